//
// Generated by NVIDIA NVVM Compiler
//
// Compiler Build ID: CL-36424714
// Cuda compilation tools, release 13.0, V13.0.88
// Based on NVVM 20.0.0
//

.version 9.0
.target sm_100
.address_size 64

	// .globl	_Z46mx_block_rearrange_2d_K_groups_rowmajor_kernelPKhiiiiPKiPhii
// _ZZ46mx_block_rearrange_2d_K_groups_rowmajor_kernelPKhiiiiPKiPhiiE10smem_block has been demoted
// _ZZ46mx_block_rearrange_2d_K_groups_rowmajor_kernelPKhiiiiPKiPhiiE11smem_cumsum has been demoted
// _ZZ46mx_block_rearrange_2d_K_groups_rowmajor_kernelPKhiiiiPKiPhiiE22output_group_start_col has been demoted
// _ZZ46mx_block_rearrange_2d_K_groups_colmajor_kernelPKhiiiiiPKiPhiiE13smem_swizzled has been demoted
// _ZZ46mx_block_rearrange_2d_K_groups_colmajor_kernelPKhiiiiiPKiPhiiE11smem_cumsum has been demoted
// _ZZ46mx_block_rearrange_2d_K_groups_colmajor_kernelPKhiiiiiPKiPhiiE22output_group_start_col has been demoted
// _ZZ57mx_block_rearrange_2d_K_groups_colmajor_vectorized_kernelPKhiiiiPKiPhiiE10smem_block has been demoted
// _ZZ57mx_block_rearrange_2d_K_groups_colmajor_vectorized_kernelPKhiiiiPKiPhiiE11smem_cumsum has been demoted
// _ZZ57mx_block_rearrange_2d_K_groups_colmajor_vectorized_kernelPKhiiiiPKiPhiiE22output_group_start_col has been demoted
// _ZZ61mx_block_rearrange_2d_K_groups_colmajor_vectorized_16B_kernelPKhiiiiPKiPhiiE10smem_block has been demoted
// _ZZ61mx_block_rearrange_2d_K_groups_colmajor_vectorized_16B_kernelPKhiiiiPKiPhiiE11smem_cumsum has been demoted
// _ZZ61mx_block_rearrange_2d_K_groups_colmajor_vectorized_16B_kernelPKhiiiiPKiPhiiE22output_group_start_col has been demoted
// _ZZ57mx_block_rearrange_2d_K_groups_rowmajor_vectorized_kernelPKhiiiiPKiPhiiE10smem_block has been demoted
// _ZZ57mx_block_rearrange_2d_K_groups_rowmajor_vectorized_kernelPKhiiiiPKiPhiiE11smem_cumsum has been demoted
// _ZZ57mx_block_rearrange_2d_K_groups_rowmajor_vectorized_kernelPKhiiiiPKiPhiiE22output_group_start_col has been demoted
// _ZZ56mx_block_rearrange_2d_K_groups_rowmajor_128x4_vec_kernelPKhiiiiPKiPhiiE10smem_block has been demoted
// _ZZ56mx_block_rearrange_2d_K_groups_rowmajor_128x4_vec_kernelPKhiiiiPKiPhiiE11smem_cumsum has been demoted
// _ZZ56mx_block_rearrange_2d_K_groups_rowmajor_128x4_vec_kernelPKhiiiiPKiPhiiE22output_group_start_col has been demoted

.visible .entry _Z46mx_block_rearrange_2d_K_groups_rowmajor_kernelPKhiiiiPKiPhii(
	.param .u64 .ptr .align 1 _Z46mx_block_rearrange_2d_K_groups_rowmajor_kernelPKhiiiiPKiPhii_param_0,
	.param .u32 _Z46mx_block_rearrange_2d_K_groups_rowmajor_kernelPKhiiiiPKiPhii_param_1,
	.param .u32 _Z46mx_block_rearrange_2d_K_groups_rowmajor_kernelPKhiiiiPKiPhii_param_2,
	.param .u32 _Z46mx_block_rearrange_2d_K_groups_rowmajor_kernelPKhiiiiPKiPhii_param_3,
	.param .u32 _Z46mx_block_rearrange_2d_K_groups_rowmajor_kernelPKhiiiiPKiPhii_param_4,
	.param .u64 .ptr .align 1 _Z46mx_block_rearrange_2d_K_groups_rowmajor_kernelPKhiiiiPKiPhii_param_5,
	.param .u64 .ptr .align 1 _Z46mx_block_rearrange_2d_K_groups_rowmajor_kernelPKhiiiiPKiPhii_param_6,
	.param .u32 _Z46mx_block_rearrange_2d_K_groups_rowmajor_kernelPKhiiiiPKiPhii_param_7,
	.param .u32 _Z46mx_block_rearrange_2d_K_groups_rowmajor_kernelPKhiiiiPKiPhii_param_8
)
{
	.reg .pred 	%p<51>;
	.reg .b16 	%rs<26>;
	.reg .b32 	%r<449>;
	.reg .b64 	%rd<68>;
	// demoted variable
	.shared .align 16 .b8 _ZZ46mx_block_rearrange_2d_K_groups_rowmajor_kernelPKhiiiiPKiPhiiE10smem_block[512];
	// demoted variable
	.shared .align 4 .b8 _ZZ46mx_block_rearrange_2d_K_groups_rowmajor_kernelPKhiiiiPKiPhiiE11smem_cumsum[128];
	// demoted variable
	.shared .align 4 .u32 _ZZ46mx_block_rearrange_2d_K_groups_rowmajor_kernelPKhiiiiPKiPhiiE22output_group_start_col;
	ld.param.u64 	%rd10, [_Z46mx_block_rearrange_2d_K_groups_rowmajor_kernelPKhiiiiPKiPhii_param_0];
	ld.param.u32 	%r73, [_Z46mx_block_rearrange_2d_K_groups_rowmajor_kernelPKhiiiiPKiPhii_param_1];
	ld.param.u32 	%r74, [_Z46mx_block_rearrange_2d_K_groups_rowmajor_kernelPKhiiiiPKiPhii_param_2];
	ld.param.u32 	%r75, [_Z46mx_block_rearrange_2d_K_groups_rowmajor_kernelPKhiiiiPKiPhii_param_4];
	ld.param.u64 	%rd12, [_Z46mx_block_rearrange_2d_K_groups_rowmajor_kernelPKhiiiiPKiPhii_param_5];
	ld.param.u64 	%rd11, [_Z46mx_block_rearrange_2d_K_groups_rowmajor_kernelPKhiiiiPKiPhii_param_6];
	ld.param.u32 	%r76, [_Z46mx_block_rearrange_2d_K_groups_rowmajor_kernelPKhiiiiPKiPhii_param_7];
	ld.param.u32 	%r77, [_Z46mx_block_rearrange_2d_K_groups_rowmajor_kernelPKhiiiiPKiPhii_param_8];
	cvta.to.global.u64 	%rd1, %rd12;
	mov.u32 	%r1, %ctaid.x;
	mov.u32 	%r2, %ctaid.y;
	mov.u32 	%r3, %tid.x;
	setp.ne.s32 	%p1, %r3, 0;
	@%p1 bra 	$L__BB0_15;
	setp.lt.s32 	%p2, %r77, 1;
	mov.b32 	%r424, 0;
	mov.u32 	%r423, %r424;
	@%p2 bra 	$L__BB0_3;
	ld.global.nc.u32 	%r80, [%rd1];
	add.s32 	%r81, %r80, 3;
	shr.s32 	%r82, %r81, 31;
	shr.u32 	%r83, %r82, 30;
	add.s32 	%r84, %r81, %r83;
	shr.s32 	%r424, %r84, 2;
	st.shared.u32 	[_ZZ46mx_block_rearrange_2d_K_groups_rowmajor_kernelPKhiiiiPKiPhiiE11smem_cumsum], %r424;
	mov.b32 	%r423, 1;
$L__BB0_3:
	setp.ge.s32 	%p3, %r423, %r77;
	@%p3 bra 	$L__BB0_15;
	sub.s32 	%r7, %r77, %r423;
	and.b32  	%r8, %r7, 7;
	sub.s32 	%r85, %r423, %r77;
	setp.gt.u32 	%p4, %r85, -8;
	@%p4 bra 	$L__BB0_7;
	and.b32  	%r86, %r7, -8;
	neg.s32 	%r420, %r86;
	shl.b32 	%r87, %r423, 2;
	mov.u32 	%r88, _ZZ46mx_block_rearrange_2d_K_groups_rowmajor_kernelPKhiiiiPKiPhiiE11smem_cumsum;
	add.s32 	%r89, %r87, %r88;
	add.s32 	%r419, %r89, 16;
	mul.wide.u32 	%rd13, %r423, 4;
	add.s64 	%rd14, %rd13, %rd1;
	add.s64 	%rd66, %rd14, 12;
$L__BB0_6:
	.pragma "nounroll";
	ld.global.nc.u32 	%r90, [%rd66+-16];
	ld.global.nc.u32 	%r91, [%rd66+-12];
	sub.s32 	%r92, %r91, %r90;
	add.s32 	%r93, %r92, 3;
	shr.s32 	%r94, %r93, 31;
	shr.u32 	%r95, %r94, 30;
	add.s32 	%r96, %r93, %r95;
	shr.s32 	%r97, %r96, 2;
	add.s32 	%r98, %r97, %r424;
	st.shared.u32 	[%r419+-16], %r98;
	ld.global.nc.u32 	%r99, [%rd66+-8];
	sub.s32 	%r100, %r99, %r91;
	add.s32 	%r101, %r100, 3;
	shr.s32 	%r102, %r101, 31;
	shr.u32 	%r103, %r102, 30;
	add.s32 	%r104, %r101, %r103;
	shr.s32 	%r105, %r104, 2;
	add.s32 	%r106, %r105, %r98;
	st.shared.u32 	[%r419+-12], %r106;
	ld.global.nc.u32 	%r107, [%rd66+-4];
	sub.s32 	%r108, %r107, %r99;
	add.s32 	%r109, %r108, 3;
	shr.s32 	%r110, %r109, 31;
	shr.u32 	%r111, %r110, 30;
	add.s32 	%r112, %r109, %r111;
	shr.s32 	%r113, %r112, 2;
	add.s32 	%r114, %r113, %r106;
	st.shared.u32 	[%r419+-8], %r114;
	ld.global.nc.u32 	%r115, [%rd66];
	sub.s32 	%r116, %r115, %r107;
	add.s32 	%r117, %r116, 3;
	shr.s32 	%r118, %r117, 31;
	shr.u32 	%r119, %r118, 30;
	add.s32 	%r120, %r117, %r119;
	shr.s32 	%r121, %r120, 2;
	add.s32 	%r122, %r121, %r114;
	st.shared.u32 	[%r419+-4], %r122;
	ld.global.nc.u32 	%r123, [%rd66+4];
	sub.s32 	%r124, %r123, %r115;
	add.s32 	%r125, %r124, 3;
	shr.s32 	%r126, %r125, 31;
	shr.u32 	%r127, %r126, 30;
	add.s32 	%r128, %r125, %r127;
	shr.s32 	%r129, %r128, 2;
	add.s32 	%r130, %r129, %r122;
	st.shared.u32 	[%r419], %r130;
	ld.global.nc.u32 	%r131, [%rd66+8];
	sub.s32 	%r132, %r131, %r123;
	add.s32 	%r133, %r132, 3;
	shr.s32 	%r134, %r133, 31;
	shr.u32 	%r135, %r134, 30;
	add.s32 	%r136, %r133, %r135;
	shr.s32 	%r137, %r136, 2;
	add.s32 	%r138, %r137, %r130;
	st.shared.u32 	[%r419+4], %r138;
	ld.global.nc.u32 	%r139, [%rd66+12];
	sub.s32 	%r140, %r139, %r131;
	add.s32 	%r141, %r140, 3;
	shr.s32 	%r142, %r141, 31;
	shr.u32 	%r143, %r142, 30;
	add.s32 	%r144, %r141, %r143;
	shr.s32 	%r145, %r144, 2;
	add.s32 	%r146, %r145, %r138;
	st.shared.u32 	[%r419+8], %r146;
	ld.global.nc.u32 	%r147, [%rd66+16];
	sub.s32 	%r148, %r147, %r139;
	add.s32 	%r149, %r148, 3;
	shr.s32 	%r150, %r149, 31;
	shr.u32 	%r151, %r150, 30;
	add.s32 	%r152, %r149, %r151;
	shr.s32 	%r153, %r152, 2;
	add.s32 	%r424, %r153, %r146;
	st.shared.u32 	[%r419+12], %r424;
	add.s32 	%r423, %r423, 8;
	add.s32 	%r420, %r420, 8;
	add.s32 	%r419, %r419, 32;
	add.s64 	%rd66, %rd66, 32;
	setp.ne.s32 	%p5, %r420, 0;
	@%p5 bra 	$L__BB0_6;
$L__BB0_7:
	setp.eq.s32 	%p6, %r8, 0;
	@%p6 bra 	$L__BB0_15;
	and.b32  	%r21, %r7, 3;
	setp.lt.u32 	%p7, %r8, 4;
	@%p7 bra 	$L__BB0_10;
	mul.wide.s32 	%rd15, %r423, 4;
	add.s64 	%rd16, %rd1, %rd15;
	ld.global.nc.u32 	%r154, [%rd16+-4];
	mul.wide.u32 	%rd17, %r423, 4;
	add.s64 	%rd18, %rd1, %rd17;
	ld.global.nc.u32 	%r155, [%rd18];
	sub.s32 	%r156, %r155, %r154;
	add.s32 	%r157, %r156, 3;
	shr.s32 	%r158, %r157, 31;
	shr.u32 	%r159, %r158, 30;
	add.s32 	%r160, %r157, %r159;
	shr.s32 	%r161, %r160, 2;
	add.s32 	%r162, %r161, %r424;
	shl.b32 	%r163, %r423, 2;
	mov.u32 	%r164, _ZZ46mx_block_rearrange_2d_K_groups_rowmajor_kernelPKhiiiiPKiPhiiE11smem_cumsum;
	add.s32 	%r165, %r164, %r163;
	st.shared.u32 	[%r165], %r162;
	add.s32 	%r166, %r423, 1;
	mul.wide.u32 	%rd19, %r166, 4;
	add.s64 	%rd20, %rd1, %rd19;
	ld.global.nc.u32 	%r167, [%rd20];
	sub.s32 	%r168, %r167, %r155;
	add.s32 	%r169, %r168, 3;
	shr.s32 	%r170, %r169, 31;
	shr.u32 	%r171, %r170, 30;
	add.s32 	%r172, %r169, %r171;
	shr.s32 	%r173, %r172, 2;
	add.s32 	%r174, %r173, %r162;
	st.shared.u32 	[%r165+4], %r174;
	add.s32 	%r175, %r423, 2;
	ld.global.nc.u32 	%r176, [%rd16+4];
	mul.wide.u32 	%rd21, %r175, 4;
	add.s64 	%rd22, %rd1, %rd21;
	ld.global.nc.u32 	%r177, [%rd22];
	sub.s32 	%r178, %r177, %r176;
	add.s32 	%r179, %r178, 3;
	shr.s32 	%r180, %r179, 31;
	shr.u32 	%r181, %r180, 30;
	add.s32 	%r182, %r179, %r181;
	shr.s32 	%r183, %r182, 2;
	add.s32 	%r184, %r183, %r174;
	st.shared.u32 	[%r165+8], %r184;
	ld.global.nc.u32 	%r185, [%rd16+8];
	ld.global.nc.u32 	%r186, [%rd18+12];
	sub.s32 	%r187, %r186, %r185;
	add.s32 	%r188, %r187, 3;
	shr.s32 	%r189, %r188, 31;
	shr.u32 	%r190, %r189, 30;
	add.s32 	%r191, %r188, %r190;
	shr.s32 	%r192, %r191, 2;
	add.s32 	%r424, %r192, %r184;
	st.shared.u32 	[%r165+12], %r424;
	add.s32 	%r423, %r423, 4;
$L__BB0_10:
	setp.eq.s32 	%p8, %r21, 0;
	@%p8 bra 	$L__BB0_15;
	setp.eq.s32 	%p9, %r21, 1;
	@%p9 bra 	$L__BB0_13;
	mul.wide.s32 	%rd23, %r423, 4;
	add.s64 	%rd24, %rd1, %rd23;
	ld.global.nc.u32 	%r193, [%rd24+-4];
	mul.wide.u32 	%rd25, %r423, 4;
	add.s64 	%rd26, %rd1, %rd25;
	ld.global.nc.u32 	%r194, [%rd26];
	sub.s32 	%r195, %r194, %r193;
	add.s32 	%r196, %r195, 3;
	shr.s32 	%r197, %r196, 31;
	shr.u32 	%r198, %r197, 30;
	add.s32 	%r199, %r196, %r198;
	shr.s32 	%r200, %r199, 2;
	add.s32 	%r201, %r200, %r424;
	shl.b32 	%r202, %r423, 2;
	mov.u32 	%r203, _ZZ46mx_block_rearrange_2d_K_groups_rowmajor_kernelPKhiiiiPKiPhiiE11smem_cumsum;
	add.s32 	%r204, %r203, %r202;
	st.shared.u32 	[%r204], %r201;
	ld.global.nc.u32 	%r205, [%rd26+4];
	sub.s32 	%r206, %r205, %r194;
	add.s32 	%r207, %r206, 3;
	shr.s32 	%r208, %r207, 31;
	shr.u32 	%r209, %r208, 30;
	add.s32 	%r210, %r207, %r209;
	shr.s32 	%r211, %r210, 2;
	add.s32 	%r424, %r211, %r201;
	st.shared.u32 	[%r204+4], %r424;
	add.s32 	%r423, %r423, 2;
$L__BB0_13:
	and.b32  	%r212, %r7, 1;
	setp.eq.b32 	%p10, %r212, 1;
	not.pred 	%p11, %p10;
	@%p11 bra 	$L__BB0_15;
	mul.wide.s32 	%rd27, %r423, 4;
	add.s64 	%rd28, %rd1, %rd27;
	ld.global.nc.u32 	%r213, [%rd28+-4];
	mul.wide.u32 	%rd29, %r423, 4;
	add.s64 	%rd30, %rd1, %rd29;
	ld.global.nc.u32 	%r214, [%rd30];
	sub.s32 	%r215, %r214, %r213;
	add.s32 	%r216, %r215, 3;
	shr.s32 	%r217, %r216, 31;
	shr.u32 	%r218, %r217, 30;
	add.s32 	%r219, %r216, %r218;
	shr.s32 	%r220, %r219, 2;
	add.s32 	%r221, %r220, %r424;
	shl.b32 	%r222, %r423, 2;
	mov.u32 	%r223, _ZZ46mx_block_rearrange_2d_K_groups_rowmajor_kernelPKhiiiiPKiPhiiE11smem_cumsum;
	add.s32 	%r224, %r223, %r222;
	st.shared.u32 	[%r224], %r221;
$L__BB0_15:
	bar.sync 	0;
	setp.lt.s32 	%p12, %r77, 1;
	mov.b32 	%r432, 0;
	mov.u32 	%r433, %r432;
	@%p12 bra 	$L__BB0_21;
	mov.b32 	%r429, 0;
	mov.u32 	%r229, _ZZ46mx_block_rearrange_2d_K_groups_rowmajor_kernelPKhiiiiPKiPhiiE11smem_cumsum;
	mov.u32 	%r430, %r429;
$L__BB0_17:
	shl.b32 	%r228, %r429, 2;
	add.s32 	%r230, %r229, %r228;
	ld.shared.u32 	%r32, [%r230];
	setp.lt.s32 	%p13, %r1, %r32;
	@%p13 bra 	$L__BB0_19;
	add.s32 	%r429, %r429, 1;
	setp.eq.s32 	%p14, %r429, %r77;
	mov.b32 	%r432, 0;
	mov.u32 	%r430, %r32;
	mov.u32 	%r433, %r432;
	@%p14 bra 	$L__BB0_21;
	bra.uni 	$L__BB0_17;
$L__BB0_19:
	sub.s32 	%r431, %r1, %r430;
	setp.eq.s32 	%p15, %r429, 0;
	mov.b32 	%r432, 0;
	mov.u32 	%r433, %r432;
	@%p15 bra 	$L__BB0_21;
	mul.wide.u32 	%rd31, %r429, 4;
	add.s64 	%rd32, %rd1, %rd31;
	ld.global.nc.u32 	%r433, [%rd32+-4];
	mov.u32 	%r432, %r429;
$L__BB0_21:
	mul.wide.u32 	%rd33, %r432, 4;
	add.s64 	%rd34, %rd1, %rd33;
	ld.global.nc.u32 	%r39, [%rd34];
	shl.b32 	%r234, %r431, 2;
	add.s32 	%r40, %r433, %r234;
	setp.le.s32 	%p16, %r39, %r40;
	@%p16 bra 	$L__BB0_51;
	setp.ne.s32 	%p17, %r3, 0;
	@%p17 bra 	$L__BB0_38;
	setp.eq.s32 	%p18, %r432, 0;
	mov.b32 	%r440, 0;
	mov.u32 	%r448, %r440;
	@%p18 bra 	$L__BB0_25;
	ld.global.nc.u32 	%r237, [%rd1];
	add.s32 	%r238, %r237, 3;
	shr.s32 	%r239, %r238, 31;
	shr.u32 	%r240, %r239, 30;
	add.s32 	%r241, %r238, %r240;
	and.b32  	%r448, %r241, -4;
	mov.b32 	%r440, 1;
$L__BB0_25:
	setp.ge.u32 	%p19, %r440, %r432;
	@%p19 bra 	$L__BB0_37;
	sub.s32 	%r44, %r432, %r440;
	and.b32  	%r45, %r44, 7;
	sub.s32 	%r243, %r440, %r432;
	setp.gt.u32 	%p20, %r243, -8;
	@%p20 bra 	$L__BB0_29;
	and.b32  	%r244, %r44, 2147483640;
	neg.s32 	%r436, %r244;
	mul.wide.u32 	%rd35, %r440, 4;
	add.s64 	%rd36, %rd35, %rd1;
	add.s64 	%rd67, %rd36, 12;
$L__BB0_28:
	.pragma "nounroll";
	ld.global.nc.u32 	%r245, [%rd67+-16];
	ld.global.nc.u32 	%r246, [%rd67+-12];
	sub.s32 	%r247, %r246, %r245;
	add.s32 	%r248, %r247, 3;
	shr.s32 	%r249, %r248, 31;
	shr.u32 	%r250, %r249, 30;
	add.s32 	%r251, %r248, %r250;
	shr.s32 	%r252, %r251, 2;
	ld.global.nc.u32 	%r253, [%rd67+-8];
	sub.s32 	%r254, %r253, %r246;
	add.s32 	%r255, %r254, 3;
	shr.s32 	%r256, %r255, 31;
	shr.u32 	%r257, %r256, 30;
	add.s32 	%r258, %r255, %r257;
	shr.s32 	%r259, %r258, 2;
	add.s32 	%r260, %r252, %r259;
	ld.global.nc.u32 	%r261, [%rd67+-4];
	sub.s32 	%r262, %r261, %r253;
	add.s32 	%r263, %r262, 3;
	shr.s32 	%r264, %r263, 31;
	shr.u32 	%r265, %r264, 30;
	add.s32 	%r266, %r263, %r265;
	shr.s32 	%r267, %r266, 2;
	add.s32 	%r268, %r260, %r267;
	ld.global.nc.u32 	%r269, [%rd67];
	sub.s32 	%r270, %r269, %r261;
	add.s32 	%r271, %r270, 3;
	shr.s32 	%r272, %r271, 31;
	shr.u32 	%r273, %r272, 30;
	add.s32 	%r274, %r271, %r273;
	shr.s32 	%r275, %r274, 2;
	add.s32 	%r276, %r268, %r275;
	ld.global.nc.u32 	%r277, [%rd67+4];
	sub.s32 	%r278, %r277, %r269;
	add.s32 	%r279, %r278, 3;
	shr.s32 	%r280, %r279, 31;
	shr.u32 	%r281, %r280, 30;
	add.s32 	%r282, %r279, %r281;
	shr.u32 	%r283, %r282, 2;
	add.s32 	%r284, %r276, %r283;
	ld.global.nc.u32 	%r285, [%rd67+8];
	sub.s32 	%r286, %r285, %r277;
	add.s32 	%r287, %r286, 3;
	shr.s32 	%r288, %r287, 31;
	shr.u32 	%r289, %r288, 30;
	add.s32 	%r290, %r287, %r289;
	shr.u32 	%r291, %r290, 2;
	add.s32 	%r292, %r284, %r291;
	ld.global.nc.u32 	%r293, [%rd67+12];
	sub.s32 	%r294, %r293, %r285;
	add.s32 	%r295, %r294, 3;
	shr.s32 	%r296, %r295, 31;
	shr.u32 	%r297, %r296, 30;
	add.s32 	%r298, %r295, %r297;
	shr.u32 	%r299, %r298, 2;
	add.s32 	%r300, %r292, %r299;
	ld.global.nc.u32 	%r301, [%rd67+16];
	sub.s32 	%r302, %r301, %r293;
	add.s32 	%r303, %r302, 3;
	shr.s32 	%r304, %r303, 31;
	shr.u32 	%r305, %r304, 30;
	add.s32 	%r306, %r303, %r305;
	shr.u32 	%r307, %r306, 2;
	add.s32 	%r308, %r300, %r307;
	shl.b32 	%r309, %r308, 2;
	add.s32 	%r448, %r309, %r448;
	add.s32 	%r440, %r440, 8;
	add.s32 	%r436, %r436, 8;
	add.s64 	%rd67, %rd67, 32;
	setp.ne.s32 	%p21, %r436, 0;
	@%p21 bra 	$L__BB0_28;
$L__BB0_29:
	setp.eq.s32 	%p22, %r45, 0;
	@%p22 bra 	$L__BB0_37;
	and.b32  	%r56, %r44, 3;
	setp.lt.u32 	%p23, %r45, 4;
	@%p23 bra 	$L__BB0_32;
	mul.wide.s32 	%rd37, %r440, 4;
	add.s64 	%rd38, %rd1, %rd37;
	ld.global.nc.u32 	%r311, [%rd38+-4];
	mul.wide.u32 	%rd39, %r440, 4;
	add.s64 	%rd40, %rd1, %rd39;
	ld.global.nc.u32 	%r312, [%rd40];
	sub.s32 	%r313, %r312, %r311;
	add.s32 	%r314, %r313, 3;
	shr.s32 	%r315, %r314, 31;
	shr.u32 	%r316, %r315, 30;
	add.s32 	%r317, %r314, %r316;
	shr.u32 	%r318, %r317, 2;
	add.s32 	%r319, %r440, 1;
	mul.wide.u32 	%rd41, %r319, 4;
	add.s64 	%rd42, %rd1, %rd41;
	ld.global.nc.u32 	%r320, [%rd42];
	sub.s32 	%r321, %r320, %r312;
	add.s32 	%r322, %r321, 3;
	shr.s32 	%r323, %r322, 31;
	shr.u32 	%r324, %r323, 30;
	add.s32 	%r325, %r322, %r324;
	shr.u32 	%r326, %r325, 2;
	add.s32 	%r327, %r318, %r326;
	add.s32 	%r328, %r440, 2;
	ld.global.nc.u32 	%r329, [%rd38+4];
	mul.wide.u32 	%rd43, %r328, 4;
	add.s64 	%rd44, %rd1, %rd43;
	ld.global.nc.u32 	%r330, [%rd44];
	sub.s32 	%r331, %r330, %r329;
	add.s32 	%r332, %r331, 3;
	shr.s32 	%r333, %r332, 31;
	shr.u32 	%r334, %r333, 30;
	add.s32 	%r335, %r332, %r334;
	shr.u32 	%r336, %r335, 2;
	add.s32 	%r337, %r327, %r336;
	ld.global.nc.u32 	%r338, [%rd38+8];
	ld.global.nc.u32 	%r339, [%rd40+12];
	sub.s32 	%r340, %r339, %r338;
	add.s32 	%r341, %r340, 3;
	shr.s32 	%r342, %r341, 31;
	shr.u32 	%r343, %r342, 30;
	add.s32 	%r344, %r341, %r343;
	shr.u32 	%r345, %r344, 2;
	add.s32 	%r346, %r337, %r345;
	shl.b32 	%r347, %r346, 2;
	add.s32 	%r448, %r347, %r448;
	add.s32 	%r440, %r440, 4;
$L__BB0_32:
	setp.eq.s32 	%p24, %r56, 0;
	@%p24 bra 	$L__BB0_37;
	setp.eq.s32 	%p25, %r56, 1;
	@%p25 bra 	$L__BB0_35;
	mul.wide.s32 	%rd45, %r440, 4;
	add.s64 	%rd46, %rd1, %rd45;
	ld.global.nc.u32 	%r349, [%rd46+-4];
	mul.wide.u32 	%rd47, %r440, 4;
	add.s64 	%rd48, %rd1, %rd47;
	ld.global.nc.u32 	%r350, [%rd48];
	sub.s32 	%r351, %r350, %r349;
	add.s32 	%r352, %r351, 3;
	shr.s32 	%r353, %r352, 31;
	shr.u32 	%r354, %r353, 30;
	add.s32 	%r355, %r352, %r354;
	shr.u32 	%r356, %r355, 2;
	ld.global.nc.u32 	%r357, [%rd48+4];
	sub.s32 	%r358, %r357, %r350;
	add.s32 	%r359, %r358, 3;
	shr.s32 	%r360, %r359, 31;
	shr.u32 	%r361, %r360, 30;
	add.s32 	%r362, %r359, %r361;
	shr.u32 	%r363, %r362, 2;
	add.s32 	%r364, %r356, %r363;
	shl.b32 	%r365, %r364, 2;
	add.s32 	%r448, %r365, %r448;
	add.s32 	%r440, %r440, 2;
$L__BB0_35:
	and.b32  	%r366, %r44, 1;
	setp.eq.b32 	%p26, %r366, 1;
	not.pred 	%p27, %p26;
	@%p27 bra 	$L__BB0_37;
	mul.wide.s32 	%rd49, %r440, 4;
	add.s64 	%rd50, %rd1, %rd49;
	ld.global.nc.u32 	%r367, [%rd50+-4];
	mul.wide.u32 	%rd51, %r440, 4;
	add.s64 	%rd52, %rd1, %rd51;
	ld.global.nc.u32 	%r368, [%rd52];
	sub.s32 	%r369, %r368, %r367;
	add.s32 	%r370, %r369, 3;
	shr.s32 	%r371, %r370, 31;
	shr.u32 	%r372, %r371, 30;
	add.s32 	%r373, %r370, %r372;
	and.b32  	%r374, %r373, -4;
	add.s32 	%r448, %r374, %r448;
$L__BB0_37:
	st.shared.u32 	[_ZZ46mx_block_rearrange_2d_K_groups_rowmajor_kernelPKhiiiiPKiPhiiE22output_group_start_col], %r448;
$L__BB0_38:
	shl.b32 	%r375, %r2, 7;
	add.s32 	%r69, %r375, %r3;
	sub.s32 	%r70, %r39, %r40;
	setp.ge.s32 	%p28, %r69, %r74;
	mov.b16 	%rs22, 0;
	mov.u16 	%rs23, %rs22;
	mov.u16 	%rs24, %rs22;
	mov.u16 	%rs25, %rs22;
	@%p28 bra 	$L__BB0_45;
	mad.lo.s32 	%r377, %r73, %r69, %r40;
	cvt.s64.s32 	%rd53, %r377;
	add.s64 	%rd8, %rd10, %rd53;
	setp.gt.s32 	%p29, %r70, 3;
	and.b64  	%rd54, %rd8, 3;
	setp.eq.s64 	%p30, %rd54, 0;
	and.pred  	%p31, %p29, %p30;
	add.s32 	%r378, %r40, 4;
	setp.le.s32 	%p32, %r378, %r39;
	and.pred  	%p33, %p31, %p32;
	@%p33 bra 	$L__BB0_52;
	setp.gt.s32 	%p34, %r70, 0;
	mov.u16 	%rs23, %rs22;
	mov.u16 	%rs24, %rs22;
	mov.u16 	%rs25, %rs22;
	@%p34 bra 	$L__BB0_41;
	bra.uni 	$L__BB0_45;
$L__BB0_41:
	// begin inline asm
	ld.global.nc.u8 %r379, [%rd8];
	// end inline asm
	cvt.u16.u32 	%rs25, %r379;
	setp.eq.s32 	%p35, %r70, 1;
	add.s32 	%r380, %r40, 1;
	setp.ge.s32 	%p36, %r380, %r39;
	or.pred  	%p37, %p35, %p36;
	mov.u16 	%rs23, %rs22;
	mov.u16 	%rs24, %rs22;
	@%p37 bra 	$L__BB0_45;
	add.s64 	%rd56, %rd8, 1;
	// begin inline asm
	ld.global.nc.u8 %r381, [%rd56];
	// end inline asm
	cvt.u16.u32 	%rs24, %r381;
	setp.lt.u32 	%p38, %r70, 3;
	add.s32 	%r382, %r40, 2;
	setp.ge.s32 	%p39, %r382, %r39;
	or.pred  	%p40, %p38, %p39;
	mov.u16 	%rs23, %rs22;
	@%p40 bra 	$L__BB0_45;
	setp.lt.s32 	%p41, %r70, 4;
	add.s64 	%rd57, %rd8, 2;
	// begin inline asm
	ld.global.nc.u8 %r383, [%rd57];
	// end inline asm
	cvt.u16.u32 	%rs23, %r383;
	add.s32 	%r384, %r40, 3;
	setp.ge.s32 	%p42, %r384, %r39;
	or.pred  	%p43, %p41, %p42;
	@%p43 bra 	$L__BB0_45;
	add.s64 	%rd58, %rd8, 3;
	// begin inline asm
	ld.global.nc.u8 %r385, [%rd58];
	// end inline asm
	cvt.u16.u32 	%rs22, %r385;
$L__BB0_45:
	shl.b32 	%r389, %r3, 4;
	and.b32  	%r390, %r389, 496;
	shr.u32 	%r391, %r3, 3;
	and.b32  	%r392, %r391, 124;
	add.s32 	%r393, %r390, %r392;
	mov.u32 	%r394, _ZZ46mx_block_rearrange_2d_K_groups_rowmajor_kernelPKhiiiiPKiPhiiE10smem_block;
	add.s32 	%r395, %r394, %r393;
	cvt.u32.u16 	%r396, %rs22;
	cvt.u32.u16 	%r397, %rs23;
	prmt.b32 	%r398, %r397, %r396, 0x3340U;
	cvt.u32.u16 	%r399, %rs24;
	cvt.u32.u16 	%r400, %rs25;
	prmt.b32 	%r401, %r400, %r399, 0x3340U;
	prmt.b32 	%r402, %r401, %r398, 0x5410U;
	st.shared.u32 	[%r395], %r402;
	bar.sync 	0;
	ld.shared.u32 	%r403, [_ZZ46mx_block_rearrange_2d_K_groups_rowmajor_kernelPKhiiiiPKiPhiiE22output_group_start_col];
	sub.s32 	%r404, %r39, %r433;
	add.s32 	%r405, %r404, 3;
	shr.s32 	%r406, %r405, 31;
	shr.u32 	%r407, %r406, 30;
	add.s32 	%r408, %r405, %r407;
	shr.s32 	%r409, %r408, 2;
	mad.lo.s32 	%r410, %r409, %r2, %r431;
	mul.lo.s32 	%r411, %r410, %r76;
	mad.lo.s32 	%r412, %r403, %r75, %r411;
	cvt.s64.s32 	%rd60, %r412;
	shl.b32 	%r71, %r3, 2;
	cvt.u64.u32 	%rd61, %r71;
	add.s64 	%rd62, %rd60, %rd61;
	cvta.to.global.u64 	%rd63, %rd11;
	add.s64 	%rd9, %rd63, %rd62;
	add.s64 	%rd64, %rd11, %rd62;
	and.b64  	%rd65, %rd64, 3;
	setp.eq.s64 	%p44, %rd65, 0;
	setp.gt.s32 	%p45, %r70, 3;
	and.pred  	%p46, %p44, %p45;
	@%p46 bra 	$L__BB0_53;
	setp.gt.s32 	%p47, %r70, 0;
	@%p47 bra 	$L__BB0_47;
	bra.uni 	$L__BB0_51;
$L__BB0_47:
	add.s32 	%r72, %r394, %r71;
	ld.shared.u8 	%rs18, [%r72];
	st.global.u8 	[%rd9], %rs18;
	setp.eq.s32 	%p48, %r70, 1;
	@%p48 bra 	$L__BB0_51;
	ld.shared.u8 	%rs19, [%r72+1];
	st.global.u8 	[%rd9+1], %rs19;
	setp.eq.s32 	%p49, %r70, 2;
	@%p49 bra 	$L__BB0_51;
	ld.shared.u8 	%rs20, [%r72+2];
	st.global.u8 	[%rd9+2], %rs20;
	setp.eq.s32 	%p50, %r70, 3;
	@%p50 bra 	$L__BB0_51;
	ld.shared.u8 	%rs21, [%r72+3];
	st.global.u8 	[%rd9+3], %rs21;
$L__BB0_51:
	ret;
$L__BB0_52:
	// begin inline asm
	ld.global.nc.u32 %r386, [%rd8];
	// end inline asm
	cvt.u16.u32 	%rs25, %r386;
	shr.u32 	%r387, %r386, 8;
	cvt.u16.u32 	%rs24, %r387;
	{ .reg .b16 tmp; mov.b32 {tmp, %rs23}, %r386; }
	shr.u32 	%r388, %r386, 24;
	cvt.u16.u32 	%rs22, %r388;
	bra.uni 	$L__BB0_45;
$L__BB0_53:
	add.s32 	%r415, %r394, %r71;
	ld.shared.u32 	%r416, [%r415];
	st.global.u32 	[%rd9], %r416;
	bra.uni 	$L__BB0_51;

}
	// .globl	_Z46mx_block_rearrange_2d_K_groups_colmajor_kernelPKhiiiiiPKiPhii
.visible .entry _Z46mx_block_rearrange_2d_K_groups_colmajor_kernelPKhiiiiiPKiPhii(
	.param .u64 .ptr .align 1 _Z46mx_block_rearrange_2d_K_groups_colmajor_kernelPKhiiiiiPKiPhii_param_0,
	.param .u32 _Z46mx_block_rearrange_2d_K_groups_colmajor_kernelPKhiiiiiPKiPhii_param_1,
	.param .u32 _Z46mx_block_rearrange_2d_K_groups_colmajor_kernelPKhiiiiiPKiPhii_param_2,
	.param .u32 _Z46mx_block_rearrange_2d_K_groups_colmajor_kernelPKhiiiiiPKiPhii_param_3,
	.param .u32 _Z46mx_block_rearrange_2d_K_groups_colmajor_kernelPKhiiiiiPKiPhii_param_4,
	.param .u32 _Z46mx_block_rearrange_2d_K_groups_colmajor_kernelPKhiiiiiPKiPhii_param_5,
	.param .u64 .ptr .align 1 _Z46mx_block_rearrange_2d_K_groups_colmajor_kernelPKhiiiiiPKiPhii_param_6,
	.param .u64 .ptr .align 1 _Z46mx_block_rearrange_2d_K_groups_colmajor_kernelPKhiiiiiPKiPhii_param_7,
	.param .u32 _Z46mx_block_rearrange_2d_K_groups_colmajor_kernelPKhiiiiiPKiPhii_param_8,
	.param .u32 _Z46mx_block_rearrange_2d_K_groups_colmajor_kernelPKhiiiiiPKiPhii_param_9
)
{
	.reg .pred 	%p<33>;
	.reg .b16 	%rs<21>;
	.reg .b32 	%r<447>;
	.reg .b64 	%rd<71>;
	// demoted variable
	.shared .align 16 .b8 _ZZ46mx_block_rearrange_2d_K_groups_colmajor_kernelPKhiiiiiPKiPhiiE13smem_swizzled[512];
	// demoted variable
	.shared .align 4 .b8 _ZZ46mx_block_rearrange_2d_K_groups_colmajor_kernelPKhiiiiiPKiPhiiE11smem_cumsum[128];
	// demoted variable
	.shared .align 4 .u32 _ZZ46mx_block_rearrange_2d_K_groups_colmajor_kernelPKhiiiiiPKiPhiiE22output_group_start_col;
	ld.param.u64 	%rd9, [_Z46mx_block_rearrange_2d_K_groups_colmajor_kernelPKhiiiiiPKiPhii_param_0];
	ld.param.u32 	%r73, [_Z46mx_block_rearrange_2d_K_groups_colmajor_kernelPKhiiiiiPKiPhii_param_2];
	ld.param.u32 	%r74, [_Z46mx_block_rearrange_2d_K_groups_colmajor_kernelPKhiiiiiPKiPhii_param_3];
	ld.param.u32 	%r75, [_Z46mx_block_rearrange_2d_K_groups_colmajor_kernelPKhiiiiiPKiPhii_param_5];
	ld.param.u64 	%rd11, [_Z46mx_block_rearrange_2d_K_groups_colmajor_kernelPKhiiiiiPKiPhii_param_6];
	ld.param.u64 	%rd10, [_Z46mx_block_rearrange_2d_K_groups_colmajor_kernelPKhiiiiiPKiPhii_param_7];
	ld.param.u32 	%r76, [_Z46mx_block_rearrange_2d_K_groups_colmajor_kernelPKhiiiiiPKiPhii_param_8];
	ld.param.u32 	%r77, [_Z46mx_block_rearrange_2d_K_groups_colmajor_kernelPKhiiiiiPKiPhii_param_9];
	cvta.to.global.u64 	%rd1, %rd11;
	mov.u32 	%r1, %ctaid.x;
	mov.u32 	%r2, %ctaid.y;
	mov.u32 	%r3, %tid.x;
	setp.ne.s32 	%p1, %r3, 0;
	@%p1 bra 	$L__BB1_15;
	setp.lt.s32 	%p2, %r77, 1;
	mov.b32 	%r421, 0;
	mov.u32 	%r420, %r421;
	@%p2 bra 	$L__BB1_3;
	ld.global.nc.u32 	%r80, [%rd1];
	add.s32 	%r81, %r80, 3;
	shr.s32 	%r82, %r81, 31;
	shr.u32 	%r83, %r82, 30;
	add.s32 	%r84, %r81, %r83;
	shr.s32 	%r421, %r84, 2;
	st.shared.u32 	[_ZZ46mx_block_rearrange_2d_K_groups_colmajor_kernelPKhiiiiiPKiPhiiE11smem_cumsum], %r421;
	mov.b32 	%r420, 1;
$L__BB1_3:
	setp.ge.s32 	%p3, %r420, %r77;
	@%p3 bra 	$L__BB1_15;
	sub.s32 	%r7, %r77, %r420;
	and.b32  	%r8, %r7, 7;
	sub.s32 	%r85, %r420, %r77;
	setp.gt.u32 	%p4, %r85, -8;
	@%p4 bra 	$L__BB1_7;
	and.b32  	%r86, %r7, -8;
	neg.s32 	%r417, %r86;
	shl.b32 	%r87, %r420, 2;
	mov.u32 	%r88, _ZZ46mx_block_rearrange_2d_K_groups_colmajor_kernelPKhiiiiiPKiPhiiE11smem_cumsum;
	add.s32 	%r89, %r87, %r88;
	add.s32 	%r416, %r89, 16;
	mul.wide.u32 	%rd12, %r420, 4;
	add.s64 	%rd13, %rd12, %rd1;
	add.s64 	%rd69, %rd13, 12;
$L__BB1_6:
	.pragma "nounroll";
	ld.global.nc.u32 	%r90, [%rd69+-16];
	ld.global.nc.u32 	%r91, [%rd69+-12];
	sub.s32 	%r92, %r91, %r90;
	add.s32 	%r93, %r92, 3;
	shr.s32 	%r94, %r93, 31;
	shr.u32 	%r95, %r94, 30;
	add.s32 	%r96, %r93, %r95;
	shr.s32 	%r97, %r96, 2;
	add.s32 	%r98, %r97, %r421;
	st.shared.u32 	[%r416+-16], %r98;
	ld.global.nc.u32 	%r99, [%rd69+-8];
	sub.s32 	%r100, %r99, %r91;
	add.s32 	%r101, %r100, 3;
	shr.s32 	%r102, %r101, 31;
	shr.u32 	%r103, %r102, 30;
	add.s32 	%r104, %r101, %r103;
	shr.s32 	%r105, %r104, 2;
	add.s32 	%r106, %r105, %r98;
	st.shared.u32 	[%r416+-12], %r106;
	ld.global.nc.u32 	%r107, [%rd69+-4];
	sub.s32 	%r108, %r107, %r99;
	add.s32 	%r109, %r108, 3;
	shr.s32 	%r110, %r109, 31;
	shr.u32 	%r111, %r110, 30;
	add.s32 	%r112, %r109, %r111;
	shr.s32 	%r113, %r112, 2;
	add.s32 	%r114, %r113, %r106;
	st.shared.u32 	[%r416+-8], %r114;
	ld.global.nc.u32 	%r115, [%rd69];
	sub.s32 	%r116, %r115, %r107;
	add.s32 	%r117, %r116, 3;
	shr.s32 	%r118, %r117, 31;
	shr.u32 	%r119, %r118, 30;
	add.s32 	%r120, %r117, %r119;
	shr.s32 	%r121, %r120, 2;
	add.s32 	%r122, %r121, %r114;
	st.shared.u32 	[%r416+-4], %r122;
	ld.global.nc.u32 	%r123, [%rd69+4];
	sub.s32 	%r124, %r123, %r115;
	add.s32 	%r125, %r124, 3;
	shr.s32 	%r126, %r125, 31;
	shr.u32 	%r127, %r126, 30;
	add.s32 	%r128, %r125, %r127;
	shr.s32 	%r129, %r128, 2;
	add.s32 	%r130, %r129, %r122;
	st.shared.u32 	[%r416], %r130;
	ld.global.nc.u32 	%r131, [%rd69+8];
	sub.s32 	%r132, %r131, %r123;
	add.s32 	%r133, %r132, 3;
	shr.s32 	%r134, %r133, 31;
	shr.u32 	%r135, %r134, 30;
	add.s32 	%r136, %r133, %r135;
	shr.s32 	%r137, %r136, 2;
	add.s32 	%r138, %r137, %r130;
	st.shared.u32 	[%r416+4], %r138;
	ld.global.nc.u32 	%r139, [%rd69+12];
	sub.s32 	%r140, %r139, %r131;
	add.s32 	%r141, %r140, 3;
	shr.s32 	%r142, %r141, 31;
	shr.u32 	%r143, %r142, 30;
	add.s32 	%r144, %r141, %r143;
	shr.s32 	%r145, %r144, 2;
	add.s32 	%r146, %r145, %r138;
	st.shared.u32 	[%r416+8], %r146;
	ld.global.nc.u32 	%r147, [%rd69+16];
	sub.s32 	%r148, %r147, %r139;
	add.s32 	%r149, %r148, 3;
	shr.s32 	%r150, %r149, 31;
	shr.u32 	%r151, %r150, 30;
	add.s32 	%r152, %r149, %r151;
	shr.s32 	%r153, %r152, 2;
	add.s32 	%r421, %r153, %r146;
	st.shared.u32 	[%r416+12], %r421;
	add.s32 	%r420, %r420, 8;
	add.s32 	%r417, %r417, 8;
	add.s32 	%r416, %r416, 32;
	add.s64 	%rd69, %rd69, 32;
	setp.ne.s32 	%p5, %r417, 0;
	@%p5 bra 	$L__BB1_6;
$L__BB1_7:
	setp.eq.s32 	%p6, %r8, 0;
	@%p6 bra 	$L__BB1_15;
	and.b32  	%r21, %r7, 3;
	setp.lt.u32 	%p7, %r8, 4;
	@%p7 bra 	$L__BB1_10;
	mul.wide.s32 	%rd14, %r420, 4;
	add.s64 	%rd15, %rd1, %rd14;
	ld.global.nc.u32 	%r154, [%rd15+-4];
	mul.wide.u32 	%rd16, %r420, 4;
	add.s64 	%rd17, %rd1, %rd16;
	ld.global.nc.u32 	%r155, [%rd17];
	sub.s32 	%r156, %r155, %r154;
	add.s32 	%r157, %r156, 3;
	shr.s32 	%r158, %r157, 31;
	shr.u32 	%r159, %r158, 30;
	add.s32 	%r160, %r157, %r159;
	shr.s32 	%r161, %r160, 2;
	add.s32 	%r162, %r161, %r421;
	shl.b32 	%r163, %r420, 2;
	mov.u32 	%r164, _ZZ46mx_block_rearrange_2d_K_groups_colmajor_kernelPKhiiiiiPKiPhiiE11smem_cumsum;
	add.s32 	%r165, %r164, %r163;
	st.shared.u32 	[%r165], %r162;
	add.s32 	%r166, %r420, 1;
	mul.wide.u32 	%rd18, %r166, 4;
	add.s64 	%rd19, %rd1, %rd18;
	ld.global.nc.u32 	%r167, [%rd19];
	sub.s32 	%r168, %r167, %r155;
	add.s32 	%r169, %r168, 3;
	shr.s32 	%r170, %r169, 31;
	shr.u32 	%r171, %r170, 30;
	add.s32 	%r172, %r169, %r171;
	shr.s32 	%r173, %r172, 2;
	add.s32 	%r174, %r173, %r162;
	st.shared.u32 	[%r165+4], %r174;
	add.s32 	%r175, %r420, 2;
	ld.global.nc.u32 	%r176, [%rd15+4];
	mul.wide.u32 	%rd20, %r175, 4;
	add.s64 	%rd21, %rd1, %rd20;
	ld.global.nc.u32 	%r177, [%rd21];
	sub.s32 	%r178, %r177, %r176;
	add.s32 	%r179, %r178, 3;
	shr.s32 	%r180, %r179, 31;
	shr.u32 	%r181, %r180, 30;
	add.s32 	%r182, %r179, %r181;
	shr.s32 	%r183, %r182, 2;
	add.s32 	%r184, %r183, %r174;
	st.shared.u32 	[%r165+8], %r184;
	ld.global.nc.u32 	%r185, [%rd15+8];
	ld.global.nc.u32 	%r186, [%rd17+12];
	sub.s32 	%r187, %r186, %r185;
	add.s32 	%r188, %r187, 3;
	shr.s32 	%r189, %r188, 31;
	shr.u32 	%r190, %r189, 30;
	add.s32 	%r191, %r188, %r190;
	shr.s32 	%r192, %r191, 2;
	add.s32 	%r421, %r192, %r184;
	st.shared.u32 	[%r165+12], %r421;
	add.s32 	%r420, %r420, 4;
$L__BB1_10:
	setp.eq.s32 	%p8, %r21, 0;
	@%p8 bra 	$L__BB1_15;
	setp.eq.s32 	%p9, %r21, 1;
	@%p9 bra 	$L__BB1_13;
	mul.wide.s32 	%rd22, %r420, 4;
	add.s64 	%rd23, %rd1, %rd22;
	ld.global.nc.u32 	%r193, [%rd23+-4];
	mul.wide.u32 	%rd24, %r420, 4;
	add.s64 	%rd25, %rd1, %rd24;
	ld.global.nc.u32 	%r194, [%rd25];
	sub.s32 	%r195, %r194, %r193;
	add.s32 	%r196, %r195, 3;
	shr.s32 	%r197, %r196, 31;
	shr.u32 	%r198, %r197, 30;
	add.s32 	%r199, %r196, %r198;
	shr.s32 	%r200, %r199, 2;
	add.s32 	%r201, %r200, %r421;
	shl.b32 	%r202, %r420, 2;
	mov.u32 	%r203, _ZZ46mx_block_rearrange_2d_K_groups_colmajor_kernelPKhiiiiiPKiPhiiE11smem_cumsum;
	add.s32 	%r204, %r203, %r202;
	st.shared.u32 	[%r204], %r201;
	ld.global.nc.u32 	%r205, [%rd25+4];
	sub.s32 	%r206, %r205, %r194;
	add.s32 	%r207, %r206, 3;
	shr.s32 	%r208, %r207, 31;
	shr.u32 	%r209, %r208, 30;
	add.s32 	%r210, %r207, %r209;
	shr.s32 	%r211, %r210, 2;
	add.s32 	%r421, %r211, %r201;
	st.shared.u32 	[%r204+4], %r421;
	add.s32 	%r420, %r420, 2;
$L__BB1_13:
	and.b32  	%r212, %r7, 1;
	setp.eq.b32 	%p10, %r212, 1;
	not.pred 	%p11, %p10;
	@%p11 bra 	$L__BB1_15;
	mul.wide.s32 	%rd26, %r420, 4;
	add.s64 	%rd27, %rd1, %rd26;
	ld.global.nc.u32 	%r213, [%rd27+-4];
	mul.wide.u32 	%rd28, %r420, 4;
	add.s64 	%rd29, %rd1, %rd28;
	ld.global.nc.u32 	%r214, [%rd29];
	sub.s32 	%r215, %r214, %r213;
	add.s32 	%r216, %r215, 3;
	shr.s32 	%r217, %r216, 31;
	shr.u32 	%r218, %r217, 30;
	add.s32 	%r219, %r216, %r218;
	shr.s32 	%r220, %r219, 2;
	add.s32 	%r221, %r220, %r421;
	shl.b32 	%r222, %r420, 2;
	mov.u32 	%r223, _ZZ46mx_block_rearrange_2d_K_groups_colmajor_kernelPKhiiiiiPKiPhiiE11smem_cumsum;
	add.s32 	%r224, %r223, %r222;
	st.shared.u32 	[%r224], %r221;
$L__BB1_15:
	bar.sync 	0;
	setp.lt.s32 	%p12, %r77, 1;
	mov.b32 	%r429, 0;
	mov.u32 	%r430, %r429;
	@%p12 bra 	$L__BB1_21;
	mov.b32 	%r426, 0;
	mov.u32 	%r229, _ZZ46mx_block_rearrange_2d_K_groups_colmajor_kernelPKhiiiiiPKiPhiiE11smem_cumsum;
	mov.u32 	%r427, %r426;
$L__BB1_17:
	shl.b32 	%r228, %r426, 2;
	add.s32 	%r230, %r229, %r228;
	ld.shared.u32 	%r32, [%r230];
	setp.lt.s32 	%p13, %r1, %r32;
	@%p13 bra 	$L__BB1_19;
	add.s32 	%r426, %r426, 1;
	setp.eq.s32 	%p14, %r426, %r77;
	mov.b32 	%r429, 0;
	mov.u32 	%r427, %r32;
	mov.u32 	%r430, %r429;
	@%p14 bra 	$L__BB1_21;
	bra.uni 	$L__BB1_17;
$L__BB1_19:
	sub.s32 	%r428, %r1, %r427;
	setp.eq.s32 	%p15, %r426, 0;
	mov.b32 	%r429, 0;
	mov.u32 	%r430, %r429;
	@%p15 bra 	$L__BB1_21;
	mul.wide.u32 	%rd30, %r426, 4;
	add.s64 	%rd31, %rd1, %rd30;
	ld.global.nc.u32 	%r430, [%rd31+-4];
	mov.u32 	%r429, %r426;
$L__BB1_21:
	mul.wide.u32 	%rd32, %r429, 4;
	add.s64 	%rd33, %rd1, %rd32;
	ld.global.nc.u32 	%r39, [%rd33];
	shl.b32 	%r234, %r428, 2;
	add.s32 	%r40, %r430, %r234;
	setp.le.s32 	%p16, %r39, %r40;
	@%p16 bra 	$L__BB1_48;
	setp.ne.s32 	%p17, %r3, 0;
	@%p17 bra 	$L__BB1_38;
	setp.eq.s32 	%p18, %r429, 0;
	mov.b32 	%r437, 0;
	mov.u32 	%r445, %r437;
	@%p18 bra 	$L__BB1_25;
	ld.global.nc.u32 	%r237, [%rd1];
	add.s32 	%r238, %r237, 3;
	shr.s32 	%r239, %r238, 31;
	shr.u32 	%r240, %r239, 30;
	add.s32 	%r241, %r238, %r240;
	and.b32  	%r445, %r241, -4;
	mov.b32 	%r437, 1;
$L__BB1_25:
	setp.ge.u32 	%p19, %r437, %r429;
	@%p19 bra 	$L__BB1_37;
	sub.s32 	%r44, %r429, %r437;
	and.b32  	%r45, %r44, 7;
	sub.s32 	%r243, %r437, %r429;
	setp.gt.u32 	%p20, %r243, -8;
	@%p20 bra 	$L__BB1_29;
	and.b32  	%r244, %r44, 2147483640;
	neg.s32 	%r433, %r244;
	mul.wide.u32 	%rd34, %r437, 4;
	add.s64 	%rd35, %rd34, %rd1;
	add.s64 	%rd70, %rd35, 12;
$L__BB1_28:
	.pragma "nounroll";
	ld.global.nc.u32 	%r245, [%rd70+-16];
	ld.global.nc.u32 	%r246, [%rd70+-12];
	sub.s32 	%r247, %r246, %r245;
	add.s32 	%r248, %r247, 3;
	shr.s32 	%r249, %r248, 31;
	shr.u32 	%r250, %r249, 30;
	add.s32 	%r251, %r248, %r250;
	shr.s32 	%r252, %r251, 2;
	ld.global.nc.u32 	%r253, [%rd70+-8];
	sub.s32 	%r254, %r253, %r246;
	add.s32 	%r255, %r254, 3;
	shr.s32 	%r256, %r255, 31;
	shr.u32 	%r257, %r256, 30;
	add.s32 	%r258, %r255, %r257;
	shr.s32 	%r259, %r258, 2;
	add.s32 	%r260, %r252, %r259;
	ld.global.nc.u32 	%r261, [%rd70+-4];
	sub.s32 	%r262, %r261, %r253;
	add.s32 	%r263, %r262, 3;
	shr.s32 	%r264, %r263, 31;
	shr.u32 	%r265, %r264, 30;
	add.s32 	%r266, %r263, %r265;
	shr.s32 	%r267, %r266, 2;
	add.s32 	%r268, %r260, %r267;
	ld.global.nc.u32 	%r269, [%rd70];
	sub.s32 	%r270, %r269, %r261;
	add.s32 	%r271, %r270, 3;
	shr.s32 	%r272, %r271, 31;
	shr.u32 	%r273, %r272, 30;
	add.s32 	%r274, %r271, %r273;
	shr.s32 	%r275, %r274, 2;
	add.s32 	%r276, %r268, %r275;
	ld.global.nc.u32 	%r277, [%rd70+4];
	sub.s32 	%r278, %r277, %r269;
	add.s32 	%r279, %r278, 3;
	shr.s32 	%r280, %r279, 31;
	shr.u32 	%r281, %r280, 30;
	add.s32 	%r282, %r279, %r281;
	shr.u32 	%r283, %r282, 2;
	add.s32 	%r284, %r276, %r283;
	ld.global.nc.u32 	%r285, [%rd70+8];
	sub.s32 	%r286, %r285, %r277;
	add.s32 	%r287, %r286, 3;
	shr.s32 	%r288, %r287, 31;
	shr.u32 	%r289, %r288, 30;
	add.s32 	%r290, %r287, %r289;
	shr.u32 	%r291, %r290, 2;
	add.s32 	%r292, %r284, %r291;
	ld.global.nc.u32 	%r293, [%rd70+12];
	sub.s32 	%r294, %r293, %r285;
	add.s32 	%r295, %r294, 3;
	shr.s32 	%r296, %r295, 31;
	shr.u32 	%r297, %r296, 30;
	add.s32 	%r298, %r295, %r297;
	shr.u32 	%r299, %r298, 2;
	add.s32 	%r300, %r292, %r299;
	ld.global.nc.u32 	%r301, [%rd70+16];
	sub.s32 	%r302, %r301, %r293;
	add.s32 	%r303, %r302, 3;
	shr.s32 	%r304, %r303, 31;
	shr.u32 	%r305, %r304, 30;
	add.s32 	%r306, %r303, %r305;
	shr.u32 	%r307, %r306, 2;
	add.s32 	%r308, %r300, %r307;
	shl.b32 	%r309, %r308, 2;
	add.s32 	%r445, %r309, %r445;
	add.s32 	%r437, %r437, 8;
	add.s32 	%r433, %r433, 8;
	add.s64 	%rd70, %rd70, 32;
	setp.ne.s32 	%p21, %r433, 0;
	@%p21 bra 	$L__BB1_28;
$L__BB1_29:
	setp.eq.s32 	%p22, %r45, 0;
	@%p22 bra 	$L__BB1_37;
	and.b32  	%r56, %r44, 3;
	setp.lt.u32 	%p23, %r45, 4;
	@%p23 bra 	$L__BB1_32;
	mul.wide.s32 	%rd36, %r437, 4;
	add.s64 	%rd37, %rd1, %rd36;
	ld.global.nc.u32 	%r311, [%rd37+-4];
	mul.wide.u32 	%rd38, %r437, 4;
	add.s64 	%rd39, %rd1, %rd38;
	ld.global.nc.u32 	%r312, [%rd39];
	sub.s32 	%r313, %r312, %r311;
	add.s32 	%r314, %r313, 3;
	shr.s32 	%r315, %r314, 31;
	shr.u32 	%r316, %r315, 30;
	add.s32 	%r317, %r314, %r316;
	shr.u32 	%r318, %r317, 2;
	add.s32 	%r319, %r437, 1;
	mul.wide.u32 	%rd40, %r319, 4;
	add.s64 	%rd41, %rd1, %rd40;
	ld.global.nc.u32 	%r320, [%rd41];
	sub.s32 	%r321, %r320, %r312;
	add.s32 	%r322, %r321, 3;
	shr.s32 	%r323, %r322, 31;
	shr.u32 	%r324, %r323, 30;
	add.s32 	%r325, %r322, %r324;
	shr.u32 	%r326, %r325, 2;
	add.s32 	%r327, %r318, %r326;
	add.s32 	%r328, %r437, 2;
	ld.global.nc.u32 	%r329, [%rd37+4];
	mul.wide.u32 	%rd42, %r328, 4;
	add.s64 	%rd43, %rd1, %rd42;
	ld.global.nc.u32 	%r330, [%rd43];
	sub.s32 	%r331, %r330, %r329;
	add.s32 	%r332, %r331, 3;
	shr.s32 	%r333, %r332, 31;
	shr.u32 	%r334, %r333, 30;
	add.s32 	%r335, %r332, %r334;
	shr.u32 	%r336, %r335, 2;
	add.s32 	%r337, %r327, %r336;
	ld.global.nc.u32 	%r338, [%rd37+8];
	ld.global.nc.u32 	%r339, [%rd39+12];
	sub.s32 	%r340, %r339, %r338;
	add.s32 	%r341, %r340, 3;
	shr.s32 	%r342, %r341, 31;
	shr.u32 	%r343, %r342, 30;
	add.s32 	%r344, %r341, %r343;
	shr.u32 	%r345, %r344, 2;
	add.s32 	%r346, %r337, %r345;
	shl.b32 	%r347, %r346, 2;
	add.s32 	%r445, %r347, %r445;
	add.s32 	%r437, %r437, 4;
$L__BB1_32:
	setp.eq.s32 	%p24, %r56, 0;
	@%p24 bra 	$L__BB1_37;
	setp.eq.s32 	%p25, %r56, 1;
	@%p25 bra 	$L__BB1_35;
	mul.wide.s32 	%rd44, %r437, 4;
	add.s64 	%rd45, %rd1, %rd44;
	ld.global.nc.u32 	%r349, [%rd45+-4];
	mul.wide.u32 	%rd46, %r437, 4;
	add.s64 	%rd47, %rd1, %rd46;
	ld.global.nc.u32 	%r350, [%rd47];
	sub.s32 	%r351, %r350, %r349;
	add.s32 	%r352, %r351, 3;
	shr.s32 	%r353, %r352, 31;
	shr.u32 	%r354, %r353, 30;
	add.s32 	%r355, %r352, %r354;
	shr.u32 	%r356, %r355, 2;
	ld.global.nc.u32 	%r357, [%rd47+4];
	sub.s32 	%r358, %r357, %r350;
	add.s32 	%r359, %r358, 3;
	shr.s32 	%r360, %r359, 31;
	shr.u32 	%r361, %r360, 30;
	add.s32 	%r362, %r359, %r361;
	shr.u32 	%r363, %r362, 2;
	add.s32 	%r364, %r356, %r363;
	shl.b32 	%r365, %r364, 2;
	add.s32 	%r445, %r365, %r445;
	add.s32 	%r437, %r437, 2;
$L__BB1_35:
	and.b32  	%r366, %r44, 1;
	setp.eq.b32 	%p26, %r366, 1;
	not.pred 	%p27, %p26;
	@%p27 bra 	$L__BB1_37;
	mul.wide.s32 	%rd48, %r437, 4;
	add.s64 	%rd49, %rd1, %rd48;
	ld.global.nc.u32 	%r367, [%rd49+-4];
	mul.wide.u32 	%rd50, %r437, 4;
	add.s64 	%rd51, %rd1, %rd50;
	ld.global.nc.u32 	%r368, [%rd51];
	sub.s32 	%r369, %r368, %r367;
	add.s32 	%r370, %r369, 3;
	shr.s32 	%r371, %r370, 31;
	shr.u32 	%r372, %r371, 30;
	add.s32 	%r373, %r370, %r372;
	and.b32  	%r374, %r373, -4;
	add.s32 	%r445, %r374, %r445;
$L__BB1_37:
	st.shared.u32 	[_ZZ46mx_block_rearrange_2d_K_groups_colmajor_kernelPKhiiiiiPKiPhiiE22output_group_start_col], %r445;
$L__BB1_38:
	sub.s32 	%r69, %r39, %r40;
	shl.b32 	%r376, %r2, 7;
	add.s32 	%r70, %r376, %r3;
	setp.ge.s32 	%p28, %r70, %r74;
	mov.b16 	%rs18, 0;
	mov.b32 	%r446, 0;
	mov.u16 	%rs19, %rs18;
	mov.u16 	%rs20, %rs18;
	@%p28 bra 	$L__BB1_47;
	cvt.u64.u32 	%rd8, %r70;
	setp.lt.s32 	%p29, %r69, 1;
	mov.b16 	%rs20, 0;
	@%p29 bra 	$L__BB1_41;
	mul.wide.s32 	%rd53, %r40, %r73;
	add.s64 	%rd54, %rd53, %rd8;
	add.s64 	%rd52, %rd9, %rd54;
	// begin inline asm
	ld.global.nc.u8 %r377, [%rd52];
	// end inline asm
	cvt.u16.u32 	%rs20, %r377;
$L__BB1_41:
	setp.lt.s32 	%p30, %r69, 2;
	mov.b16 	%rs19, 0;
	@%p30 bra 	$L__BB1_43;
	add.s32 	%r379, %r40, 1;
	mul.wide.s32 	%rd56, %r379, %r73;
	add.s64 	%rd57, %rd56, %rd8;
	add.s64 	%rd55, %rd9, %rd57;
	// begin inline asm
	ld.global.nc.u8 %r378, [%rd55];
	// end inline asm
	cvt.u16.u32 	%rs19, %r378;
$L__BB1_43:
	setp.lt.s32 	%p31, %r69, 3;
	mov.b16 	%rs18, 0;
	@%p31 bra 	$L__BB1_45;
	add.s32 	%r381, %r40, 2;
	mul.wide.s32 	%rd59, %r381, %r73;
	add.s64 	%rd60, %rd59, %rd8;
	add.s64 	%rd58, %rd9, %rd60;
	// begin inline asm
	ld.global.nc.u8 %r380, [%rd58];
	// end inline asm
	cvt.u16.u32 	%rs18, %r380;
$L__BB1_45:
	setp.lt.s32 	%p32, %r69, 4;
	@%p32 bra 	$L__BB1_47;
	add.s32 	%r384, %r40, 3;
	mul.wide.s32 	%rd62, %r384, %r73;
	add.s64 	%rd63, %rd62, %rd8;
	add.s64 	%rd61, %rd9, %rd63;
	// begin inline asm
	ld.global.nc.u8 %r383, [%rd61];
	// end inline asm
	shl.b32 	%r446, %r383, 24;
$L__BB1_47:
	shl.b32 	%r385, %r3, 4;
	and.b32  	%r386, %r385, 496;
	shr.u32 	%r387, %r3, 3;
	and.b32  	%r388, %r387, 124;
	add.s32 	%r389, %r386, %r388;
	cvt.u32.u16 	%r390, %rs18;
	shl.b32 	%r391, %r390, 16;
	and.b32  	%r392, %r391, 16711680;
	or.b32  	%r393, %r446, %r392;
	and.b16  	%rs14, %rs19, 255;
	mul.wide.u16 	%r394, %rs14, 256;
	or.b32  	%r395, %r393, %r394;
	cvt.u32.u16 	%r396, %rs20;
	and.b32  	%r397, %r396, 255;
	or.b32  	%r398, %r395, %r397;
	mov.u32 	%r399, _ZZ46mx_block_rearrange_2d_K_groups_colmajor_kernelPKhiiiiiPKiPhiiE13smem_swizzled;
	add.s32 	%r400, %r399, %r389;
	st.shared.u32 	[%r400], %r398;
	bar.sync 	0;
	ld.shared.u32 	%r401, [_ZZ46mx_block_rearrange_2d_K_groups_colmajor_kernelPKhiiiiiPKiPhiiE22output_group_start_col];
	sub.s32 	%r402, %r39, %r430;
	add.s32 	%r403, %r402, 3;
	shr.s32 	%r404, %r403, 31;
	shr.u32 	%r405, %r404, 30;
	add.s32 	%r406, %r403, %r405;
	shr.s32 	%r407, %r406, 2;
	mad.lo.s32 	%r408, %r407, %r2, %r428;
	mul.lo.s32 	%r409, %r408, %r76;
	mad.lo.s32 	%r410, %r401, %r75, %r409;
	cvt.s64.s32 	%rd64, %r410;
	shl.b32 	%r411, %r3, 2;
	cvt.u64.u32 	%rd65, %r411;
	add.s64 	%rd66, %rd64, %rd65;
	cvta.to.global.u64 	%rd67, %rd10;
	add.s64 	%rd68, %rd67, %rd66;
	add.s32 	%r412, %r399, %r411;
	ld.shared.u32 	%r413, [%r412];
	st.global.u32 	[%rd68], %r413;
$L__BB1_48:
	ret;

}
	// .globl	_Z57mx_block_rearrange_2d_K_groups_colmajor_vectorized_kernelPKhiiiiPKiPhii
.visible .entry _Z57mx_block_rearrange_2d_K_groups_colmajor_vectorized_kernelPKhiiiiPKiPhii(
	.param .u64 .ptr .align 1 _Z57mx_block_rearrange_2d_K_groups_colmajor_vectorized_kernelPKhiiiiPKiPhii_param_0,
	.param .u32 _Z57mx_block_rearrange_2d_K_groups_colmajor_vectorized_kernelPKhiiiiPKiPhii_param_1,
	.param .u32 _Z57mx_block_rearrange_2d_K_groups_colmajor_vectorized_kernelPKhiiiiPKiPhii_param_2,
	.param .u32 _Z57mx_block_rearrange_2d_K_groups_colmajor_vectorized_kernelPKhiiiiPKiPhii_param_3,
	.param .u32 _Z57mx_block_rearrange_2d_K_groups_colmajor_vectorized_kernelPKhiiiiPKiPhii_param_4,
	.param .u64 .ptr .align 1 _Z57mx_block_rearrange_2d_K_groups_colmajor_vectorized_kernelPKhiiiiPKiPhii_param_5,
	.param .u64 .ptr .align 1 _Z57mx_block_rearrange_2d_K_groups_colmajor_vectorized_kernelPKhiiiiPKiPhii_param_6,
	.param .u32 _Z57mx_block_rearrange_2d_K_groups_colmajor_vectorized_kernelPKhiiiiPKiPhii_param_7,
	.param .u32 _Z57mx_block_rearrange_2d_K_groups_colmajor_vectorized_kernelPKhiiiiPKiPhii_param_8
)
{
	.reg .pred 	%p<33>;
	.reg .b16 	%rs<23>;
	.reg .b32 	%r<457>;
	.reg .b64 	%rd<67>;
	// demoted variable
	.shared .align 16 .b8 _ZZ57mx_block_rearrange_2d_K_groups_colmajor_vectorized_kernelPKhiiiiPKiPhiiE10smem_block[512];
	// demoted variable
	.shared .align 4 .b8 _ZZ57mx_block_rearrange_2d_K_groups_colmajor_vectorized_kernelPKhiiiiPKiPhiiE11smem_cumsum[128];
	// demoted variable
	.shared .align 4 .u32 _ZZ57mx_block_rearrange_2d_K_groups_colmajor_vectorized_kernelPKhiiiiPKiPhiiE22output_group_start_col;
	ld.param.u64 	%rd10, [_Z57mx_block_rearrange_2d_K_groups_colmajor_vectorized_kernelPKhiiiiPKiPhii_param_0];
	ld.param.u32 	%r73, [_Z57mx_block_rearrange_2d_K_groups_colmajor_vectorized_kernelPKhiiiiPKiPhii_param_1];
	ld.param.u32 	%r74, [_Z57mx_block_rearrange_2d_K_groups_colmajor_vectorized_kernelPKhiiiiPKiPhii_param_2];
	ld.param.u32 	%r75, [_Z57mx_block_rearrange_2d_K_groups_colmajor_vectorized_kernelPKhiiiiPKiPhii_param_4];
	ld.param.u64 	%rd12, [_Z57mx_block_rearrange_2d_K_groups_colmajor_vectorized_kernelPKhiiiiPKiPhii_param_5];
	ld.param.u64 	%rd11, [_Z57mx_block_rearrange_2d_K_groups_colmajor_vectorized_kernelPKhiiiiPKiPhii_param_6];
	ld.param.u32 	%r76, [_Z57mx_block_rearrange_2d_K_groups_colmajor_vectorized_kernelPKhiiiiPKiPhii_param_7];
	ld.param.u32 	%r77, [_Z57mx_block_rearrange_2d_K_groups_colmajor_vectorized_kernelPKhiiiiPKiPhii_param_8];
	cvta.to.global.u64 	%rd1, %rd12;
	mov.u32 	%r1, %ctaid.x;
	mov.u32 	%r2, %ctaid.y;
	mov.u32 	%r3, %tid.x;
	shr.u32 	%r4, %r3, 5;
	and.b32  	%r5, %r3, 31;
	setp.ne.s32 	%p1, %r3, 0;
	@%p1 bra 	$L__BB2_15;
	setp.lt.s32 	%p2, %r77, 1;
	mov.b32 	%r432, 0;
	mov.u32 	%r431, %r432;
	@%p2 bra 	$L__BB2_3;
	ld.global.nc.u32 	%r80, [%rd1];
	add.s32 	%r81, %r80, 3;
	shr.s32 	%r82, %r81, 31;
	shr.u32 	%r83, %r82, 30;
	add.s32 	%r84, %r81, %r83;
	shr.s32 	%r432, %r84, 2;
	st.shared.u32 	[_ZZ57mx_block_rearrange_2d_K_groups_colmajor_vectorized_kernelPKhiiiiPKiPhiiE11smem_cumsum], %r432;
	mov.b32 	%r431, 1;
$L__BB2_3:
	setp.ge.s32 	%p3, %r431, %r77;
	@%p3 bra 	$L__BB2_15;
	sub.s32 	%r9, %r77, %r431;
	and.b32  	%r10, %r9, 7;
	sub.s32 	%r85, %r431, %r77;
	setp.gt.u32 	%p4, %r85, -8;
	@%p4 bra 	$L__BB2_7;
	and.b32  	%r86, %r9, -8;
	neg.s32 	%r428, %r86;
	shl.b32 	%r87, %r431, 2;
	mov.u32 	%r88, _ZZ57mx_block_rearrange_2d_K_groups_colmajor_vectorized_kernelPKhiiiiPKiPhiiE11smem_cumsum;
	add.s32 	%r89, %r87, %r88;
	add.s32 	%r427, %r89, 16;
	mul.wide.u32 	%rd13, %r431, 4;
	add.s64 	%rd14, %rd13, %rd1;
	add.s64 	%rd65, %rd14, 12;
$L__BB2_6:
	.pragma "nounroll";
	ld.global.nc.u32 	%r90, [%rd65+-16];
	ld.global.nc.u32 	%r91, [%rd65+-12];
	sub.s32 	%r92, %r91, %r90;
	add.s32 	%r93, %r92, 3;
	shr.s32 	%r94, %r93, 31;
	shr.u32 	%r95, %r94, 30;
	add.s32 	%r96, %r93, %r95;
	shr.s32 	%r97, %r96, 2;
	add.s32 	%r98, %r97, %r432;
	st.shared.u32 	[%r427+-16], %r98;
	ld.global.nc.u32 	%r99, [%rd65+-8];
	sub.s32 	%r100, %r99, %r91;
	add.s32 	%r101, %r100, 3;
	shr.s32 	%r102, %r101, 31;
	shr.u32 	%r103, %r102, 30;
	add.s32 	%r104, %r101, %r103;
	shr.s32 	%r105, %r104, 2;
	add.s32 	%r106, %r105, %r98;
	st.shared.u32 	[%r427+-12], %r106;
	ld.global.nc.u32 	%r107, [%rd65+-4];
	sub.s32 	%r108, %r107, %r99;
	add.s32 	%r109, %r108, 3;
	shr.s32 	%r110, %r109, 31;
	shr.u32 	%r111, %r110, 30;
	add.s32 	%r112, %r109, %r111;
	shr.s32 	%r113, %r112, 2;
	add.s32 	%r114, %r113, %r106;
	st.shared.u32 	[%r427+-8], %r114;
	ld.global.nc.u32 	%r115, [%rd65];
	sub.s32 	%r116, %r115, %r107;
	add.s32 	%r117, %r116, 3;
	shr.s32 	%r118, %r117, 31;
	shr.u32 	%r119, %r118, 30;
	add.s32 	%r120, %r117, %r119;
	shr.s32 	%r121, %r120, 2;
	add.s32 	%r122, %r121, %r114;
	st.shared.u32 	[%r427+-4], %r122;
	ld.global.nc.u32 	%r123, [%rd65+4];
	sub.s32 	%r124, %r123, %r115;
	add.s32 	%r125, %r124, 3;
	shr.s32 	%r126, %r125, 31;
	shr.u32 	%r127, %r126, 30;
	add.s32 	%r128, %r125, %r127;
	shr.s32 	%r129, %r128, 2;
	add.s32 	%r130, %r129, %r122;
	st.shared.u32 	[%r427], %r130;
	ld.global.nc.u32 	%r131, [%rd65+8];
	sub.s32 	%r132, %r131, %r123;
	add.s32 	%r133, %r132, 3;
	shr.s32 	%r134, %r133, 31;
	shr.u32 	%r135, %r134, 30;
	add.s32 	%r136, %r133, %r135;
	shr.s32 	%r137, %r136, 2;
	add.s32 	%r138, %r137, %r130;
	st.shared.u32 	[%r427+4], %r138;
	ld.global.nc.u32 	%r139, [%rd65+12];
	sub.s32 	%r140, %r139, %r131;
	add.s32 	%r141, %r140, 3;
	shr.s32 	%r142, %r141, 31;
	shr.u32 	%r143, %r142, 30;
	add.s32 	%r144, %r141, %r143;
	shr.s32 	%r145, %r144, 2;
	add.s32 	%r146, %r145, %r138;
	st.shared.u32 	[%r427+8], %r146;
	ld.global.nc.u32 	%r147, [%rd65+16];
	sub.s32 	%r148, %r147, %r139;
	add.s32 	%r149, %r148, 3;
	shr.s32 	%r150, %r149, 31;
	shr.u32 	%r151, %r150, 30;
	add.s32 	%r152, %r149, %r151;
	shr.s32 	%r153, %r152, 2;
	add.s32 	%r432, %r153, %r146;
	st.shared.u32 	[%r427+12], %r432;
	add.s32 	%r431, %r431, 8;
	add.s32 	%r428, %r428, 8;
	add.s32 	%r427, %r427, 32;
	add.s64 	%rd65, %rd65, 32;
	setp.ne.s32 	%p5, %r428, 0;
	@%p5 bra 	$L__BB2_6;
$L__BB2_7:
	setp.eq.s32 	%p6, %r10, 0;
	@%p6 bra 	$L__BB2_15;
	and.b32  	%r23, %r9, 3;
	setp.lt.u32 	%p7, %r10, 4;
	@%p7 bra 	$L__BB2_10;
	mul.wide.s32 	%rd15, %r431, 4;
	add.s64 	%rd16, %rd1, %rd15;
	ld.global.nc.u32 	%r154, [%rd16+-4];
	mul.wide.u32 	%rd17, %r431, 4;
	add.s64 	%rd18, %rd1, %rd17;
	ld.global.nc.u32 	%r155, [%rd18];
	sub.s32 	%r156, %r155, %r154;
	add.s32 	%r157, %r156, 3;
	shr.s32 	%r158, %r157, 31;
	shr.u32 	%r159, %r158, 30;
	add.s32 	%r160, %r157, %r159;
	shr.s32 	%r161, %r160, 2;
	add.s32 	%r162, %r161, %r432;
	shl.b32 	%r163, %r431, 2;
	mov.u32 	%r164, _ZZ57mx_block_rearrange_2d_K_groups_colmajor_vectorized_kernelPKhiiiiPKiPhiiE11smem_cumsum;
	add.s32 	%r165, %r164, %r163;
	st.shared.u32 	[%r165], %r162;
	add.s32 	%r166, %r431, 1;
	mul.wide.u32 	%rd19, %r166, 4;
	add.s64 	%rd20, %rd1, %rd19;
	ld.global.nc.u32 	%r167, [%rd20];
	sub.s32 	%r168, %r167, %r155;
	add.s32 	%r169, %r168, 3;
	shr.s32 	%r170, %r169, 31;
	shr.u32 	%r171, %r170, 30;
	add.s32 	%r172, %r169, %r171;
	shr.s32 	%r173, %r172, 2;
	add.s32 	%r174, %r173, %r162;
	st.shared.u32 	[%r165+4], %r174;
	add.s32 	%r175, %r431, 2;
	ld.global.nc.u32 	%r176, [%rd16+4];
	mul.wide.u32 	%rd21, %r175, 4;
	add.s64 	%rd22, %rd1, %rd21;
	ld.global.nc.u32 	%r177, [%rd22];
	sub.s32 	%r178, %r177, %r176;
	add.s32 	%r179, %r178, 3;
	shr.s32 	%r180, %r179, 31;
	shr.u32 	%r181, %r180, 30;
	add.s32 	%r182, %r179, %r181;
	shr.s32 	%r183, %r182, 2;
	add.s32 	%r184, %r183, %r174;
	st.shared.u32 	[%r165+8], %r184;
	ld.global.nc.u32 	%r185, [%rd16+8];
	ld.global.nc.u32 	%r186, [%rd18+12];
	sub.s32 	%r187, %r186, %r185;
	add.s32 	%r188, %r187, 3;
	shr.s32 	%r189, %r188, 31;
	shr.u32 	%r190, %r189, 30;
	add.s32 	%r191, %r188, %r190;
	shr.s32 	%r192, %r191, 2;
	add.s32 	%r432, %r192, %r184;
	st.shared.u32 	[%r165+12], %r432;
	add.s32 	%r431, %r431, 4;
$L__BB2_10:
	setp.eq.s32 	%p8, %r23, 0;
	@%p8 bra 	$L__BB2_15;
	setp.eq.s32 	%p9, %r23, 1;
	@%p9 bra 	$L__BB2_13;
	mul.wide.s32 	%rd23, %r431, 4;
	add.s64 	%rd24, %rd1, %rd23;
	ld.global.nc.u32 	%r193, [%rd24+-4];
	mul.wide.u32 	%rd25, %r431, 4;
	add.s64 	%rd26, %rd1, %rd25;
	ld.global.nc.u32 	%r194, [%rd26];
	sub.s32 	%r195, %r194, %r193;
	add.s32 	%r196, %r195, 3;
	shr.s32 	%r197, %r196, 31;
	shr.u32 	%r198, %r197, 30;
	add.s32 	%r199, %r196, %r198;
	shr.s32 	%r200, %r199, 2;
	add.s32 	%r201, %r200, %r432;
	shl.b32 	%r202, %r431, 2;
	mov.u32 	%r203, _ZZ57mx_block_rearrange_2d_K_groups_colmajor_vectorized_kernelPKhiiiiPKiPhiiE11smem_cumsum;
	add.s32 	%r204, %r203, %r202;
	st.shared.u32 	[%r204], %r201;
	ld.global.nc.u32 	%r205, [%rd26+4];
	sub.s32 	%r206, %r205, %r194;
	add.s32 	%r207, %r206, 3;
	shr.s32 	%r208, %r207, 31;
	shr.u32 	%r209, %r208, 30;
	add.s32 	%r210, %r207, %r209;
	shr.s32 	%r211, %r210, 2;
	add.s32 	%r432, %r211, %r201;
	st.shared.u32 	[%r204+4], %r432;
	add.s32 	%r431, %r431, 2;
$L__BB2_13:
	and.b32  	%r212, %r9, 1;
	setp.eq.b32 	%p10, %r212, 1;
	not.pred 	%p11, %p10;
	@%p11 bra 	$L__BB2_15;
	mul.wide.s32 	%rd27, %r431, 4;
	add.s64 	%rd28, %rd1, %rd27;
	ld.global.nc.u32 	%r213, [%rd28+-4];
	mul.wide.u32 	%rd29, %r431, 4;
	add.s64 	%rd30, %rd1, %rd29;
	ld.global.nc.u32 	%r214, [%rd30];
	sub.s32 	%r215, %r214, %r213;
	add.s32 	%r216, %r215, 3;
	shr.s32 	%r217, %r216, 31;
	shr.u32 	%r218, %r217, 30;
	add.s32 	%r219, %r216, %r218;
	shr.s32 	%r220, %r219, 2;
	add.s32 	%r221, %r220, %r432;
	shl.b32 	%r222, %r431, 2;
	mov.u32 	%r223, _ZZ57mx_block_rearrange_2d_K_groups_colmajor_vectorized_kernelPKhiiiiPKiPhiiE11smem_cumsum;
	add.s32 	%r224, %r223, %r222;
	st.shared.u32 	[%r224], %r221;
$L__BB2_15:
	bar.sync 	0;
	setp.lt.s32 	%p12, %r77, 1;
	mov.b32 	%r440, 0;
	mov.u32 	%r441, %r440;
	@%p12 bra 	$L__BB2_21;
	mov.b32 	%r437, 0;
	mov.u32 	%r229, _ZZ57mx_block_rearrange_2d_K_groups_colmajor_vectorized_kernelPKhiiiiPKiPhiiE11smem_cumsum;
	mov.u32 	%r438, %r437;
$L__BB2_17:
	shl.b32 	%r228, %r437, 2;
	add.s32 	%r230, %r229, %r228;
	ld.shared.u32 	%r34, [%r230];
	setp.lt.s32 	%p13, %r1, %r34;
	@%p13 bra 	$L__BB2_19;
	add.s32 	%r437, %r437, 1;
	setp.eq.s32 	%p14, %r437, %r77;
	mov.b32 	%r440, 0;
	mov.u32 	%r438, %r34;
	mov.u32 	%r441, %r440;
	@%p14 bra 	$L__BB2_21;
	bra.uni 	$L__BB2_17;
$L__BB2_19:
	sub.s32 	%r439, %r1, %r438;
	setp.eq.s32 	%p15, %r437, 0;
	mov.b32 	%r440, 0;
	mov.u32 	%r441, %r440;
	@%p15 bra 	$L__BB2_21;
	mul.wide.u32 	%rd31, %r437, 4;
	add.s64 	%rd32, %rd1, %rd31;
	ld.global.nc.u32 	%r441, [%rd32+-4];
	mov.u32 	%r440, %r437;
$L__BB2_21:
	mul.wide.u32 	%rd33, %r440, 4;
	add.s64 	%rd34, %rd1, %rd33;
	ld.global.nc.u32 	%r41, [%rd34];
	shl.b32 	%r234, %r439, 2;
	add.s32 	%r42, %r441, %r234;
	setp.le.s32 	%p16, %r41, %r42;
	@%p16 bra 	$L__BB2_47;
	setp.ne.s32 	%p17, %r3, 0;
	@%p17 bra 	$L__BB2_38;
	setp.eq.s32 	%p18, %r440, 0;
	mov.b32 	%r448, 0;
	mov.u32 	%r456, %r448;
	@%p18 bra 	$L__BB2_25;
	ld.global.nc.u32 	%r237, [%rd1];
	add.s32 	%r238, %r237, 3;
	shr.s32 	%r239, %r238, 31;
	shr.u32 	%r240, %r239, 30;
	add.s32 	%r241, %r238, %r240;
	and.b32  	%r456, %r241, -4;
	mov.b32 	%r448, 1;
$L__BB2_25:
	setp.ge.u32 	%p19, %r448, %r440;
	@%p19 bra 	$L__BB2_37;
	sub.s32 	%r46, %r440, %r448;
	and.b32  	%r47, %r46, 7;
	sub.s32 	%r243, %r448, %r440;
	setp.gt.u32 	%p20, %r243, -8;
	@%p20 bra 	$L__BB2_29;
	and.b32  	%r244, %r46, 2147483640;
	neg.s32 	%r444, %r244;
	mul.wide.u32 	%rd35, %r448, 4;
	add.s64 	%rd36, %rd35, %rd1;
	add.s64 	%rd66, %rd36, 12;
$L__BB2_28:
	.pragma "nounroll";
	ld.global.nc.u32 	%r245, [%rd66+-16];
	ld.global.nc.u32 	%r246, [%rd66+-12];
	sub.s32 	%r247, %r246, %r245;
	add.s32 	%r248, %r247, 3;
	shr.s32 	%r249, %r248, 31;
	shr.u32 	%r250, %r249, 30;
	add.s32 	%r251, %r248, %r250;
	shr.s32 	%r252, %r251, 2;
	ld.global.nc.u32 	%r253, [%rd66+-8];
	sub.s32 	%r254, %r253, %r246;
	add.s32 	%r255, %r254, 3;
	shr.s32 	%r256, %r255, 31;
	shr.u32 	%r257, %r256, 30;
	add.s32 	%r258, %r255, %r257;
	shr.s32 	%r259, %r258, 2;
	add.s32 	%r260, %r252, %r259;
	ld.global.nc.u32 	%r261, [%rd66+-4];
	sub.s32 	%r262, %r261, %r253;
	add.s32 	%r263, %r262, 3;
	shr.s32 	%r264, %r263, 31;
	shr.u32 	%r265, %r264, 30;
	add.s32 	%r266, %r263, %r265;
	shr.s32 	%r267, %r266, 2;
	add.s32 	%r268, %r260, %r267;
	ld.global.nc.u32 	%r269, [%rd66];
	sub.s32 	%r270, %r269, %r261;
	add.s32 	%r271, %r270, 3;
	shr.s32 	%r272, %r271, 31;
	shr.u32 	%r273, %r272, 30;
	add.s32 	%r274, %r271, %r273;
	shr.s32 	%r275, %r274, 2;
	add.s32 	%r276, %r268, %r275;
	ld.global.nc.u32 	%r277, [%rd66+4];
	sub.s32 	%r278, %r277, %r269;
	add.s32 	%r279, %r278, 3;
	shr.s32 	%r280, %r279, 31;
	shr.u32 	%r281, %r280, 30;
	add.s32 	%r282, %r279, %r281;
	shr.u32 	%r283, %r282, 2;
	add.s32 	%r284, %r276, %r283;
	ld.global.nc.u32 	%r285, [%rd66+8];
	sub.s32 	%r286, %r285, %r277;
	add.s32 	%r287, %r286, 3;
	shr.s32 	%r288, %r287, 31;
	shr.u32 	%r289, %r288, 30;
	add.s32 	%r290, %r287, %r289;
	shr.u32 	%r291, %r290, 2;
	add.s32 	%r292, %r284, %r291;
	ld.global.nc.u32 	%r293, [%rd66+12];
	sub.s32 	%r294, %r293, %r285;
	add.s32 	%r295, %r294, 3;
	shr.s32 	%r296, %r295, 31;
	shr.u32 	%r297, %r296, 30;
	add.s32 	%r298, %r295, %r297;
	shr.u32 	%r299, %r298, 2;
	add.s32 	%r300, %r292, %r299;
	ld.global.nc.u32 	%r301, [%rd66+16];
	sub.s32 	%r302, %r301, %r293;
	add.s32 	%r303, %r302, 3;
	shr.s32 	%r304, %r303, 31;
	shr.u32 	%r305, %r304, 30;
	add.s32 	%r306, %r303, %r305;
	shr.u32 	%r307, %r306, 2;
	add.s32 	%r308, %r300, %r307;
	shl.b32 	%r309, %r308, 2;
	add.s32 	%r456, %r309, %r456;
	add.s32 	%r448, %r448, 8;
	add.s32 	%r444, %r444, 8;
	add.s64 	%rd66, %rd66, 32;
	setp.ne.s32 	%p21, %r444, 0;
	@%p21 bra 	$L__BB2_28;
$L__BB2_29:
	setp.eq.s32 	%p22, %r47, 0;
	@%p22 bra 	$L__BB2_37;
	and.b32  	%r58, %r46, 3;
	setp.lt.u32 	%p23, %r47, 4;
	@%p23 bra 	$L__BB2_32;
	mul.wide.s32 	%rd37, %r448, 4;
	add.s64 	%rd38, %rd1, %rd37;
	ld.global.nc.u32 	%r311, [%rd38+-4];
	mul.wide.u32 	%rd39, %r448, 4;
	add.s64 	%rd40, %rd1, %rd39;
	ld.global.nc.u32 	%r312, [%rd40];
	sub.s32 	%r313, %r312, %r311;
	add.s32 	%r314, %r313, 3;
	shr.s32 	%r315, %r314, 31;
	shr.u32 	%r316, %r315, 30;
	add.s32 	%r317, %r314, %r316;
	shr.u32 	%r318, %r317, 2;
	add.s32 	%r319, %r448, 1;
	mul.wide.u32 	%rd41, %r319, 4;
	add.s64 	%rd42, %rd1, %rd41;
	ld.global.nc.u32 	%r320, [%rd42];
	sub.s32 	%r321, %r320, %r312;
	add.s32 	%r322, %r321, 3;
	shr.s32 	%r323, %r322, 31;
	shr.u32 	%r324, %r323, 30;
	add.s32 	%r325, %r322, %r324;
	shr.u32 	%r326, %r325, 2;
	add.s32 	%r327, %r318, %r326;
	add.s32 	%r328, %r448, 2;
	ld.global.nc.u32 	%r329, [%rd38+4];
	mul.wide.u32 	%rd43, %r328, 4;
	add.s64 	%rd44, %rd1, %rd43;
	ld.global.nc.u32 	%r330, [%rd44];
	sub.s32 	%r331, %r330, %r329;
	add.s32 	%r332, %r331, 3;
	shr.s32 	%r333, %r332, 31;
	shr.u32 	%r334, %r333, 30;
	add.s32 	%r335, %r332, %r334;
	shr.u32 	%r336, %r335, 2;
	add.s32 	%r337, %r327, %r336;
	ld.global.nc.u32 	%r338, [%rd38+8];
	ld.global.nc.u32 	%r339, [%rd40+12];
	sub.s32 	%r340, %r339, %r338;
	add.s32 	%r341, %r340, 3;
	shr.s32 	%r342, %r341, 31;
	shr.u32 	%r343, %r342, 30;
	add.s32 	%r344, %r341, %r343;
	shr.u32 	%r345, %r344, 2;
	add.s32 	%r346, %r337, %r345;
	shl.b32 	%r347, %r346, 2;
	add.s32 	%r456, %r347, %r456;
	add.s32 	%r448, %r448, 4;
$L__BB2_32:
	setp.eq.s32 	%p24, %r58, 0;
	@%p24 bra 	$L__BB2_37;
	setp.eq.s32 	%p25, %r58, 1;
	@%p25 bra 	$L__BB2_35;
	mul.wide.s32 	%rd45, %r448, 4;
	add.s64 	%rd46, %rd1, %rd45;
	ld.global.nc.u32 	%r349, [%rd46+-4];
	mul.wide.u32 	%rd47, %r448, 4;
	add.s64 	%rd48, %rd1, %rd47;
	ld.global.nc.u32 	%r350, [%rd48];
	sub.s32 	%r351, %r350, %r349;
	add.s32 	%r352, %r351, 3;
	shr.s32 	%r353, %r352, 31;
	shr.u32 	%r354, %r353, 30;
	add.s32 	%r355, %r352, %r354;
	shr.u32 	%r356, %r355, 2;
	ld.global.nc.u32 	%r357, [%rd48+4];
	sub.s32 	%r358, %r357, %r350;
	add.s32 	%r359, %r358, 3;
	shr.s32 	%r360, %r359, 31;
	shr.u32 	%r361, %r360, 30;
	add.s32 	%r362, %r359, %r361;
	shr.u32 	%r363, %r362, 2;
	add.s32 	%r364, %r356, %r363;
	shl.b32 	%r365, %r364, 2;
	add.s32 	%r456, %r365, %r456;
	add.s32 	%r448, %r448, 2;
$L__BB2_35:
	and.b32  	%r366, %r46, 1;
	setp.eq.b32 	%p26, %r366, 1;
	not.pred 	%p27, %p26;
	@%p27 bra 	$L__BB2_37;
	mul.wide.s32 	%rd49, %r448, 4;
	add.s64 	%rd50, %rd1, %rd49;
	ld.global.nc.u32 	%r367, [%rd50+-4];
	mul.wide.u32 	%rd51, %r448, 4;
	add.s64 	%rd52, %rd1, %rd51;
	ld.global.nc.u32 	%r368, [%rd52];
	sub.s32 	%r369, %r368, %r367;
	add.s32 	%r370, %r369, 3;
	shr.s32 	%r371, %r370, 31;
	shr.u32 	%r372, %r371, 30;
	add.s32 	%r373, %r370, %r372;
	and.b32  	%r374, %r373, -4;
	add.s32 	%r456, %r374, %r456;
$L__BB2_37:
	st.shared.u32 	[_ZZ57mx_block_rearrange_2d_K_groups_colmajor_vectorized_kernelPKhiiiiPKiPhiiE22output_group_start_col], %r456;
$L__BB2_38:
	sub.s32 	%r375, %r41, %r42;
	setp.ge.s32 	%p28, %r4, %r375;
	mov.b16 	%rs19, 0;
	mov.u16 	%rs20, %rs19;
	mov.u16 	%rs21, %rs19;
	mov.u16 	%rs22, %rs19;
	@%p28 bra 	$L__BB2_46;
	shl.b32 	%r376, %r2, 7;
	add.s32 	%r377, %r42, %r4;
	shl.b32 	%r378, %r5, 2;
	or.b32  	%r71, %r378, %r376;
	mul.wide.s32 	%rd53, %r377, %r73;
	add.s64 	%rd8, %rd10, %rd53;
	or.b32  	%r379, %r71, 3;
	setp.ge.s32 	%p29, %r379, %r74;
	@%p29 bra 	$L__BB2_41;
	cvt.u64.u32 	%rd59, %r71;
	add.s64 	%rd58, %rd8, %rd59;
	// begin inline asm
	ld.global.nc.u32 %r385, [%rd58];
	// end inline asm
	cvt.u16.u32 	%rs22, %r385;
	shr.u32 	%r386, %r385, 8;
	cvt.u16.u32 	%rs21, %r386;
	{ .reg .b16 tmp; mov.b32 {tmp, %rs20}, %r385; }
	shr.u32 	%r387, %r385, 24;
	cvt.u16.u32 	%rs19, %r387;
	bra.uni 	$L__BB2_46;
$L__BB2_41:
	setp.ge.s32 	%p30, %r71, %r74;
	mov.u16 	%rs20, %rs19;
	mov.u16 	%rs21, %rs19;
	mov.u16 	%rs22, %rs19;
	@%p30 bra 	$L__BB2_46;
	cvt.u64.u32 	%rd55, %r71;
	add.s64 	%rd54, %rd8, %rd55;
	// begin inline asm
	ld.global.nc.u8 %r380, [%rd54];
	// end inline asm
	add.s32 	%r381, %r71, 1;
	setp.ge.s32 	%p31, %r381, %r74;
	mov.b16 	%rs21, 0;
	@%p31 bra 	$L__BB2_44;
	add.s64 	%rd56, %rd54, 1;
	// begin inline asm
	ld.global.nc.u8 %r382, [%rd56];
	// end inline asm
	cvt.u16.u32 	%rs21, %r382;
$L__BB2_44:
	cvt.u16.u32 	%rs22, %r380;
	add.s32 	%r383, %r71, 2;
	setp.ge.s32 	%p32, %r383, %r74;
	mov.b16 	%rs19, 0;
	mov.u16 	%rs20, %rs19;
	@%p32 bra 	$L__BB2_46;
	add.s64 	%rd57, %rd54, 2;
	// begin inline asm
	ld.global.nc.u8 %r384, [%rd57];
	// end inline asm
	cvt.u16.u32 	%rs20, %r384;
$L__BB2_46:
	shl.b32 	%r388, %r3, 6;
	and.b32  	%r389, %r388, 448;
	shr.u32 	%r390, %r3, 1;
	and.b32  	%r391, %r390, 12;
	add.s32 	%r392, %r391, %r4;
	or.b32  	%r393, %r392, %r389;
	mov.u32 	%r394, _ZZ57mx_block_rearrange_2d_K_groups_colmajor_vectorized_kernelPKhiiiiPKiPhiiE10smem_block;
	add.s32 	%r395, %r394, %r393;
	st.shared.u8 	[%r395], %rs22;
	shl.b32 	%r396, %r5, 6;
	or.b32  	%r397, %r396, 16;
	and.b32  	%r398, %r397, 464;
	shr.u32 	%r399, %r5, 1;
	and.b32  	%r400, %r399, 12;
	add.s32 	%r401, %r400, %r4;
	add.s32 	%r402, %r401, %r398;
	add.s32 	%r403, %r394, %r402;
	st.shared.u8 	[%r403], %rs21;
	or.b32  	%r404, %r396, 32;
	and.b32  	%r405, %r404, 480;
	add.s32 	%r406, %r401, %r405;
	add.s32 	%r407, %r394, %r406;
	st.shared.u8 	[%r407], %rs20;
	or.b32  	%r408, %r396, 48;
	and.b32  	%r409, %r408, 496;
	add.s32 	%r410, %r401, %r409;
	add.s32 	%r411, %r394, %r410;
	st.shared.u8 	[%r411], %rs19;
	bar.sync 	0;
	ld.shared.u32 	%r412, [_ZZ57mx_block_rearrange_2d_K_groups_colmajor_vectorized_kernelPKhiiiiPKiPhiiE22output_group_start_col];
	sub.s32 	%r413, %r41, %r441;
	add.s32 	%r414, %r413, 3;
	shr.s32 	%r415, %r414, 31;
	shr.u32 	%r416, %r415, 30;
	add.s32 	%r417, %r414, %r416;
	shr.s32 	%r418, %r417, 2;
	mad.lo.s32 	%r419, %r418, %r2, %r439;
	mul.lo.s32 	%r420, %r419, %r76;
	mad.lo.s32 	%r421, %r412, %r75, %r420;
	cvt.s64.s32 	%rd60, %r421;
	shl.b32 	%r422, %r3, 2;
	cvt.u64.u32 	%rd61, %r422;
	add.s64 	%rd62, %rd60, %rd61;
	cvta.to.global.u64 	%rd63, %rd11;
	add.s64 	%rd64, %rd63, %rd62;
	add.s32 	%r423, %r394, %r422;
	ld.shared.u32 	%r424, [%r423];
	st.global.u32 	[%rd64], %r424;
$L__BB2_47:
	ret;

}
	// .globl	_Z61mx_block_rearrange_2d_K_groups_colmajor_vectorized_16B_kernelPKhiiiiPKiPhii
.visible .entry _Z61mx_block_rearrange_2d_K_groups_colmajor_vectorized_16B_kernelPKhiiiiPKiPhii(
	.param .u64 .ptr .align 1 _Z61mx_block_rearrange_2d_K_groups_colmajor_vectorized_16B_kernelPKhiiiiPKiPhii_param_0,
	.param .u32 _Z61mx_block_rearrange_2d_K_groups_colmajor_vectorized_16B_kernelPKhiiiiPKiPhii_param_1,
	.param .u32 _Z61mx_block_rearrange_2d_K_groups_colmajor_vectorized_16B_kernelPKhiiiiPKiPhii_param_2,
	.param .u32 _Z61mx_block_rearrange_2d_K_groups_colmajor_vectorized_16B_kernelPKhiiiiPKiPhii_param_3,
	.param .u32 _Z61mx_block_rearrange_2d_K_groups_colmajor_vectorized_16B_kernelPKhiiiiPKiPhii_param_4,
	.param .u64 .ptr .align 1 _Z61mx_block_rearrange_2d_K_groups_colmajor_vectorized_16B_kernelPKhiiiiPKiPhii_param_5,
	.param .u64 .ptr .align 1 _Z61mx_block_rearrange_2d_K_groups_colmajor_vectorized_16B_kernelPKhiiiiPKiPhii_param_6,
	.param .u32 _Z61mx_block_rearrange_2d_K_groups_colmajor_vectorized_16B_kernelPKhiiiiPKiPhii_param_7,
	.param .u32 _Z61mx_block_rearrange_2d_K_groups_colmajor_vectorized_16B_kernelPKhiiiiPKiPhii_param_8
)
{
	.reg .pred 	%p<45>;
	.reg .b32 	%r<669>;
	.reg .b64 	%rd<88>;
	// demoted variable
	.shared .align 16 .b8 _ZZ61mx_block_rearrange_2d_K_groups_colmajor_vectorized_16B_kernelPKhiiiiPKiPhiiE10smem_block[2048];
	// demoted variable
	.shared .align 4 .b8 _ZZ61mx_block_rearrange_2d_K_groups_colmajor_vectorized_16B_kernelPKhiiiiPKiPhiiE11smem_cumsum[128];
	// demoted variable
	.shared .align 4 .u32 _ZZ61mx_block_rearrange_2d_K_groups_colmajor_vectorized_16B_kernelPKhiiiiPKiPhiiE22output_group_start_col;
	ld.param.u64 	%rd10, [_Z61mx_block_rearrange_2d_K_groups_colmajor_vectorized_16B_kernelPKhiiiiPKiPhii_param_0];
	ld.param.u32 	%r108, [_Z61mx_block_rearrange_2d_K_groups_colmajor_vectorized_16B_kernelPKhiiiiPKiPhii_param_1];
	ld.param.u32 	%r109, [_Z61mx_block_rearrange_2d_K_groups_colmajor_vectorized_16B_kernelPKhiiiiPKiPhii_param_2];
	ld.param.u32 	%r110, [_Z61mx_block_rearrange_2d_K_groups_colmajor_vectorized_16B_kernelPKhiiiiPKiPhii_param_4];
	ld.param.u64 	%rd12, [_Z61mx_block_rearrange_2d_K_groups_colmajor_vectorized_16B_kernelPKhiiiiPKiPhii_param_5];
	ld.param.u64 	%rd11, [_Z61mx_block_rearrange_2d_K_groups_colmajor_vectorized_16B_kernelPKhiiiiPKiPhii_param_6];
	ld.param.u32 	%r111, [_Z61mx_block_rearrange_2d_K_groups_colmajor_vectorized_16B_kernelPKhiiiiPKiPhii_param_8];
	cvta.to.global.u64 	%rd1, %rd12;
	mov.u32 	%r1, %ctaid.x;
	mov.u32 	%r2, %ctaid.y;
	mov.u32 	%r3, %tid.x;
	shr.u32 	%r4, %r3, 5;
	and.b32  	%r5, %r3, 31;
	setp.ne.s32 	%p1, %r3, 0;
	@%p1 bra 	$L__BB3_15;
	setp.lt.s32 	%p2, %r111, 1;
	mov.b32 	%r627, 0;
	mov.u32 	%r626, %r627;
	@%p2 bra 	$L__BB3_3;
	ld.global.nc.u32 	%r114, [%rd1];
	add.s32 	%r115, %r114, 3;
	shr.s32 	%r116, %r115, 31;
	shr.u32 	%r117, %r116, 30;
	add.s32 	%r118, %r115, %r117;
	shr.s32 	%r627, %r118, 2;
	st.shared.u32 	[_ZZ61mx_block_rearrange_2d_K_groups_colmajor_vectorized_16B_kernelPKhiiiiPKiPhiiE11smem_cumsum], %r627;
	mov.b32 	%r626, 1;
$L__BB3_3:
	setp.ge.s32 	%p3, %r626, %r111;
	@%p3 bra 	$L__BB3_15;
	sub.s32 	%r9, %r111, %r626;
	and.b32  	%r10, %r9, 7;
	sub.s32 	%r119, %r626, %r111;
	setp.gt.u32 	%p4, %r119, -8;
	@%p4 bra 	$L__BB3_7;
	and.b32  	%r120, %r9, -8;
	neg.s32 	%r623, %r120;
	shl.b32 	%r121, %r626, 2;
	mov.u32 	%r122, _ZZ61mx_block_rearrange_2d_K_groups_colmajor_vectorized_16B_kernelPKhiiiiPKiPhiiE11smem_cumsum;
	add.s32 	%r123, %r121, %r122;
	add.s32 	%r622, %r123, 16;
	mul.wide.u32 	%rd13, %r626, 4;
	add.s64 	%rd14, %rd13, %rd1;
	add.s64 	%rd86, %rd14, 12;
$L__BB3_6:
	.pragma "nounroll";
	ld.global.nc.u32 	%r124, [%rd86+-16];
	ld.global.nc.u32 	%r125, [%rd86+-12];
	sub.s32 	%r126, %r125, %r124;
	add.s32 	%r127, %r126, 3;
	shr.s32 	%r128, %r127, 31;
	shr.u32 	%r129, %r128, 30;
	add.s32 	%r130, %r127, %r129;
	shr.s32 	%r131, %r130, 2;
	add.s32 	%r132, %r131, %r627;
	st.shared.u32 	[%r622+-16], %r132;
	ld.global.nc.u32 	%r133, [%rd86+-8];
	sub.s32 	%r134, %r133, %r125;
	add.s32 	%r135, %r134, 3;
	shr.s32 	%r136, %r135, 31;
	shr.u32 	%r137, %r136, 30;
	add.s32 	%r138, %r135, %r137;
	shr.s32 	%r139, %r138, 2;
	add.s32 	%r140, %r139, %r132;
	st.shared.u32 	[%r622+-12], %r140;
	ld.global.nc.u32 	%r141, [%rd86+-4];
	sub.s32 	%r142, %r141, %r133;
	add.s32 	%r143, %r142, 3;
	shr.s32 	%r144, %r143, 31;
	shr.u32 	%r145, %r144, 30;
	add.s32 	%r146, %r143, %r145;
	shr.s32 	%r147, %r146, 2;
	add.s32 	%r148, %r147, %r140;
	st.shared.u32 	[%r622+-8], %r148;
	ld.global.nc.u32 	%r149, [%rd86];
	sub.s32 	%r150, %r149, %r141;
	add.s32 	%r151, %r150, 3;
	shr.s32 	%r152, %r151, 31;
	shr.u32 	%r153, %r152, 30;
	add.s32 	%r154, %r151, %r153;
	shr.s32 	%r155, %r154, 2;
	add.s32 	%r156, %r155, %r148;
	st.shared.u32 	[%r622+-4], %r156;
	ld.global.nc.u32 	%r157, [%rd86+4];
	sub.s32 	%r158, %r157, %r149;
	add.s32 	%r159, %r158, 3;
	shr.s32 	%r160, %r159, 31;
	shr.u32 	%r161, %r160, 30;
	add.s32 	%r162, %r159, %r161;
	shr.s32 	%r163, %r162, 2;
	add.s32 	%r164, %r163, %r156;
	st.shared.u32 	[%r622], %r164;
	ld.global.nc.u32 	%r165, [%rd86+8];
	sub.s32 	%r166, %r165, %r157;
	add.s32 	%r167, %r166, 3;
	shr.s32 	%r168, %r167, 31;
	shr.u32 	%r169, %r168, 30;
	add.s32 	%r170, %r167, %r169;
	shr.s32 	%r171, %r170, 2;
	add.s32 	%r172, %r171, %r164;
	st.shared.u32 	[%r622+4], %r172;
	ld.global.nc.u32 	%r173, [%rd86+12];
	sub.s32 	%r174, %r173, %r165;
	add.s32 	%r175, %r174, 3;
	shr.s32 	%r176, %r175, 31;
	shr.u32 	%r177, %r176, 30;
	add.s32 	%r178, %r175, %r177;
	shr.s32 	%r179, %r178, 2;
	add.s32 	%r180, %r179, %r172;
	st.shared.u32 	[%r622+8], %r180;
	ld.global.nc.u32 	%r181, [%rd86+16];
	sub.s32 	%r182, %r181, %r173;
	add.s32 	%r183, %r182, 3;
	shr.s32 	%r184, %r183, 31;
	shr.u32 	%r185, %r184, 30;
	add.s32 	%r186, %r183, %r185;
	shr.s32 	%r187, %r186, 2;
	add.s32 	%r627, %r187, %r180;
	st.shared.u32 	[%r622+12], %r627;
	add.s32 	%r626, %r626, 8;
	add.s32 	%r623, %r623, 8;
	add.s32 	%r622, %r622, 32;
	add.s64 	%rd86, %rd86, 32;
	setp.ne.s32 	%p5, %r623, 0;
	@%p5 bra 	$L__BB3_6;
$L__BB3_7:
	setp.eq.s32 	%p6, %r10, 0;
	@%p6 bra 	$L__BB3_15;
	and.b32  	%r23, %r9, 3;
	setp.lt.u32 	%p7, %r10, 4;
	@%p7 bra 	$L__BB3_10;
	mul.wide.s32 	%rd15, %r626, 4;
	add.s64 	%rd16, %rd1, %rd15;
	ld.global.nc.u32 	%r188, [%rd16+-4];
	mul.wide.u32 	%rd17, %r626, 4;
	add.s64 	%rd18, %rd1, %rd17;
	ld.global.nc.u32 	%r189, [%rd18];
	sub.s32 	%r190, %r189, %r188;
	add.s32 	%r191, %r190, 3;
	shr.s32 	%r192, %r191, 31;
	shr.u32 	%r193, %r192, 30;
	add.s32 	%r194, %r191, %r193;
	shr.s32 	%r195, %r194, 2;
	add.s32 	%r196, %r195, %r627;
	shl.b32 	%r197, %r626, 2;
	mov.u32 	%r198, _ZZ61mx_block_rearrange_2d_K_groups_colmajor_vectorized_16B_kernelPKhiiiiPKiPhiiE11smem_cumsum;
	add.s32 	%r199, %r198, %r197;
	st.shared.u32 	[%r199], %r196;
	add.s32 	%r200, %r626, 1;
	mul.wide.u32 	%rd19, %r200, 4;
	add.s64 	%rd20, %rd1, %rd19;
	ld.global.nc.u32 	%r201, [%rd20];
	sub.s32 	%r202, %r201, %r189;
	add.s32 	%r203, %r202, 3;
	shr.s32 	%r204, %r203, 31;
	shr.u32 	%r205, %r204, 30;
	add.s32 	%r206, %r203, %r205;
	shr.s32 	%r207, %r206, 2;
	add.s32 	%r208, %r207, %r196;
	st.shared.u32 	[%r199+4], %r208;
	add.s32 	%r209, %r626, 2;
	ld.global.nc.u32 	%r210, [%rd16+4];
	mul.wide.u32 	%rd21, %r209, 4;
	add.s64 	%rd22, %rd1, %rd21;
	ld.global.nc.u32 	%r211, [%rd22];
	sub.s32 	%r212, %r211, %r210;
	add.s32 	%r213, %r212, 3;
	shr.s32 	%r214, %r213, 31;
	shr.u32 	%r215, %r214, 30;
	add.s32 	%r216, %r213, %r215;
	shr.s32 	%r217, %r216, 2;
	add.s32 	%r218, %r217, %r208;
	st.shared.u32 	[%r199+8], %r218;
	ld.global.nc.u32 	%r219, [%rd16+8];
	ld.global.nc.u32 	%r220, [%rd18+12];
	sub.s32 	%r221, %r220, %r219;
	add.s32 	%r222, %r221, 3;
	shr.s32 	%r223, %r222, 31;
	shr.u32 	%r224, %r223, 30;
	add.s32 	%r225, %r222, %r224;
	shr.s32 	%r226, %r225, 2;
	add.s32 	%r627, %r226, %r218;
	st.shared.u32 	[%r199+12], %r627;
	add.s32 	%r626, %r626, 4;
$L__BB3_10:
	setp.eq.s32 	%p8, %r23, 0;
	@%p8 bra 	$L__BB3_15;
	setp.eq.s32 	%p9, %r23, 1;
	@%p9 bra 	$L__BB3_13;
	mul.wide.s32 	%rd23, %r626, 4;
	add.s64 	%rd24, %rd1, %rd23;
	ld.global.nc.u32 	%r227, [%rd24+-4];
	mul.wide.u32 	%rd25, %r626, 4;
	add.s64 	%rd26, %rd1, %rd25;
	ld.global.nc.u32 	%r228, [%rd26];
	sub.s32 	%r229, %r228, %r227;
	add.s32 	%r230, %r229, 3;
	shr.s32 	%r231, %r230, 31;
	shr.u32 	%r232, %r231, 30;
	add.s32 	%r233, %r230, %r232;
	shr.s32 	%r234, %r233, 2;
	add.s32 	%r235, %r234, %r627;
	shl.b32 	%r236, %r626, 2;
	mov.u32 	%r237, _ZZ61mx_block_rearrange_2d_K_groups_colmajor_vectorized_16B_kernelPKhiiiiPKiPhiiE11smem_cumsum;
	add.s32 	%r238, %r237, %r236;
	st.shared.u32 	[%r238], %r235;
	ld.global.nc.u32 	%r239, [%rd26+4];
	sub.s32 	%r240, %r239, %r228;
	add.s32 	%r241, %r240, 3;
	shr.s32 	%r242, %r241, 31;
	shr.u32 	%r243, %r242, 30;
	add.s32 	%r244, %r241, %r243;
	shr.s32 	%r245, %r244, 2;
	add.s32 	%r627, %r245, %r235;
	st.shared.u32 	[%r238+4], %r627;
	add.s32 	%r626, %r626, 2;
$L__BB3_13:
	and.b32  	%r246, %r9, 1;
	setp.eq.b32 	%p10, %r246, 1;
	not.pred 	%p11, %p10;
	@%p11 bra 	$L__BB3_15;
	mul.wide.s32 	%rd27, %r626, 4;
	add.s64 	%rd28, %rd1, %rd27;
	ld.global.nc.u32 	%r247, [%rd28+-4];
	mul.wide.u32 	%rd29, %r626, 4;
	add.s64 	%rd30, %rd1, %rd29;
	ld.global.nc.u32 	%r248, [%rd30];
	sub.s32 	%r249, %r248, %r247;
	add.s32 	%r250, %r249, 3;
	shr.s32 	%r251, %r250, 31;
	shr.u32 	%r252, %r251, 30;
	add.s32 	%r253, %r250, %r252;
	shr.s32 	%r254, %r253, 2;
	add.s32 	%r255, %r254, %r627;
	shl.b32 	%r256, %r626, 2;
	mov.u32 	%r257, _ZZ61mx_block_rearrange_2d_K_groups_colmajor_vectorized_16B_kernelPKhiiiiPKiPhiiE11smem_cumsum;
	add.s32 	%r258, %r257, %r256;
	st.shared.u32 	[%r258], %r255;
$L__BB3_15:
	bar.sync 	0;
	setp.lt.s32 	%p12, %r111, 1;
	mov.b32 	%r635, 0;
	mov.u32 	%r636, %r635;
	@%p12 bra 	$L__BB3_21;
	mov.b32 	%r632, 0;
	mov.u32 	%r263, _ZZ61mx_block_rearrange_2d_K_groups_colmajor_vectorized_16B_kernelPKhiiiiPKiPhiiE11smem_cumsum;
	mov.u32 	%r633, %r632;
$L__BB3_17:
	shl.b32 	%r262, %r632, 2;
	add.s32 	%r264, %r263, %r262;
	ld.shared.u32 	%r34, [%r264];
	setp.lt.s32 	%p13, %r1, %r34;
	@%p13 bra 	$L__BB3_19;
	add.s32 	%r632, %r632, 1;
	setp.eq.s32 	%p14, %r632, %r111;
	mov.b32 	%r635, 0;
	mov.u32 	%r633, %r34;
	mov.u32 	%r636, %r635;
	@%p14 bra 	$L__BB3_21;
	bra.uni 	$L__BB3_17;
$L__BB3_19:
	sub.s32 	%r634, %r1, %r633;
	setp.eq.s32 	%p15, %r632, 0;
	mov.b32 	%r635, 0;
	mov.u32 	%r636, %r635;
	@%p15 bra 	$L__BB3_21;
	mul.wide.u32 	%rd31, %r632, 4;
	add.s64 	%rd32, %rd1, %rd31;
	ld.global.nc.u32 	%r636, [%rd32+-4];
	mov.u32 	%r635, %r632;
$L__BB3_21:
	mul.wide.u32 	%rd33, %r635, 4;
	add.s64 	%rd34, %rd1, %rd33;
	ld.global.nc.u32 	%r41, [%rd34];
	shl.b32 	%r268, %r634, 2;
	add.s32 	%r42, %r636, %r268;
	setp.le.s32 	%p16, %r41, %r42;
	@%p16 bra 	$L__BB3_71;
	setp.ne.s32 	%p17, %r3, 0;
	@%p17 bra 	$L__BB3_38;
	setp.eq.s32 	%p18, %r635, 0;
	mov.b32 	%r643, 0;
	mov.u32 	%r651, %r643;
	@%p18 bra 	$L__BB3_25;
	ld.global.nc.u32 	%r271, [%rd1];
	add.s32 	%r272, %r271, 3;
	shr.s32 	%r273, %r272, 31;
	shr.u32 	%r274, %r273, 30;
	add.s32 	%r275, %r272, %r274;
	and.b32  	%r651, %r275, -4;
	mov.b32 	%r643, 1;
$L__BB3_25:
	setp.ge.u32 	%p19, %r643, %r635;
	@%p19 bra 	$L__BB3_37;
	sub.s32 	%r46, %r635, %r643;
	and.b32  	%r47, %r46, 7;
	sub.s32 	%r277, %r643, %r635;
	setp.gt.u32 	%p20, %r277, -8;
	@%p20 bra 	$L__BB3_29;
	and.b32  	%r278, %r46, 2147483640;
	neg.s32 	%r639, %r278;
	mul.wide.u32 	%rd35, %r643, 4;
	add.s64 	%rd36, %rd35, %rd1;
	add.s64 	%rd87, %rd36, 12;
$L__BB3_28:
	.pragma "nounroll";
	ld.global.nc.u32 	%r279, [%rd87+-16];
	ld.global.nc.u32 	%r280, [%rd87+-12];
	sub.s32 	%r281, %r280, %r279;
	add.s32 	%r282, %r281, 3;
	shr.s32 	%r283, %r282, 31;
	shr.u32 	%r284, %r283, 30;
	add.s32 	%r285, %r282, %r284;
	shr.s32 	%r286, %r285, 2;
	ld.global.nc.u32 	%r287, [%rd87+-8];
	sub.s32 	%r288, %r287, %r280;
	add.s32 	%r289, %r288, 3;
	shr.s32 	%r290, %r289, 31;
	shr.u32 	%r291, %r290, 30;
	add.s32 	%r292, %r289, %r291;
	shr.s32 	%r293, %r292, 2;
	add.s32 	%r294, %r286, %r293;
	ld.global.nc.u32 	%r295, [%rd87+-4];
	sub.s32 	%r296, %r295, %r287;
	add.s32 	%r297, %r296, 3;
	shr.s32 	%r298, %r297, 31;
	shr.u32 	%r299, %r298, 30;
	add.s32 	%r300, %r297, %r299;
	shr.s32 	%r301, %r300, 2;
	add.s32 	%r302, %r294, %r301;
	ld.global.nc.u32 	%r303, [%rd87];
	sub.s32 	%r304, %r303, %r295;
	add.s32 	%r305, %r304, 3;
	shr.s32 	%r306, %r305, 31;
	shr.u32 	%r307, %r306, 30;
	add.s32 	%r308, %r305, %r307;
	shr.s32 	%r309, %r308, 2;
	add.s32 	%r310, %r302, %r309;
	ld.global.nc.u32 	%r311, [%rd87+4];
	sub.s32 	%r312, %r311, %r303;
	add.s32 	%r313, %r312, 3;
	shr.s32 	%r314, %r313, 31;
	shr.u32 	%r315, %r314, 30;
	add.s32 	%r316, %r313, %r315;
	shr.u32 	%r317, %r316, 2;
	add.s32 	%r318, %r310, %r317;
	ld.global.nc.u32 	%r319, [%rd87+8];
	sub.s32 	%r320, %r319, %r311;
	add.s32 	%r321, %r320, 3;
	shr.s32 	%r322, %r321, 31;
	shr.u32 	%r323, %r322, 30;
	add.s32 	%r324, %r321, %r323;
	shr.u32 	%r325, %r324, 2;
	add.s32 	%r326, %r318, %r325;
	ld.global.nc.u32 	%r327, [%rd87+12];
	sub.s32 	%r328, %r327, %r319;
	add.s32 	%r329, %r328, 3;
	shr.s32 	%r330, %r329, 31;
	shr.u32 	%r331, %r330, 30;
	add.s32 	%r332, %r329, %r331;
	shr.u32 	%r333, %r332, 2;
	add.s32 	%r334, %r326, %r333;
	ld.global.nc.u32 	%r335, [%rd87+16];
	sub.s32 	%r336, %r335, %r327;
	add.s32 	%r337, %r336, 3;
	shr.s32 	%r338, %r337, 31;
	shr.u32 	%r339, %r338, 30;
	add.s32 	%r340, %r337, %r339;
	shr.u32 	%r341, %r340, 2;
	add.s32 	%r342, %r334, %r341;
	shl.b32 	%r343, %r342, 2;
	add.s32 	%r651, %r343, %r651;
	add.s32 	%r643, %r643, 8;
	add.s32 	%r639, %r639, 8;
	add.s64 	%rd87, %rd87, 32;
	setp.ne.s32 	%p21, %r639, 0;
	@%p21 bra 	$L__BB3_28;
$L__BB3_29:
	setp.eq.s32 	%p22, %r47, 0;
	@%p22 bra 	$L__BB3_37;
	and.b32  	%r58, %r46, 3;
	setp.lt.u32 	%p23, %r47, 4;
	@%p23 bra 	$L__BB3_32;
	mul.wide.s32 	%rd37, %r643, 4;
	add.s64 	%rd38, %rd1, %rd37;
	ld.global.nc.u32 	%r345, [%rd38+-4];
	mul.wide.u32 	%rd39, %r643, 4;
	add.s64 	%rd40, %rd1, %rd39;
	ld.global.nc.u32 	%r346, [%rd40];
	sub.s32 	%r347, %r346, %r345;
	add.s32 	%r348, %r347, 3;
	shr.s32 	%r349, %r348, 31;
	shr.u32 	%r350, %r349, 30;
	add.s32 	%r351, %r348, %r350;
	shr.u32 	%r352, %r351, 2;
	add.s32 	%r353, %r643, 1;
	mul.wide.u32 	%rd41, %r353, 4;
	add.s64 	%rd42, %rd1, %rd41;
	ld.global.nc.u32 	%r354, [%rd42];
	sub.s32 	%r355, %r354, %r346;
	add.s32 	%r356, %r355, 3;
	shr.s32 	%r357, %r356, 31;
	shr.u32 	%r358, %r357, 30;
	add.s32 	%r359, %r356, %r358;
	shr.u32 	%r360, %r359, 2;
	add.s32 	%r361, %r352, %r360;
	add.s32 	%r362, %r643, 2;
	ld.global.nc.u32 	%r363, [%rd38+4];
	mul.wide.u32 	%rd43, %r362, 4;
	add.s64 	%rd44, %rd1, %rd43;
	ld.global.nc.u32 	%r364, [%rd44];
	sub.s32 	%r365, %r364, %r363;
	add.s32 	%r366, %r365, 3;
	shr.s32 	%r367, %r366, 31;
	shr.u32 	%r368, %r367, 30;
	add.s32 	%r369, %r366, %r368;
	shr.u32 	%r370, %r369, 2;
	add.s32 	%r371, %r361, %r370;
	ld.global.nc.u32 	%r372, [%rd38+8];
	ld.global.nc.u32 	%r373, [%rd40+12];
	sub.s32 	%r374, %r373, %r372;
	add.s32 	%r375, %r374, 3;
	shr.s32 	%r376, %r375, 31;
	shr.u32 	%r377, %r376, 30;
	add.s32 	%r378, %r375, %r377;
	shr.u32 	%r379, %r378, 2;
	add.s32 	%r380, %r371, %r379;
	shl.b32 	%r381, %r380, 2;
	add.s32 	%r651, %r381, %r651;
	add.s32 	%r643, %r643, 4;
$L__BB3_32:
	setp.eq.s32 	%p24, %r58, 0;
	@%p24 bra 	$L__BB3_37;
	setp.eq.s32 	%p25, %r58, 1;
	@%p25 bra 	$L__BB3_35;
	mul.wide.s32 	%rd45, %r643, 4;
	add.s64 	%rd46, %rd1, %rd45;
	ld.global.nc.u32 	%r383, [%rd46+-4];
	mul.wide.u32 	%rd47, %r643, 4;
	add.s64 	%rd48, %rd1, %rd47;
	ld.global.nc.u32 	%r384, [%rd48];
	sub.s32 	%r385, %r384, %r383;
	add.s32 	%r386, %r385, 3;
	shr.s32 	%r387, %r386, 31;
	shr.u32 	%r388, %r387, 30;
	add.s32 	%r389, %r386, %r388;
	shr.u32 	%r390, %r389, 2;
	ld.global.nc.u32 	%r391, [%rd48+4];
	sub.s32 	%r392, %r391, %r384;
	add.s32 	%r393, %r392, 3;
	shr.s32 	%r394, %r393, 31;
	shr.u32 	%r395, %r394, 30;
	add.s32 	%r396, %r393, %r395;
	shr.u32 	%r397, %r396, 2;
	add.s32 	%r398, %r390, %r397;
	shl.b32 	%r399, %r398, 2;
	add.s32 	%r651, %r399, %r651;
	add.s32 	%r643, %r643, 2;
$L__BB3_35:
	and.b32  	%r400, %r46, 1;
	setp.eq.b32 	%p26, %r400, 1;
	not.pred 	%p27, %p26;
	@%p27 bra 	$L__BB3_37;
	mul.wide.s32 	%rd49, %r643, 4;
	add.s64 	%rd50, %rd1, %rd49;
	ld.global.nc.u32 	%r401, [%rd50+-4];
	mul.wide.u32 	%rd51, %r643, 4;
	add.s64 	%rd52, %rd1, %rd51;
	ld.global.nc.u32 	%r402, [%rd52];
	sub.s32 	%r403, %r402, %r401;
	add.s32 	%r404, %r403, 3;
	shr.s32 	%r405, %r404, 31;
	shr.u32 	%r406, %r405, 30;
	add.s32 	%r407, %r404, %r406;
	and.b32  	%r408, %r407, -4;
	add.s32 	%r651, %r408, %r651;
$L__BB3_37:
	st.shared.u32 	[_ZZ61mx_block_rearrange_2d_K_groups_colmajor_vectorized_16B_kernelPKhiiiiPKiPhiiE22output_group_start_col], %r651;
$L__BB3_38:
	bar.sync 	0;
	sub.s32 	%r410, %r41, %r42;
	setp.ge.s32 	%p28, %r4, %r410;
	mov.b32 	%r665, 0;
	mov.u32 	%r660, %r665;
	mov.u32 	%r656, %r665;
	mov.u32 	%r653, %r665;
	@%p28 bra 	$L__BB3_70;
	shl.b32 	%r411, %r2, 9;
	add.s32 	%r412, %r42, %r4;
	shl.b32 	%r413, %r5, 4;
	or.b32  	%r71, %r413, %r411;
	mul.wide.s32 	%rd53, %r412, %r108;
	add.s64 	%rd8, %rd10, %rd53;
	or.b32  	%r414, %r71, 15;
	setp.ge.s32 	%p29, %r414, %r109;
	@%p29 bra 	$L__BB3_41;
	cvt.u64.u32 	%rd71, %r71;
	add.s64 	%rd70, %rd8, %rd71;
	// begin inline asm
	ld.global.nc.v4.u32 {%r653,%r656,%r660,%r665}, [%rd70];
	// end inline asm
	bra.uni 	$L__BB3_70;
$L__BB3_41:
	setp.ge.s32 	%p30, %r71, %r109;
	mov.u32 	%r660, %r665;
	mov.u32 	%r656, %r665;
	mov.u32 	%r653, %r665;
	@%p30 bra 	$L__BB3_70;
	cvt.u64.u32 	%rd55, %r71;
	add.s64 	%rd54, %rd8, %rd55;
	// begin inline asm
	ld.global.nc.u8 %r416, [%rd54];
	// end inline asm
	and.b32  	%r653, %r416, 255;
	add.s32 	%r417, %r71, 1;
	setp.ge.s32 	%p31, %r417, %r109;
	@%p31 bra 	$L__BB3_44;
	add.s64 	%rd56, %rd54, 1;
	// begin inline asm
	ld.global.nc.u8 %r418, [%rd56];
	// end inline asm
	shl.b32 	%r419, %r418, 8;
	and.b32  	%r420, %r419, 65280;
	or.b32  	%r653, %r653, %r420;
$L__BB3_44:
	add.s32 	%r421, %r71, 2;
	setp.ge.s32 	%p32, %r421, %r109;
	@%p32 bra 	$L__BB3_46;
	add.s64 	%rd57, %rd54, 2;
	// begin inline asm
	ld.global.nc.u8 %r422, [%rd57];
	// end inline asm
	shl.b32 	%r423, %r422, 16;
	and.b32  	%r424, %r423, 16711680;
	or.b32  	%r653, %r653, %r424;
$L__BB3_46:
	add.s32 	%r425, %r71, 3;
	setp.ge.s32 	%p33, %r425, %r109;
	@%p33 bra 	$L__BB3_48;
	add.s64 	%rd58, %rd54, 3;
	// begin inline asm
	ld.global.nc.u8 %r426, [%rd58];
	// end inline asm
	shl.b32 	%r427, %r426, 24;
	or.b32  	%r653, %r653, %r427;
$L__BB3_48:
	add.s32 	%r429, %r71, 4;
	setp.ge.s32 	%p34, %r429, %r109;
	mov.b32 	%r656, 0;
	@%p34 bra 	$L__BB3_50;
	add.s64 	%rd59, %rd54, 4;
	// begin inline asm
	ld.global.nc.u8 %r430, [%rd59];
	// end inline asm
	and.b32  	%r656, %r430, 255;
$L__BB3_50:
	add.s32 	%r431, %r71, 5;
	setp.ge.s32 	%p35, %r431, %r109;
	@%p35 bra 	$L__BB3_52;
	add.s64 	%rd60, %rd54, 5;
	// begin inline asm
	ld.global.nc.u8 %r432, [%rd60];
	// end inline asm
	shl.b32 	%r433, %r432, 8;
	and.b32  	%r434, %r433, 65280;
	or.b32  	%r656, %r656, %r434;
$L__BB3_52:
	add.s32 	%r435, %r71, 6;
	setp.ge.s32 	%p36, %r435, %r109;
	@%p36 bra 	$L__BB3_54;
	add.s64 	%rd61, %rd54, 6;
	// begin inline asm
	ld.global.nc.u8 %r436, [%rd61];
	// end inline asm
	shl.b32 	%r437, %r436, 16;
	and.b32  	%r438, %r437, 16711680;
	or.b32  	%r656, %r656, %r438;
$L__BB3_54:
	add.s32 	%r439, %r71, 7;
	setp.ge.s32 	%p37, %r439, %r109;
	@%p37 bra 	$L__BB3_56;
	add.s64 	%rd62, %rd54, 7;
	// begin inline asm
	ld.global.nc.u8 %r440, [%rd62];
	// end inline asm
	shl.b32 	%r441, %r440, 24;
	or.b32  	%r656, %r656, %r441;
$L__BB3_56:
	add.s32 	%r443, %r71, 8;
	setp.ge.s32 	%p38, %r443, %r109;
	mov.b32 	%r660, 0;
	@%p38 bra 	$L__BB3_58;
	add.s64 	%rd63, %rd54, 8;
	// begin inline asm
	ld.global.nc.u8 %r444, [%rd63];
	// end inline asm
	and.b32  	%r660, %r444, 255;
$L__BB3_58:
	add.s32 	%r445, %r71, 9;
	setp.ge.s32 	%p39, %r445, %r109;
	@%p39 bra 	$L__BB3_60;
	add.s64 	%rd64, %rd54, 9;
	// begin inline asm
	ld.global.nc.u8 %r446, [%rd64];
	// end inline asm
	shl.b32 	%r447, %r446, 8;
	and.b32  	%r448, %r447, 65280;
	or.b32  	%r660, %r660, %r448;
$L__BB3_60:
	add.s32 	%r449, %r71, 10;
	setp.ge.s32 	%p40, %r449, %r109;
	@%p40 bra 	$L__BB3_62;
	add.s64 	%rd65, %rd54, 10;
	// begin inline asm
	ld.global.nc.u8 %r450, [%rd65];
	// end inline asm
	shl.b32 	%r451, %r450, 16;
	and.b32  	%r452, %r451, 16711680;
	or.b32  	%r660, %r660, %r452;
$L__BB3_62:
	add.s32 	%r453, %r71, 11;
	setp.ge.s32 	%p41, %r453, %r109;
	@%p41 bra 	$L__BB3_64;
	add.s64 	%rd66, %rd54, 11;
	// begin inline asm
	ld.global.nc.u8 %r454, [%rd66];
	// end inline asm
	shl.b32 	%r455, %r454, 24;
	or.b32  	%r660, %r660, %r455;
$L__BB3_64:
	add.s32 	%r457, %r71, 12;
	setp.ge.s32 	%p42, %r457, %r109;
	mov.b32 	%r665, 0;
	@%p42 bra 	$L__BB3_66;
	add.s64 	%rd67, %rd54, 12;
	// begin inline asm
	ld.global.nc.u8 %r458, [%rd67];
	// end inline asm
	and.b32  	%r665, %r458, 255;
$L__BB3_66:
	add.s32 	%r459, %r71, 13;
	setp.ge.s32 	%p43, %r459, %r109;
	@%p43 bra 	$L__BB3_68;
	add.s64 	%rd68, %rd54, 13;
	// begin inline asm
	ld.global.nc.u8 %r460, [%rd68];
	// end inline asm
	shl.b32 	%r461, %r460, 8;
	and.b32  	%r462, %r461, 65280;
	or.b32  	%r665, %r665, %r462;
$L__BB3_68:
	add.s32 	%r463, %r71, 14;
	setp.ge.s32 	%p44, %r463, %r109;
	@%p44 bra 	$L__BB3_70;
	add.s64 	%rd69, %rd54, 14;
	// begin inline asm
	ld.global.nc.u8 %r464, [%rd69];
	// end inline asm
	shl.b32 	%r465, %r464, 16;
	and.b32  	%r466, %r465, 16711680;
	or.b32  	%r665, %r665, %r466;
$L__BB3_70:
	cvta.to.global.u64 	%rd72, %rd11;
	shl.b32 	%r471, %r3, 6;
	and.b32  	%r472, %r471, 1536;
	shl.b32 	%r473, %r3, 8;
	and.b32  	%r474, %r473, 256;
	shl.b32 	%r475, %r3, 1;
	and.b32  	%r476, %r475, 12;
	or.b32  	%r477, %r474, %r476;
	add.s32 	%r478, %r4, %r477;
	or.b32  	%r479, %r472, %r478;
	mov.u32 	%r480, _ZZ61mx_block_rearrange_2d_K_groups_colmajor_vectorized_16B_kernelPKhiiiiPKiPhiiE10smem_block;
	add.s32 	%r481, %r480, %r479;
	st.shared.u8 	[%r481], %r653;
	shl.b32 	%r482, %r5, 8;
	or.b32  	%r483, %r482, 16;
	and.b32  	%r484, %r483, 272;
	shl.b32 	%r485, %r5, 1;
	and.b32  	%r486, %r485, 12;
	or.b32  	%r487, %r484, %r486;
	add.s32 	%r488, %r4, %r487;
	shr.u32 	%r489, %r653, 8;
	shl.b32 	%r490, %r5, 6;
	and.b32  	%r491, %r490, 1536;
	or.b32  	%r492, %r491, %r488;
	add.s32 	%r493, %r480, %r492;
	st.shared.u8 	[%r493], %r489;
	or.b32  	%r494, %r482, 32;
	and.b32  	%r495, %r494, 288;
	or.b32  	%r496, %r495, %r486;
	add.s32 	%r497, %r4, %r496;
	shr.u32 	%r498, %r653, 16;
	or.b32  	%r499, %r491, %r497;
	add.s32 	%r500, %r480, %r499;
	st.shared.u8 	[%r500], %r498;
	or.b32  	%r501, %r482, 48;
	and.b32  	%r502, %r501, 304;
	or.b32  	%r503, %r502, %r486;
	add.s32 	%r504, %r4, %r503;
	shr.u32 	%r505, %r653, 24;
	or.b32  	%r506, %r491, %r504;
	add.s32 	%r507, %r480, %r506;
	st.shared.u8 	[%r507], %r505;
	or.b32  	%r508, %r482, %r485;
	or.b32  	%r509, %r508, 64;
	and.b32  	%r510, %r509, 332;
	add.s32 	%r511, %r4, %r510;
	or.b32  	%r512, %r491, %r511;
	add.s32 	%r513, %r480, %r512;
	st.shared.u8 	[%r513], %r656;
	or.b32  	%r514, %r482, 80;
	and.b32  	%r515, %r514, 336;
	or.b32  	%r516, %r515, %r486;
	add.s32 	%r517, %r4, %r516;
	shr.u32 	%r518, %r656, 8;
	or.b32  	%r519, %r491, %r517;
	add.s32 	%r520, %r480, %r519;
	st.shared.u8 	[%r520], %r518;
	or.b32  	%r521, %r482, 96;
	and.b32  	%r522, %r521, 352;
	or.b32  	%r523, %r522, %r486;
	add.s32 	%r524, %r4, %r523;
	shr.u32 	%r525, %r656, 16;
	or.b32  	%r526, %r491, %r524;
	add.s32 	%r527, %r480, %r526;
	st.shared.u8 	[%r527], %r525;
	or.b32  	%r528, %r482, 112;
	and.b32  	%r529, %r528, 368;
	or.b32  	%r530, %r529, %r486;
	add.s32 	%r531, %r4, %r530;
	shr.u32 	%r532, %r656, 24;
	or.b32  	%r533, %r491, %r531;
	add.s32 	%r534, %r480, %r533;
	st.shared.u8 	[%r534], %r532;
	or.b32  	%r535, %r508, 128;
	and.b32  	%r536, %r535, 396;
	add.s32 	%r537, %r4, %r536;
	or.b32  	%r538, %r491, %r537;
	add.s32 	%r539, %r480, %r538;
	st.shared.u8 	[%r539], %r660;
	or.b32  	%r540, %r482, 144;
	and.b32  	%r541, %r540, 400;
	or.b32  	%r542, %r541, %r486;
	add.s32 	%r543, %r4, %r542;
	shr.u32 	%r544, %r660, 8;
	or.b32  	%r545, %r491, %r543;
	add.s32 	%r546, %r480, %r545;
	st.shared.u8 	[%r546], %r544;
	or.b32  	%r547, %r482, 160;
	and.b32  	%r548, %r547, 416;
	or.b32  	%r549, %r548, %r486;
	add.s32 	%r550, %r4, %r549;
	shr.u32 	%r551, %r660, 16;
	or.b32  	%r552, %r491, %r550;
	add.s32 	%r553, %r480, %r552;
	st.shared.u8 	[%r553], %r551;
	or.b32  	%r554, %r482, 176;
	and.b32  	%r555, %r554, 432;
	or.b32  	%r556, %r555, %r486;
	add.s32 	%r557, %r4, %r556;
	shr.u32 	%r558, %r660, 24;
	or.b32  	%r559, %r491, %r557;
	add.s32 	%r560, %r480, %r559;
	st.shared.u8 	[%r560], %r558;
	or.b32  	%r561, %r508, 192;
	and.b32  	%r562, %r561, 460;
	add.s32 	%r563, %r4, %r562;
	or.b32  	%r564, %r491, %r563;
	add.s32 	%r565, %r480, %r564;
	st.shared.u8 	[%r565], %r665;
	or.b32  	%r566, %r482, 208;
	and.b32  	%r567, %r566, 464;
	or.b32  	%r568, %r567, %r486;
	add.s32 	%r569, %r4, %r568;
	shr.u32 	%r570, %r665, 8;
	or.b32  	%r571, %r491, %r569;
	add.s32 	%r572, %r480, %r571;
	st.shared.u8 	[%r572], %r570;
	or.b32  	%r573, %r482, 224;
	and.b32  	%r574, %r573, 480;
	or.b32  	%r575, %r574, %r486;
	add.s32 	%r576, %r4, %r575;
	shr.u32 	%r577, %r665, 16;
	add.s32 	%r578, %r491, %r576;
	add.s32 	%r579, %r480, %r578;
	st.shared.u8 	[%r579], %r577;
	or.b32  	%r580, %r482, 240;
	and.b32  	%r581, %r580, 496;
	or.b32  	%r582, %r581, %r486;
	add.s32 	%r583, %r4, %r582;
	shr.u32 	%r584, %r665, 24;
	add.s32 	%r585, %r491, %r583;
	add.s32 	%r586, %r480, %r585;
	st.shared.u8 	[%r586], %r584;
	bar.sync 	0;
	ld.shared.u32 	%r587, [_ZZ61mx_block_rearrange_2d_K_groups_colmajor_vectorized_16B_kernelPKhiiiiPKiPhiiE22output_group_start_col];
	sub.s32 	%r588, %r41, %r636;
	shl.b32 	%r589, %r634, 9;
	mad.lo.s32 	%r590, %r587, %r110, %r589;
	shl.b32 	%r591, %r3, 2;
	and.b32  	%r592, %r591, 508;
	cvt.u64.u32 	%rd73, %r592;
	shl.b32 	%r593, %r2, 2;
	add.s32 	%r594, %r588, 3;
	shr.s32 	%r595, %r594, 31;
	shr.u32 	%r596, %r595, 30;
	add.s32 	%r597, %r594, %r596;
	shl.b32 	%r598, %r597, 7;
	and.b32  	%r599, %r598, -512;
	shr.u32 	%r600, %r3, 7;
	add.s32 	%r601, %r593, %r600;
	mad.lo.s32 	%r602, %r599, %r601, %r590;
	cvt.s64.s32 	%rd74, %r602;
	add.s64 	%rd75, %rd74, %rd73;
	add.s64 	%rd76, %rd72, %rd75;
	add.s32 	%r603, %r480, %r591;
	ld.shared.u32 	%r604, [%r603];
	st.global.u32 	[%rd76], %r604;
	add.s32 	%r605, %r3, 128;
	shr.u32 	%r606, %r605, 7;
	add.s32 	%r607, %r593, %r606;
	mad.lo.s32 	%r608, %r599, %r607, %r590;
	cvt.s64.s32 	%rd77, %r608;
	add.s64 	%rd78, %rd77, %rd73;
	add.s64 	%rd79, %rd72, %rd78;
	ld.shared.u32 	%r609, [%r603+512];
	st.global.u32 	[%rd79], %r609;
	add.s32 	%r610, %r3, 256;
	shr.u32 	%r611, %r610, 7;
	add.s32 	%r612, %r593, %r611;
	mad.lo.s32 	%r613, %r599, %r612, %r590;
	cvt.s64.s32 	%rd80, %r613;
	add.s64 	%rd81, %rd80, %rd73;
	add.s64 	%rd82, %rd72, %rd81;
	ld.shared.u32 	%r614, [%r603+1024];
	st.global.u32 	[%rd82], %r614;
	add.s32 	%r615, %r3, 384;
	shr.u32 	%r616, %r615, 7;
	add.s32 	%r617, %r593, %r616;
	mad.lo.s32 	%r618, %r599, %r617, %r590;
	cvt.s64.s32 	%rd83, %r618;
	add.s64 	%rd84, %rd83, %rd73;
	add.s64 	%rd85, %rd72, %rd84;
	ld.shared.u32 	%r619, [%r603+1536];
	st.global.u32 	[%rd85], %r619;
$L__BB3_71:
	ret;

}
	// .globl	_Z57mx_block_rearrange_2d_K_groups_rowmajor_vectorized_kernelPKhiiiiPKiPhii
.visible .entry _Z57mx_block_rearrange_2d_K_groups_rowmajor_vectorized_kernelPKhiiiiPKiPhii(
	.param .u64 .ptr .align 1 _Z57mx_block_rearrange_2d_K_groups_rowmajor_vectorized_kernelPKhiiiiPKiPhii_param_0,
	.param .u32 _Z57mx_block_rearrange_2d_K_groups_rowmajor_vectorized_kernelPKhiiiiPKiPhii_param_1,
	.param .u32 _Z57mx_block_rearrange_2d_K_groups_rowmajor_vectorized_kernelPKhiiiiPKiPhii_param_2,
	.param .u32 _Z57mx_block_rearrange_2d_K_groups_rowmajor_vectorized_kernelPKhiiiiPKiPhii_param_3,
	.param .u32 _Z57mx_block_rearrange_2d_K_groups_rowmajor_vectorized_kernelPKhiiiiPKiPhii_param_4,
	.param .u64 .ptr .align 1 _Z57mx_block_rearrange_2d_K_groups_rowmajor_vectorized_kernelPKhiiiiPKiPhii_param_5,
	.param .u64 .ptr .align 1 _Z57mx_block_rearrange_2d_K_groups_rowmajor_vectorized_kernelPKhiiiiPKiPhii_param_6,
	.param .u32 _Z57mx_block_rearrange_2d_K_groups_rowmajor_vectorized_kernelPKhiiiiPKiPhii_param_7,
	.param .u32 _Z57mx_block_rearrange_2d_K_groups_rowmajor_vectorized_kernelPKhiiiiPKiPhii_param_8
)
{
	.reg .pred 	%p<60>;
	.reg .b16 	%rs<109>;
	.reg .b32 	%r<525>;
	.reg .b64 	%rd<109>;
	// demoted variable
	.shared .align 16 .b8 _ZZ57mx_block_rearrange_2d_K_groups_rowmajor_vectorized_kernelPKhiiiiPKiPhiiE10smem_block[2048];
	// demoted variable
	.shared .align 4 .b8 _ZZ57mx_block_rearrange_2d_K_groups_rowmajor_vectorized_kernelPKhiiiiPKiPhiiE11smem_cumsum[128];
	// demoted variable
	.shared .align 4 .u32 _ZZ57mx_block_rearrange_2d_K_groups_rowmajor_vectorized_kernelPKhiiiiPKiPhiiE22output_group_start_col;
	ld.param.u64 	%rd14, [_Z57mx_block_rearrange_2d_K_groups_rowmajor_vectorized_kernelPKhiiiiPKiPhii_param_0];
	ld.param.u32 	%r78, [_Z57mx_block_rearrange_2d_K_groups_rowmajor_vectorized_kernelPKhiiiiPKiPhii_param_1];
	ld.param.u32 	%r79, [_Z57mx_block_rearrange_2d_K_groups_rowmajor_vectorized_kernelPKhiiiiPKiPhii_param_2];
	ld.param.u32 	%r80, [_Z57mx_block_rearrange_2d_K_groups_rowmajor_vectorized_kernelPKhiiiiPKiPhii_param_4];
	ld.param.u64 	%rd16, [_Z57mx_block_rearrange_2d_K_groups_rowmajor_vectorized_kernelPKhiiiiPKiPhii_param_5];
	ld.param.u64 	%rd15, [_Z57mx_block_rearrange_2d_K_groups_rowmajor_vectorized_kernelPKhiiiiPKiPhii_param_6];
	ld.param.u32 	%r81, [_Z57mx_block_rearrange_2d_K_groups_rowmajor_vectorized_kernelPKhiiiiPKiPhii_param_8];
	cvta.to.global.u64 	%rd1, %rd16;
	mov.u32 	%r1, %ctaid.x;
	mov.u32 	%r2, %ctaid.y;
	mov.u32 	%r3, %tid.x;
	setp.ne.s32 	%p1, %r3, 0;
	@%p1 bra 	$L__BB4_15;
	setp.lt.s32 	%p2, %r81, 1;
	mov.b32 	%r500, 0;
	mov.u32 	%r499, %r500;
	@%p2 bra 	$L__BB4_3;
	ld.global.nc.u32 	%r84, [%rd1];
	add.s32 	%r85, %r84, 3;
	shr.s32 	%r86, %r85, 31;
	shr.u32 	%r87, %r86, 30;
	add.s32 	%r88, %r85, %r87;
	shr.s32 	%r500, %r88, 2;
	st.shared.u32 	[_ZZ57mx_block_rearrange_2d_K_groups_rowmajor_vectorized_kernelPKhiiiiPKiPhiiE11smem_cumsum], %r500;
	mov.b32 	%r499, 1;
$L__BB4_3:
	setp.ge.s32 	%p3, %r499, %r81;
	@%p3 bra 	$L__BB4_15;
	sub.s32 	%r7, %r81, %r499;
	and.b32  	%r8, %r7, 7;
	sub.s32 	%r89, %r499, %r81;
	setp.gt.u32 	%p4, %r89, -8;
	@%p4 bra 	$L__BB4_7;
	and.b32  	%r90, %r7, -8;
	neg.s32 	%r496, %r90;
	shl.b32 	%r91, %r499, 2;
	mov.u32 	%r92, _ZZ57mx_block_rearrange_2d_K_groups_rowmajor_vectorized_kernelPKhiiiiPKiPhiiE11smem_cumsum;
	add.s32 	%r93, %r91, %r92;
	add.s32 	%r495, %r93, 16;
	mul.wide.u32 	%rd17, %r499, 4;
	add.s64 	%rd18, %rd17, %rd1;
	add.s64 	%rd107, %rd18, 12;
$L__BB4_6:
	.pragma "nounroll";
	ld.global.nc.u32 	%r94, [%rd107+-16];
	ld.global.nc.u32 	%r95, [%rd107+-12];
	sub.s32 	%r96, %r95, %r94;
	add.s32 	%r97, %r96, 3;
	shr.s32 	%r98, %r97, 31;
	shr.u32 	%r99, %r98, 30;
	add.s32 	%r100, %r97, %r99;
	shr.s32 	%r101, %r100, 2;
	add.s32 	%r102, %r101, %r500;
	st.shared.u32 	[%r495+-16], %r102;
	ld.global.nc.u32 	%r103, [%rd107+-8];
	sub.s32 	%r104, %r103, %r95;
	add.s32 	%r105, %r104, 3;
	shr.s32 	%r106, %r105, 31;
	shr.u32 	%r107, %r106, 30;
	add.s32 	%r108, %r105, %r107;
	shr.s32 	%r109, %r108, 2;
	add.s32 	%r110, %r109, %r102;
	st.shared.u32 	[%r495+-12], %r110;
	ld.global.nc.u32 	%r111, [%rd107+-4];
	sub.s32 	%r112, %r111, %r103;
	add.s32 	%r113, %r112, 3;
	shr.s32 	%r114, %r113, 31;
	shr.u32 	%r115, %r114, 30;
	add.s32 	%r116, %r113, %r115;
	shr.s32 	%r117, %r116, 2;
	add.s32 	%r118, %r117, %r110;
	st.shared.u32 	[%r495+-8], %r118;
	ld.global.nc.u32 	%r119, [%rd107];
	sub.s32 	%r120, %r119, %r111;
	add.s32 	%r121, %r120, 3;
	shr.s32 	%r122, %r121, 31;
	shr.u32 	%r123, %r122, 30;
	add.s32 	%r124, %r121, %r123;
	shr.s32 	%r125, %r124, 2;
	add.s32 	%r126, %r125, %r118;
	st.shared.u32 	[%r495+-4], %r126;
	ld.global.nc.u32 	%r127, [%rd107+4];
	sub.s32 	%r128, %r127, %r119;
	add.s32 	%r129, %r128, 3;
	shr.s32 	%r130, %r129, 31;
	shr.u32 	%r131, %r130, 30;
	add.s32 	%r132, %r129, %r131;
	shr.s32 	%r133, %r132, 2;
	add.s32 	%r134, %r133, %r126;
	st.shared.u32 	[%r495], %r134;
	ld.global.nc.u32 	%r135, [%rd107+8];
	sub.s32 	%r136, %r135, %r127;
	add.s32 	%r137, %r136, 3;
	shr.s32 	%r138, %r137, 31;
	shr.u32 	%r139, %r138, 30;
	add.s32 	%r140, %r137, %r139;
	shr.s32 	%r141, %r140, 2;
	add.s32 	%r142, %r141, %r134;
	st.shared.u32 	[%r495+4], %r142;
	ld.global.nc.u32 	%r143, [%rd107+12];
	sub.s32 	%r144, %r143, %r135;
	add.s32 	%r145, %r144, 3;
	shr.s32 	%r146, %r145, 31;
	shr.u32 	%r147, %r146, 30;
	add.s32 	%r148, %r145, %r147;
	shr.s32 	%r149, %r148, 2;
	add.s32 	%r150, %r149, %r142;
	st.shared.u32 	[%r495+8], %r150;
	ld.global.nc.u32 	%r151, [%rd107+16];
	sub.s32 	%r152, %r151, %r143;
	add.s32 	%r153, %r152, 3;
	shr.s32 	%r154, %r153, 31;
	shr.u32 	%r155, %r154, 30;
	add.s32 	%r156, %r153, %r155;
	shr.s32 	%r157, %r156, 2;
	add.s32 	%r500, %r157, %r150;
	st.shared.u32 	[%r495+12], %r500;
	add.s32 	%r499, %r499, 8;
	add.s32 	%r496, %r496, 8;
	add.s32 	%r495, %r495, 32;
	add.s64 	%rd107, %rd107, 32;
	setp.ne.s32 	%p5, %r496, 0;
	@%p5 bra 	$L__BB4_6;
$L__BB4_7:
	setp.eq.s32 	%p6, %r8, 0;
	@%p6 bra 	$L__BB4_15;
	and.b32  	%r21, %r7, 3;
	setp.lt.u32 	%p7, %r8, 4;
	@%p7 bra 	$L__BB4_10;
	mul.wide.s32 	%rd19, %r499, 4;
	add.s64 	%rd20, %rd1, %rd19;
	ld.global.nc.u32 	%r158, [%rd20+-4];
	mul.wide.u32 	%rd21, %r499, 4;
	add.s64 	%rd22, %rd1, %rd21;
	ld.global.nc.u32 	%r159, [%rd22];
	sub.s32 	%r160, %r159, %r158;
	add.s32 	%r161, %r160, 3;
	shr.s32 	%r162, %r161, 31;
	shr.u32 	%r163, %r162, 30;
	add.s32 	%r164, %r161, %r163;
	shr.s32 	%r165, %r164, 2;
	add.s32 	%r166, %r165, %r500;
	shl.b32 	%r167, %r499, 2;
	mov.u32 	%r168, _ZZ57mx_block_rearrange_2d_K_groups_rowmajor_vectorized_kernelPKhiiiiPKiPhiiE11smem_cumsum;
	add.s32 	%r169, %r168, %r167;
	st.shared.u32 	[%r169], %r166;
	add.s32 	%r170, %r499, 1;
	mul.wide.u32 	%rd23, %r170, 4;
	add.s64 	%rd24, %rd1, %rd23;
	ld.global.nc.u32 	%r171, [%rd24];
	sub.s32 	%r172, %r171, %r159;
	add.s32 	%r173, %r172, 3;
	shr.s32 	%r174, %r173, 31;
	shr.u32 	%r175, %r174, 30;
	add.s32 	%r176, %r173, %r175;
	shr.s32 	%r177, %r176, 2;
	add.s32 	%r178, %r177, %r166;
	st.shared.u32 	[%r169+4], %r178;
	add.s32 	%r179, %r499, 2;
	ld.global.nc.u32 	%r180, [%rd20+4];
	mul.wide.u32 	%rd25, %r179, 4;
	add.s64 	%rd26, %rd1, %rd25;
	ld.global.nc.u32 	%r181, [%rd26];
	sub.s32 	%r182, %r181, %r180;
	add.s32 	%r183, %r182, 3;
	shr.s32 	%r184, %r183, 31;
	shr.u32 	%r185, %r184, 30;
	add.s32 	%r186, %r183, %r185;
	shr.s32 	%r187, %r186, 2;
	add.s32 	%r188, %r187, %r178;
	st.shared.u32 	[%r169+8], %r188;
	ld.global.nc.u32 	%r189, [%rd20+8];
	ld.global.nc.u32 	%r190, [%rd22+12];
	sub.s32 	%r191, %r190, %r189;
	add.s32 	%r192, %r191, 3;
	shr.s32 	%r193, %r192, 31;
	shr.u32 	%r194, %r193, 30;
	add.s32 	%r195, %r192, %r194;
	shr.s32 	%r196, %r195, 2;
	add.s32 	%r500, %r196, %r188;
	st.shared.u32 	[%r169+12], %r500;
	add.s32 	%r499, %r499, 4;
$L__BB4_10:
	setp.eq.s32 	%p8, %r21, 0;
	@%p8 bra 	$L__BB4_15;
	setp.eq.s32 	%p9, %r21, 1;
	@%p9 bra 	$L__BB4_13;
	mul.wide.s32 	%rd27, %r499, 4;
	add.s64 	%rd28, %rd1, %rd27;
	ld.global.nc.u32 	%r197, [%rd28+-4];
	mul.wide.u32 	%rd29, %r499, 4;
	add.s64 	%rd30, %rd1, %rd29;
	ld.global.nc.u32 	%r198, [%rd30];
	sub.s32 	%r199, %r198, %r197;
	add.s32 	%r200, %r199, 3;
	shr.s32 	%r201, %r200, 31;
	shr.u32 	%r202, %r201, 30;
	add.s32 	%r203, %r200, %r202;
	shr.s32 	%r204, %r203, 2;
	add.s32 	%r205, %r204, %r500;
	shl.b32 	%r206, %r499, 2;
	mov.u32 	%r207, _ZZ57mx_block_rearrange_2d_K_groups_rowmajor_vectorized_kernelPKhiiiiPKiPhiiE11smem_cumsum;
	add.s32 	%r208, %r207, %r206;
	st.shared.u32 	[%r208], %r205;
	ld.global.nc.u32 	%r209, [%rd30+4];
	sub.s32 	%r210, %r209, %r198;
	add.s32 	%r211, %r210, 3;
	shr.s32 	%r212, %r211, 31;
	shr.u32 	%r213, %r212, 30;
	add.s32 	%r214, %r211, %r213;
	shr.s32 	%r215, %r214, 2;
	add.s32 	%r500, %r215, %r205;
	st.shared.u32 	[%r208+4], %r500;
	add.s32 	%r499, %r499, 2;
$L__BB4_13:
	and.b32  	%r216, %r7, 1;
	setp.eq.b32 	%p10, %r216, 1;
	not.pred 	%p11, %p10;
	@%p11 bra 	$L__BB4_15;
	mul.wide.s32 	%rd31, %r499, 4;
	add.s64 	%rd32, %rd1, %rd31;
	ld.global.nc.u32 	%r217, [%rd32+-4];
	mul.wide.u32 	%rd33, %r499, 4;
	add.s64 	%rd34, %rd1, %rd33;
	ld.global.nc.u32 	%r218, [%rd34];
	sub.s32 	%r219, %r218, %r217;
	add.s32 	%r220, %r219, 3;
	shr.s32 	%r221, %r220, 31;
	shr.u32 	%r222, %r221, 30;
	add.s32 	%r223, %r220, %r222;
	shr.s32 	%r224, %r223, 2;
	add.s32 	%r225, %r224, %r500;
	shl.b32 	%r226, %r499, 2;
	mov.u32 	%r227, _ZZ57mx_block_rearrange_2d_K_groups_rowmajor_vectorized_kernelPKhiiiiPKiPhiiE11smem_cumsum;
	add.s32 	%r228, %r227, %r226;
	st.shared.u32 	[%r228], %r225;
$L__BB4_15:
	bar.sync 	0;
	setp.lt.s32 	%p12, %r81, 1;
	mov.b32 	%r508, 0;
	mov.u32 	%r509, %r508;
	@%p12 bra 	$L__BB4_21;
	mov.b32 	%r505, 0;
	mov.u32 	%r233, _ZZ57mx_block_rearrange_2d_K_groups_rowmajor_vectorized_kernelPKhiiiiPKiPhiiE11smem_cumsum;
	mov.u32 	%r506, %r505;
$L__BB4_17:
	shl.b32 	%r232, %r505, 2;
	add.s32 	%r234, %r233, %r232;
	ld.shared.u32 	%r32, [%r234];
	setp.lt.s32 	%p13, %r1, %r32;
	@%p13 bra 	$L__BB4_19;
	add.s32 	%r505, %r505, 1;
	setp.eq.s32 	%p14, %r505, %r81;
	mov.b32 	%r508, 0;
	mov.u32 	%r506, %r32;
	mov.u32 	%r509, %r508;
	@%p14 bra 	$L__BB4_21;
	bra.uni 	$L__BB4_17;
$L__BB4_19:
	sub.s32 	%r507, %r1, %r506;
	setp.eq.s32 	%p15, %r505, 0;
	mov.b32 	%r508, 0;
	mov.u32 	%r509, %r508;
	@%p15 bra 	$L__BB4_21;
	mul.wide.u32 	%rd35, %r505, 4;
	add.s64 	%rd36, %rd1, %rd35;
	ld.global.nc.u32 	%r509, [%rd36+-4];
	mov.u32 	%r508, %r505;
$L__BB4_21:
	mul.wide.u32 	%rd37, %r508, 4;
	add.s64 	%rd38, %rd1, %rd37;
	ld.global.nc.u32 	%r39, [%rd38];
	shl.b32 	%r238, %r507, 2;
	add.s32 	%r40, %r509, %r238;
	setp.le.s32 	%p16, %r39, %r40;
	@%p16 bra 	$L__BB4_83;
	setp.ne.s32 	%p17, %r3, 0;
	@%p17 bra 	$L__BB4_38;
	setp.eq.s32 	%p18, %r508, 0;
	mov.b32 	%r516, 0;
	mov.u32 	%r524, %r516;
	@%p18 bra 	$L__BB4_25;
	ld.global.nc.u32 	%r241, [%rd1];
	add.s32 	%r242, %r241, 3;
	shr.s32 	%r243, %r242, 31;
	shr.u32 	%r244, %r243, 30;
	add.s32 	%r245, %r242, %r244;
	and.b32  	%r524, %r245, -4;
	mov.b32 	%r516, 1;
$L__BB4_25:
	setp.ge.u32 	%p19, %r516, %r508;
	@%p19 bra 	$L__BB4_37;
	sub.s32 	%r44, %r508, %r516;
	and.b32  	%r45, %r44, 7;
	sub.s32 	%r247, %r516, %r508;
	setp.gt.u32 	%p20, %r247, -8;
	@%p20 bra 	$L__BB4_29;
	and.b32  	%r248, %r44, 2147483640;
	neg.s32 	%r512, %r248;
	mul.wide.u32 	%rd39, %r516, 4;
	add.s64 	%rd40, %rd39, %rd1;
	add.s64 	%rd108, %rd40, 12;
$L__BB4_28:
	.pragma "nounroll";
	ld.global.nc.u32 	%r249, [%rd108+-16];
	ld.global.nc.u32 	%r250, [%rd108+-12];
	sub.s32 	%r251, %r250, %r249;
	add.s32 	%r252, %r251, 3;
	shr.s32 	%r253, %r252, 31;
	shr.u32 	%r254, %r253, 30;
	add.s32 	%r255, %r252, %r254;
	shr.s32 	%r256, %r255, 2;
	ld.global.nc.u32 	%r257, [%rd108+-8];
	sub.s32 	%r258, %r257, %r250;
	add.s32 	%r259, %r258, 3;
	shr.s32 	%r260, %r259, 31;
	shr.u32 	%r261, %r260, 30;
	add.s32 	%r262, %r259, %r261;
	shr.s32 	%r263, %r262, 2;
	add.s32 	%r264, %r256, %r263;
	ld.global.nc.u32 	%r265, [%rd108+-4];
	sub.s32 	%r266, %r265, %r257;
	add.s32 	%r267, %r266, 3;
	shr.s32 	%r268, %r267, 31;
	shr.u32 	%r269, %r268, 30;
	add.s32 	%r270, %r267, %r269;
	shr.s32 	%r271, %r270, 2;
	add.s32 	%r272, %r264, %r271;
	ld.global.nc.u32 	%r273, [%rd108];
	sub.s32 	%r274, %r273, %r265;
	add.s32 	%r275, %r274, 3;
	shr.s32 	%r276, %r275, 31;
	shr.u32 	%r277, %r276, 30;
	add.s32 	%r278, %r275, %r277;
	shr.s32 	%r279, %r278, 2;
	add.s32 	%r280, %r272, %r279;
	ld.global.nc.u32 	%r281, [%rd108+4];
	sub.s32 	%r282, %r281, %r273;
	add.s32 	%r283, %r282, 3;
	shr.s32 	%r284, %r283, 31;
	shr.u32 	%r285, %r284, 30;
	add.s32 	%r286, %r283, %r285;
	shr.u32 	%r287, %r286, 2;
	add.s32 	%r288, %r280, %r287;
	ld.global.nc.u32 	%r289, [%rd108+8];
	sub.s32 	%r290, %r289, %r281;
	add.s32 	%r291, %r290, 3;
	shr.s32 	%r292, %r291, 31;
	shr.u32 	%r293, %r292, 30;
	add.s32 	%r294, %r291, %r293;
	shr.u32 	%r295, %r294, 2;
	add.s32 	%r296, %r288, %r295;
	ld.global.nc.u32 	%r297, [%rd108+12];
	sub.s32 	%r298, %r297, %r289;
	add.s32 	%r299, %r298, 3;
	shr.s32 	%r300, %r299, 31;
	shr.u32 	%r301, %r300, 30;
	add.s32 	%r302, %r299, %r301;
	shr.u32 	%r303, %r302, 2;
	add.s32 	%r304, %r296, %r303;
	ld.global.nc.u32 	%r305, [%rd108+16];
	sub.s32 	%r306, %r305, %r297;
	add.s32 	%r307, %r306, 3;
	shr.s32 	%r308, %r307, 31;
	shr.u32 	%r309, %r308, 30;
	add.s32 	%r310, %r307, %r309;
	shr.u32 	%r311, %r310, 2;
	add.s32 	%r312, %r304, %r311;
	shl.b32 	%r313, %r312, 2;
	add.s32 	%r524, %r313, %r524;
	add.s32 	%r516, %r516, 8;
	add.s32 	%r512, %r512, 8;
	add.s64 	%rd108, %rd108, 32;
	setp.ne.s32 	%p21, %r512, 0;
	@%p21 bra 	$L__BB4_28;
$L__BB4_29:
	setp.eq.s32 	%p22, %r45, 0;
	@%p22 bra 	$L__BB4_37;
	and.b32  	%r56, %r44, 3;
	setp.lt.u32 	%p23, %r45, 4;
	@%p23 bra 	$L__BB4_32;
	mul.wide.s32 	%rd41, %r516, 4;
	add.s64 	%rd42, %rd1, %rd41;
	ld.global.nc.u32 	%r315, [%rd42+-4];
	mul.wide.u32 	%rd43, %r516, 4;
	add.s64 	%rd44, %rd1, %rd43;
	ld.global.nc.u32 	%r316, [%rd44];
	sub.s32 	%r317, %r316, %r315;
	add.s32 	%r318, %r317, 3;
	shr.s32 	%r319, %r318, 31;
	shr.u32 	%r320, %r319, 30;
	add.s32 	%r321, %r318, %r320;
	shr.u32 	%r322, %r321, 2;
	add.s32 	%r323, %r516, 1;
	mul.wide.u32 	%rd45, %r323, 4;
	add.s64 	%rd46, %rd1, %rd45;
	ld.global.nc.u32 	%r324, [%rd46];
	sub.s32 	%r325, %r324, %r316;
	add.s32 	%r326, %r325, 3;
	shr.s32 	%r327, %r326, 31;
	shr.u32 	%r328, %r327, 30;
	add.s32 	%r329, %r326, %r328;
	shr.u32 	%r330, %r329, 2;
	add.s32 	%r331, %r322, %r330;
	add.s32 	%r332, %r516, 2;
	ld.global.nc.u32 	%r333, [%rd42+4];
	mul.wide.u32 	%rd47, %r332, 4;
	add.s64 	%rd48, %rd1, %rd47;
	ld.global.nc.u32 	%r334, [%rd48];
	sub.s32 	%r335, %r334, %r333;
	add.s32 	%r336, %r335, 3;
	shr.s32 	%r337, %r336, 31;
	shr.u32 	%r338, %r337, 30;
	add.s32 	%r339, %r336, %r338;
	shr.u32 	%r340, %r339, 2;
	add.s32 	%r341, %r331, %r340;
	ld.global.nc.u32 	%r342, [%rd42+8];
	ld.global.nc.u32 	%r343, [%rd44+12];
	sub.s32 	%r344, %r343, %r342;
	add.s32 	%r345, %r344, 3;
	shr.s32 	%r346, %r345, 31;
	shr.u32 	%r347, %r346, 30;
	add.s32 	%r348, %r345, %r347;
	shr.u32 	%r349, %r348, 2;
	add.s32 	%r350, %r341, %r349;
	shl.b32 	%r351, %r350, 2;
	add.s32 	%r524, %r351, %r524;
	add.s32 	%r516, %r516, 4;
$L__BB4_32:
	setp.eq.s32 	%p24, %r56, 0;
	@%p24 bra 	$L__BB4_37;
	setp.eq.s32 	%p25, %r56, 1;
	@%p25 bra 	$L__BB4_35;
	mul.wide.s32 	%rd49, %r516, 4;
	add.s64 	%rd50, %rd1, %rd49;
	ld.global.nc.u32 	%r353, [%rd50+-4];
	mul.wide.u32 	%rd51, %r516, 4;
	add.s64 	%rd52, %rd1, %rd51;
	ld.global.nc.u32 	%r354, [%rd52];
	sub.s32 	%r355, %r354, %r353;
	add.s32 	%r356, %r355, 3;
	shr.s32 	%r357, %r356, 31;
	shr.u32 	%r358, %r357, 30;
	add.s32 	%r359, %r356, %r358;
	shr.u32 	%r360, %r359, 2;
	ld.global.nc.u32 	%r361, [%rd52+4];
	sub.s32 	%r362, %r361, %r354;
	add.s32 	%r363, %r362, 3;
	shr.s32 	%r364, %r363, 31;
	shr.u32 	%r365, %r364, 30;
	add.s32 	%r366, %r363, %r365;
	shr.u32 	%r367, %r366, 2;
	add.s32 	%r368, %r360, %r367;
	shl.b32 	%r369, %r368, 2;
	add.s32 	%r524, %r369, %r524;
	add.s32 	%r516, %r516, 2;
$L__BB4_35:
	and.b32  	%r370, %r44, 1;
	setp.eq.b32 	%p26, %r370, 1;
	not.pred 	%p27, %p26;
	@%p27 bra 	$L__BB4_37;
	mul.wide.s32 	%rd53, %r516, 4;
	add.s64 	%rd54, %rd1, %rd53;
	ld.global.nc.u32 	%r371, [%rd54+-4];
	mul.wide.u32 	%rd55, %r516, 4;
	add.s64 	%rd56, %rd1, %rd55;
	ld.global.nc.u32 	%r372, [%rd56];
	sub.s32 	%r373, %r372, %r371;
	add.s32 	%r374, %r373, 3;
	shr.s32 	%r375, %r374, 31;
	shr.u32 	%r376, %r375, 30;
	add.s32 	%r377, %r374, %r376;
	and.b32  	%r378, %r377, -4;
	add.s32 	%r524, %r378, %r524;
$L__BB4_37:
	st.shared.u32 	[_ZZ57mx_block_rearrange_2d_K_groups_rowmajor_vectorized_kernelPKhiiiiPKiPhiiE22output_group_start_col], %r524;
$L__BB4_38:
	bar.sync 	0;
	sub.s32 	%r69, %r39, %r40;
	shl.b32 	%r379, %r2, 9;
	cvt.s64.s32 	%rd8, %r78;
	cvt.s64.s32 	%rd9, %r40;
	shr.u32 	%r380, %r3, 5;
	and.b32  	%r70, %r380, 3;
	shl.b32 	%r381, %r3, 4;
	and.b32  	%r71, %r381, 496;
	add.s32 	%r72, %r3, %r379;
	setp.ge.s32 	%p28, %r72, %r79;
	mov.b16 	%rs84, 0;
	mov.u16 	%rs85, %rs84;
	mov.u16 	%rs86, %rs84;
	mov.u16 	%rs87, %rs84;
	@%p28 bra 	$L__BB4_49;
	setp.lt.s32 	%p29, %r69, 4;
	cvt.u64.u32 	%rd57, %r72;
	mad.lo.s64 	%rd58, %rd57, %rd8, %rd9;
	add.s64 	%rd10, %rd14, %rd58;
	and.b64  	%rd60, %rd10, 3;
	setp.ne.s64 	%p30, %rd60, 0;
	or.pred  	%p31, %p29, %p30;
	@%p31 bra 	$L__BB4_41;
	// begin inline asm
	ld.global.nc.u32 %r386, [%rd10];
	// end inline asm
	cvt.u16.u32 	%rs87, %r386;
	shr.u32 	%r387, %r386, 8;
	cvt.u16.u32 	%rs86, %r387;
	{ .reg .b16 tmp; mov.b32 {tmp, %rs85}, %r386; }
	shr.u32 	%r388, %r386, 24;
	cvt.u16.u32 	%rs84, %r388;
	bra.uni 	$L__BB4_49;
$L__BB4_41:
	setp.lt.s32 	%p32, %r69, 1;
	mov.b16 	%rs87, 0;
	@%p32 bra 	$L__BB4_43;
	// begin inline asm
	ld.global.nc.u8 %r382, [%rd10];
	// end inline asm
	cvt.u16.u32 	%rs87, %r382;
$L__BB4_43:
	setp.lt.s32 	%p33, %r69, 2;
	mov.b16 	%rs86, 0;
	@%p33 bra 	$L__BB4_45;
	add.s64 	%rd62, %rd10, 1;
	// begin inline asm
	ld.global.nc.u8 %r383, [%rd62];
	// end inline asm
	cvt.u16.u32 	%rs86, %r383;
$L__BB4_45:
	setp.lt.s32 	%p34, %r69, 3;
	mov.b16 	%rs85, 0;
	@%p34 bra 	$L__BB4_47;
	add.s64 	%rd63, %rd10, 2;
	// begin inline asm
	ld.global.nc.u8 %r384, [%rd63];
	// end inline asm
	cvt.u16.u32 	%rs85, %r384;
$L__BB4_47:
	setp.lt.s32 	%p35, %r69, 4;
	mov.b16 	%rs84, 0;
	@%p35 bra 	$L__BB4_49;
	add.s64 	%rd64, %rd10, 3;
	// begin inline asm
	ld.global.nc.u8 %r385, [%rd64];
	// end inline asm
	cvt.u16.u32 	%rs84, %r385;
$L__BB4_49:
	and.b32  	%r389, %r3, 896;
	or.b32  	%r390, %r389, %r70;
	shl.b32 	%r391, %r390, 2;
	add.s32 	%r392, %r391, %r71;
	mov.u32 	%r393, _ZZ57mx_block_rearrange_2d_K_groups_rowmajor_vectorized_kernelPKhiiiiPKiPhiiE10smem_block;
	add.s32 	%r394, %r393, %r392;
	cvt.u32.u16 	%r395, %rs84;
	cvt.u32.u16 	%r396, %rs85;
	prmt.b32 	%r397, %r396, %r395, 0x3340U;
	cvt.u32.u16 	%r398, %rs86;
	cvt.u32.u16 	%r399, %rs87;
	prmt.b32 	%r400, %r399, %r398, 0x3340U;
	prmt.b32 	%r401, %r400, %r397, 0x5410U;
	st.shared.u32 	[%r394], %r401;
	add.s32 	%r73, %r3, 128;
	add.s32 	%r74, %r72, 128;
	setp.ge.s32 	%p36, %r74, %r79;
	mov.b16 	%rs91, 0;
	mov.u16 	%rs92, %rs91;
	mov.u16 	%rs93, %rs91;
	mov.u16 	%rs94, %rs91;
	@%p36 bra 	$L__BB4_60;
	setp.gt.s32 	%p37, %r69, 3;
	cvt.u64.u32 	%rd66, %r74;
	mad.lo.s64 	%rd67, %rd66, %rd8, %rd9;
	add.s64 	%rd11, %rd14, %rd67;
	and.b64  	%rd69, %rd11, 3;
	setp.eq.s64 	%p38, %rd69, 0;
	and.pred  	%p39, %p37, %p38;
	@%p39 bra 	$L__BB4_59;
	setp.lt.s32 	%p40, %r69, 1;
	mov.b16 	%rs94, 0;
	@%p40 bra 	$L__BB4_53;
	// begin inline asm
	ld.global.nc.u8 %r402, [%rd11];
	// end inline asm
	cvt.u16.u32 	%rs94, %r402;
$L__BB4_53:
	setp.lt.s32 	%p41, %r69, 2;
	mov.b16 	%rs93, 0;
	@%p41 bra 	$L__BB4_55;
	add.s64 	%rd71, %rd11, 1;
	// begin inline asm
	ld.global.nc.u8 %r403, [%rd71];
	// end inline asm
	cvt.u16.u32 	%rs93, %r403;
$L__BB4_55:
	setp.lt.s32 	%p42, %r69, 3;
	mov.b16 	%rs92, 0;
	@%p42 bra 	$L__BB4_57;
	add.s64 	%rd72, %rd11, 2;
	// begin inline asm
	ld.global.nc.u8 %r404, [%rd72];
	// end inline asm
	cvt.u16.u32 	%rs92, %r404;
$L__BB4_57:
	setp.lt.s32 	%p43, %r69, 4;
	mov.b16 	%rs91, 0;
	@%p43 bra 	$L__BB4_60;
	add.s64 	%rd73, %rd11, 3;
	// begin inline asm
	ld.global.nc.u8 %r405, [%rd73];
	// end inline asm
	cvt.u16.u32 	%rs91, %r405;
	bra.uni 	$L__BB4_60;
$L__BB4_59:
	// begin inline asm
	ld.global.nc.u32 %r406, [%rd11];
	// end inline asm
	cvt.u16.u32 	%rs94, %r406;
	shr.u32 	%r407, %r406, 8;
	cvt.u16.u32 	%rs93, %r407;
	{ .reg .b16 tmp; mov.b32 {tmp, %rs92}, %r406; }
	shr.u32 	%r408, %r406, 24;
	cvt.u16.u32 	%rs91, %r408;
$L__BB4_60:
	and.b32  	%r409, %r73, 1920;
	or.b32  	%r410, %r409, %r70;
	shl.b32 	%r411, %r410, 2;
	add.s32 	%r412, %r411, %r71;
	add.s32 	%r414, %r393, %r412;
	cvt.u32.u16 	%r415, %rs91;
	cvt.u32.u16 	%r416, %rs92;
	prmt.b32 	%r417, %r416, %r415, 0x3340U;
	cvt.u32.u16 	%r418, %rs93;
	cvt.u32.u16 	%r419, %rs94;
	prmt.b32 	%r420, %r419, %r418, 0x3340U;
	prmt.b32 	%r421, %r420, %r417, 0x5410U;
	st.shared.u32 	[%r414], %r421;
	add.s32 	%r75, %r3, 256;
	add.s32 	%r76, %r72, 256;
	setp.ge.s32 	%p44, %r76, %r79;
	mov.b16 	%rs98, 0;
	mov.u16 	%rs99, %rs98;
	mov.u16 	%rs100, %rs98;
	mov.u16 	%rs101, %rs98;
	@%p44 bra 	$L__BB4_71;
	setp.gt.s32 	%p45, %r69, 3;
	cvt.u64.u32 	%rd75, %r76;
	mad.lo.s64 	%rd76, %rd75, %rd8, %rd9;
	add.s64 	%rd12, %rd14, %rd76;
	and.b64  	%rd78, %rd12, 3;
	setp.eq.s64 	%p46, %rd78, 0;
	and.pred  	%p47, %p45, %p46;
	@%p47 bra 	$L__BB4_70;
	setp.lt.s32 	%p48, %r69, 1;
	mov.b16 	%rs101, 0;
	@%p48 bra 	$L__BB4_64;
	// begin inline asm
	ld.global.nc.u8 %r422, [%rd12];
	// end inline asm
	cvt.u16.u32 	%rs101, %r422;
$L__BB4_64:
	setp.lt.s32 	%p49, %r69, 2;
	mov.b16 	%rs100, 0;
	@%p49 bra 	$L__BB4_66;
	add.s64 	%rd80, %rd12, 1;
	// begin inline asm
	ld.global.nc.u8 %r423, [%rd80];
	// end inline asm
	cvt.u16.u32 	%rs100, %r423;
$L__BB4_66:
	setp.lt.s32 	%p50, %r69, 3;
	mov.b16 	%rs99, 0;
	@%p50 bra 	$L__BB4_68;
	add.s64 	%rd81, %rd12, 2;
	// begin inline asm
	ld.global.nc.u8 %r424, [%rd81];
	// end inline asm
	cvt.u16.u32 	%rs99, %r424;
$L__BB4_68:
	setp.lt.s32 	%p51, %r69, 4;
	mov.b16 	%rs98, 0;
	@%p51 bra 	$L__BB4_71;
	add.s64 	%rd82, %rd12, 3;
	// begin inline asm
	ld.global.nc.u8 %r425, [%rd82];
	// end inline asm
	cvt.u16.u32 	%rs98, %r425;
	bra.uni 	$L__BB4_71;
$L__BB4_70:
	// begin inline asm
	ld.global.nc.u32 %r426, [%rd12];
	// end inline asm
	cvt.u16.u32 	%rs101, %r426;
	shr.u32 	%r427, %r426, 8;
	cvt.u16.u32 	%rs100, %r427;
	{ .reg .b16 tmp; mov.b32 {tmp, %rs99}, %r426; }
	shr.u32 	%r428, %r426, 24;
	cvt.u16.u32 	%rs98, %r428;
$L__BB4_71:
	and.b32  	%r429, %r75, 1920;
	or.b32  	%r430, %r429, %r70;
	shl.b32 	%r431, %r430, 2;
	add.s32 	%r432, %r431, %r71;
	add.s32 	%r434, %r393, %r432;
	cvt.u32.u16 	%r435, %rs98;
	cvt.u32.u16 	%r436, %rs99;
	prmt.b32 	%r437, %r436, %r435, 0x3340U;
	cvt.u32.u16 	%r438, %rs100;
	cvt.u32.u16 	%r439, %rs101;
	prmt.b32 	%r440, %r439, %r438, 0x3340U;
	prmt.b32 	%r441, %r440, %r437, 0x5410U;
	st.shared.u32 	[%r434], %r441;
	add.s32 	%r77, %r72, 384;
	setp.ge.s32 	%p52, %r77, %r79;
	mov.b16 	%rs105, 0;
	mov.u16 	%rs106, %rs105;
	mov.u16 	%rs107, %rs105;
	mov.u16 	%rs108, %rs105;
	@%p52 bra 	$L__BB4_82;
	setp.gt.s32 	%p53, %r69, 3;
	cvt.u64.u32 	%rd84, %r77;
	mad.lo.s64 	%rd85, %rd84, %rd8, %rd9;
	add.s64 	%rd13, %rd14, %rd85;
	and.b64  	%rd87, %rd13, 3;
	setp.eq.s64 	%p54, %rd87, 0;
	and.pred  	%p55, %p53, %p54;
	@%p55 bra 	$L__BB4_81;
	setp.lt.s32 	%p56, %r69, 1;
	mov.b16 	%rs108, 0;
	@%p56 bra 	$L__BB4_75;
	// begin inline asm
	ld.global.nc.u8 %r442, [%rd13];
	// end inline asm
	cvt.u16.u32 	%rs108, %r442;
$L__BB4_75:
	setp.lt.s32 	%p57, %r69, 2;
	mov.b16 	%rs107, 0;
	@%p57 bra 	$L__BB4_77;
	add.s64 	%rd89, %rd13, 1;
	// begin inline asm
	ld.global.nc.u8 %r443, [%rd89];
	// end inline asm
	cvt.u16.u32 	%rs107, %r443;
$L__BB4_77:
	setp.lt.s32 	%p58, %r69, 3;
	mov.b16 	%rs106, 0;
	@%p58 bra 	$L__BB4_79;
	add.s64 	%rd90, %rd13, 2;
	// begin inline asm
	ld.global.nc.u8 %r444, [%rd90];
	// end inline asm
	cvt.u16.u32 	%rs106, %r444;
$L__BB4_79:
	setp.lt.s32 	%p59, %r69, 4;
	mov.b16 	%rs105, 0;
	@%p59 bra 	$L__BB4_82;
	add.s64 	%rd91, %rd13, 3;
	// begin inline asm
	ld.global.nc.u8 %r445, [%rd91];
	// end inline asm
	cvt.u16.u32 	%rs105, %r445;
	bra.uni 	$L__BB4_82;
$L__BB4_81:
	// begin inline asm
	ld.global.nc.u32 %r446, [%rd13];
	// end inline asm
	cvt.u16.u32 	%rs108, %r446;
	shr.u32 	%r447, %r446, 8;
	cvt.u16.u32 	%rs107, %r447;
	{ .reg .b16 tmp; mov.b32 {tmp, %rs106}, %r446; }
	shr.u32 	%r448, %r446, 24;
	cvt.u16.u32 	%rs105, %r448;
$L__BB4_82:
	add.s32 	%r449, %r3, 384;
	cvta.to.global.u64 	%rd93, %rd15;
	and.b32  	%r450, %r449, 1920;
	or.b32  	%r451, %r450, %r70;
	shl.b32 	%r452, %r451, 2;
	add.s32 	%r453, %r452, %r71;
	add.s32 	%r455, %r393, %r453;
	cvt.u32.u16 	%r456, %rs105;
	cvt.u32.u16 	%r457, %rs106;
	prmt.b32 	%r458, %r457, %r456, 0x3340U;
	cvt.u32.u16 	%r459, %rs107;
	cvt.u32.u16 	%r460, %rs108;
	prmt.b32 	%r461, %r460, %r459, 0x3340U;
	prmt.b32 	%r462, %r461, %r458, 0x5410U;
	st.shared.u32 	[%r455], %r462;
	bar.sync 	0;
	ld.shared.u32 	%r463, [_ZZ57mx_block_rearrange_2d_K_groups_rowmajor_vectorized_kernelPKhiiiiPKiPhiiE22output_group_start_col];
	sub.s32 	%r464, %r39, %r509;
	shl.b32 	%r465, %r507, 9;
	mad.lo.s32 	%r466, %r463, %r80, %r465;
	shl.b32 	%r467, %r3, 2;
	and.b32  	%r468, %r467, 508;
	cvt.u64.u32 	%rd94, %r468;
	shl.b32 	%r469, %r2, 2;
	add.s32 	%r470, %r464, 3;
	shr.s32 	%r471, %r470, 31;
	shr.u32 	%r472, %r471, 30;
	add.s32 	%r473, %r470, %r472;
	shl.b32 	%r474, %r473, 7;
	and.b32  	%r475, %r474, -512;
	shr.u32 	%r476, %r3, 7;
	add.s32 	%r477, %r469, %r476;
	mad.lo.s32 	%r478, %r475, %r477, %r466;
	cvt.s64.s32 	%rd95, %r478;
	add.s64 	%rd96, %rd95, %rd94;
	add.s64 	%rd97, %rd93, %rd96;
	add.s32 	%r479, %r393, %r467;
	ld.shared.u32 	%r480, [%r479];
	st.global.u32 	[%rd97], %r480;
	shr.u32 	%r481, %r73, 7;
	add.s32 	%r482, %r469, %r481;
	mad.lo.s32 	%r483, %r475, %r482, %r466;
	cvt.s64.s32 	%rd98, %r483;
	add.s64 	%rd99, %rd98, %rd94;
	add.s64 	%rd100, %rd93, %rd99;
	ld.shared.u32 	%r484, [%r479+512];
	st.global.u32 	[%rd100], %r484;
	shr.u32 	%r485, %r75, 7;
	add.s32 	%r486, %r469, %r485;
	mad.lo.s32 	%r487, %r475, %r486, %r466;
	cvt.s64.s32 	%rd101, %r487;
	add.s64 	%rd102, %rd101, %rd94;
	add.s64 	%rd103, %rd93, %rd102;
	ld.shared.u32 	%r488, [%r479+1024];
	st.global.u32 	[%rd103], %r488;
	shr.u32 	%r489, %r449, 7;
	add.s32 	%r490, %r469, %r489;
	mad.lo.s32 	%r491, %r475, %r490, %r466;
	cvt.s64.s32 	%rd104, %r491;
	add.s64 	%rd105, %rd104, %rd94;
	add.s64 	%rd106, %rd93, %rd105;
	ld.shared.u32 	%r492, [%r479+1536];
	st.global.u32 	[%rd106], %r492;
$L__BB4_83:
	ret;

}
	// .globl	_Z56mx_block_rearrange_2d_K_groups_rowmajor_128x4_vec_kernelPKhiiiiPKiPhii
.visible .entry _Z56mx_block_rearrange_2d_K_groups_rowmajor_128x4_vec_kernelPKhiiiiPKiPhii(
	.param .u64 .ptr .align 1 _Z56mx_block_rearrange_2d_K_groups_rowmajor_128x4_vec_kernelPKhiiiiPKiPhii_param_0,
	.param .u32 _Z56mx_block_rearrange_2d_K_groups_rowmajor_128x4_vec_kernelPKhiiiiPKiPhii_param_1,
	.param .u32 _Z56mx_block_rearrange_2d_K_groups_rowmajor_128x4_vec_kernelPKhiiiiPKiPhii_param_2,
	.param .u32 _Z56mx_block_rearrange_2d_K_groups_rowmajor_128x4_vec_kernelPKhiiiiPKiPhii_param_3,
	.param .u32 _Z56mx_block_rearrange_2d_K_groups_rowmajor_128x4_vec_kernelPKhiiiiPKiPhii_param_4,
	.param .u64 .ptr .align 1 _Z56mx_block_rearrange_2d_K_groups_rowmajor_128x4_vec_kernelPKhiiiiPKiPhii_param_5,
	.param .u64 .ptr .align 1 _Z56mx_block_rearrange_2d_K_groups_rowmajor_128x4_vec_kernelPKhiiiiPKiPhii_param_6,
	.param .u32 _Z56mx_block_rearrange_2d_K_groups_rowmajor_128x4_vec_kernelPKhiiiiPKiPhii_param_7,
	.param .u32 _Z56mx_block_rearrange_2d_K_groups_rowmajor_128x4_vec_kernelPKhiiiiPKiPhii_param_8
)
{
	.local .align 16 .b8 	__local_depot5[16];
	.reg .b64 	%SP;
	.reg .b64 	%SPL;
	.reg .pred 	%p<71>;
	.reg .b16 	%rs<38>;
	.reg .b32 	%r<671>;
	.reg .b64 	%rd<161>;
	// demoted variable
	.shared .align 16 .b8 _ZZ56mx_block_rearrange_2d_K_groups_rowmajor_128x4_vec_kernelPKhiiiiPKiPhiiE10smem_block[16384];
	// demoted variable
	.shared .align 4 .b8 _ZZ56mx_block_rearrange_2d_K_groups_rowmajor_128x4_vec_kernelPKhiiiiPKiPhiiE11smem_cumsum[128];
	// demoted variable
	.shared .align 4 .u32 _ZZ56mx_block_rearrange_2d_K_groups_rowmajor_128x4_vec_kernelPKhiiiiPKiPhiiE22output_group_start_col;
	mov.u64 	%SPL, __local_depot5;
	ld.param.u64 	%rd59, [_Z56mx_block_rearrange_2d_K_groups_rowmajor_128x4_vec_kernelPKhiiiiPKiPhii_param_0];
	ld.param.u32 	%r170, [_Z56mx_block_rearrange_2d_K_groups_rowmajor_128x4_vec_kernelPKhiiiiPKiPhii_param_1];
	ld.param.u32 	%r171, [_Z56mx_block_rearrange_2d_K_groups_rowmajor_128x4_vec_kernelPKhiiiiPKiPhii_param_2];
	ld.param.u32 	%r172, [_Z56mx_block_rearrange_2d_K_groups_rowmajor_128x4_vec_kernelPKhiiiiPKiPhii_param_4];
	ld.param.u64 	%rd61, [_Z56mx_block_rearrange_2d_K_groups_rowmajor_128x4_vec_kernelPKhiiiiPKiPhii_param_5];
	ld.param.u64 	%rd60, [_Z56mx_block_rearrange_2d_K_groups_rowmajor_128x4_vec_kernelPKhiiiiPKiPhii_param_6];
	ld.param.u32 	%r173, [_Z56mx_block_rearrange_2d_K_groups_rowmajor_128x4_vec_kernelPKhiiiiPKiPhii_param_8];
	cvta.to.global.u64 	%rd1, %rd61;
	add.u64 	%rd132, %SPL, 0;
	mov.u32 	%r1, %ctaid.x;
	mov.u32 	%r2, %ctaid.y;
	mov.u32 	%r3, %tid.x;
	setp.ne.s32 	%p1, %r3, 0;
	@%p1 bra 	$L__BB5_15;
	setp.lt.s32 	%p2, %r173, 1;
	mov.b32 	%r600, 0;
	mov.u32 	%r599, %r600;
	@%p2 bra 	$L__BB5_3;
	ld.global.nc.u32 	%r176, [%rd1];
	add.s32 	%r177, %r176, 3;
	shr.s32 	%r178, %r177, 31;
	shr.u32 	%r179, %r178, 30;
	add.s32 	%r180, %r177, %r179;
	shr.s32 	%r600, %r180, 2;
	st.shared.u32 	[_ZZ56mx_block_rearrange_2d_K_groups_rowmajor_128x4_vec_kernelPKhiiiiPKiPhiiE11smem_cumsum], %r600;
	mov.b32 	%r599, 1;
$L__BB5_3:
	setp.ge.s32 	%p3, %r599, %r173;
	@%p3 bra 	$L__BB5_15;
	sub.s32 	%r7, %r173, %r599;
	and.b32  	%r8, %r7, 7;
	sub.s32 	%r181, %r599, %r173;
	setp.gt.u32 	%p4, %r181, -8;
	@%p4 bra 	$L__BB5_7;
	and.b32  	%r182, %r7, -8;
	neg.s32 	%r596, %r182;
	shl.b32 	%r183, %r599, 2;
	mov.u32 	%r184, _ZZ56mx_block_rearrange_2d_K_groups_rowmajor_128x4_vec_kernelPKhiiiiPKiPhiiE11smem_cumsum;
	add.s32 	%r185, %r183, %r184;
	add.s32 	%r595, %r185, 16;
	mul.wide.u32 	%rd63, %r599, 4;
	add.s64 	%rd64, %rd63, %rd1;
	add.s64 	%rd128, %rd64, 12;
$L__BB5_6:
	.pragma "nounroll";
	ld.global.nc.u32 	%r186, [%rd128+-16];
	ld.global.nc.u32 	%r187, [%rd128+-12];
	sub.s32 	%r188, %r187, %r186;
	add.s32 	%r189, %r188, 3;
	shr.s32 	%r190, %r189, 31;
	shr.u32 	%r191, %r190, 30;
	add.s32 	%r192, %r189, %r191;
	shr.s32 	%r193, %r192, 2;
	add.s32 	%r194, %r193, %r600;
	st.shared.u32 	[%r595+-16], %r194;
	ld.global.nc.u32 	%r195, [%rd128+-8];
	sub.s32 	%r196, %r195, %r187;
	add.s32 	%r197, %r196, 3;
	shr.s32 	%r198, %r197, 31;
	shr.u32 	%r199, %r198, 30;
	add.s32 	%r200, %r197, %r199;
	shr.s32 	%r201, %r200, 2;
	add.s32 	%r202, %r201, %r194;
	st.shared.u32 	[%r595+-12], %r202;
	ld.global.nc.u32 	%r203, [%rd128+-4];
	sub.s32 	%r204, %r203, %r195;
	add.s32 	%r205, %r204, 3;
	shr.s32 	%r206, %r205, 31;
	shr.u32 	%r207, %r206, 30;
	add.s32 	%r208, %r205, %r207;
	shr.s32 	%r209, %r208, 2;
	add.s32 	%r210, %r209, %r202;
	st.shared.u32 	[%r595+-8], %r210;
	ld.global.nc.u32 	%r211, [%rd128];
	sub.s32 	%r212, %r211, %r203;
	add.s32 	%r213, %r212, 3;
	shr.s32 	%r214, %r213, 31;
	shr.u32 	%r215, %r214, 30;
	add.s32 	%r216, %r213, %r215;
	shr.s32 	%r217, %r216, 2;
	add.s32 	%r218, %r217, %r210;
	st.shared.u32 	[%r595+-4], %r218;
	ld.global.nc.u32 	%r219, [%rd128+4];
	sub.s32 	%r220, %r219, %r211;
	add.s32 	%r221, %r220, 3;
	shr.s32 	%r222, %r221, 31;
	shr.u32 	%r223, %r222, 30;
	add.s32 	%r224, %r221, %r223;
	shr.s32 	%r225, %r224, 2;
	add.s32 	%r226, %r225, %r218;
	st.shared.u32 	[%r595], %r226;
	ld.global.nc.u32 	%r227, [%rd128+8];
	sub.s32 	%r228, %r227, %r219;
	add.s32 	%r229, %r228, 3;
	shr.s32 	%r230, %r229, 31;
	shr.u32 	%r231, %r230, 30;
	add.s32 	%r232, %r229, %r231;
	shr.s32 	%r233, %r232, 2;
	add.s32 	%r234, %r233, %r226;
	st.shared.u32 	[%r595+4], %r234;
	ld.global.nc.u32 	%r235, [%rd128+12];
	sub.s32 	%r236, %r235, %r227;
	add.s32 	%r237, %r236, 3;
	shr.s32 	%r238, %r237, 31;
	shr.u32 	%r239, %r238, 30;
	add.s32 	%r240, %r237, %r239;
	shr.s32 	%r241, %r240, 2;
	add.s32 	%r242, %r241, %r234;
	st.shared.u32 	[%r595+8], %r242;
	ld.global.nc.u32 	%r243, [%rd128+16];
	sub.s32 	%r244, %r243, %r235;
	add.s32 	%r245, %r244, 3;
	shr.s32 	%r246, %r245, 31;
	shr.u32 	%r247, %r246, 30;
	add.s32 	%r248, %r245, %r247;
	shr.s32 	%r249, %r248, 2;
	add.s32 	%r600, %r249, %r242;
	st.shared.u32 	[%r595+12], %r600;
	add.s32 	%r599, %r599, 8;
	add.s32 	%r596, %r596, 8;
	add.s32 	%r595, %r595, 32;
	add.s64 	%rd128, %rd128, 32;
	setp.ne.s32 	%p5, %r596, 0;
	@%p5 bra 	$L__BB5_6;
$L__BB5_7:
	setp.eq.s32 	%p6, %r8, 0;
	@%p6 bra 	$L__BB5_15;
	and.b32  	%r21, %r7, 3;
	setp.lt.u32 	%p7, %r8, 4;
	@%p7 bra 	$L__BB5_10;
	mul.wide.s32 	%rd65, %r599, 4;
	add.s64 	%rd66, %rd1, %rd65;
	ld.global.nc.u32 	%r250, [%rd66+-4];
	mul.wide.u32 	%rd67, %r599, 4;
	add.s64 	%rd68, %rd1, %rd67;
	ld.global.nc.u32 	%r251, [%rd68];
	sub.s32 	%r252, %r251, %r250;
	add.s32 	%r253, %r252, 3;
	shr.s32 	%r254, %r253, 31;
	shr.u32 	%r255, %r254, 30;
	add.s32 	%r256, %r253, %r255;
	shr.s32 	%r257, %r256, 2;
	add.s32 	%r258, %r257, %r600;
	shl.b32 	%r259, %r599, 2;
	mov.u32 	%r260, _ZZ56mx_block_rearrange_2d_K_groups_rowmajor_128x4_vec_kernelPKhiiiiPKiPhiiE11smem_cumsum;
	add.s32 	%r261, %r260, %r259;
	st.shared.u32 	[%r261], %r258;
	add.s32 	%r262, %r599, 1;
	mul.wide.u32 	%rd69, %r262, 4;
	add.s64 	%rd70, %rd1, %rd69;
	ld.global.nc.u32 	%r263, [%rd70];
	sub.s32 	%r264, %r263, %r251;
	add.s32 	%r265, %r264, 3;
	shr.s32 	%r266, %r265, 31;
	shr.u32 	%r267, %r266, 30;
	add.s32 	%r268, %r265, %r267;
	shr.s32 	%r269, %r268, 2;
	add.s32 	%r270, %r269, %r258;
	st.shared.u32 	[%r261+4], %r270;
	add.s32 	%r271, %r599, 2;
	ld.global.nc.u32 	%r272, [%rd66+4];
	mul.wide.u32 	%rd71, %r271, 4;
	add.s64 	%rd72, %rd1, %rd71;
	ld.global.nc.u32 	%r273, [%rd72];
	sub.s32 	%r274, %r273, %r272;
	add.s32 	%r275, %r274, 3;
	shr.s32 	%r276, %r275, 31;
	shr.u32 	%r277, %r276, 30;
	add.s32 	%r278, %r275, %r277;
	shr.s32 	%r279, %r278, 2;
	add.s32 	%r280, %r279, %r270;
	st.shared.u32 	[%r261+8], %r280;
	ld.global.nc.u32 	%r281, [%rd66+8];
	ld.global.nc.u32 	%r282, [%rd68+12];
	sub.s32 	%r283, %r282, %r281;
	add.s32 	%r284, %r283, 3;
	shr.s32 	%r285, %r284, 31;
	shr.u32 	%r286, %r285, 30;
	add.s32 	%r287, %r284, %r286;
	shr.s32 	%r288, %r287, 2;
	add.s32 	%r600, %r288, %r280;
	st.shared.u32 	[%r261+12], %r600;
	add.s32 	%r599, %r599, 4;
$L__BB5_10:
	setp.eq.s32 	%p8, %r21, 0;
	@%p8 bra 	$L__BB5_15;
	setp.eq.s32 	%p9, %r21, 1;
	@%p9 bra 	$L__BB5_13;
	mul.wide.s32 	%rd73, %r599, 4;
	add.s64 	%rd74, %rd1, %rd73;
	ld.global.nc.u32 	%r289, [%rd74+-4];
	mul.wide.u32 	%rd75, %r599, 4;
	add.s64 	%rd76, %rd1, %rd75;
	ld.global.nc.u32 	%r290, [%rd76];
	sub.s32 	%r291, %r290, %r289;
	add.s32 	%r292, %r291, 3;
	shr.s32 	%r293, %r292, 31;
	shr.u32 	%r294, %r293, 30;
	add.s32 	%r295, %r292, %r294;
	shr.s32 	%r296, %r295, 2;
	add.s32 	%r297, %r296, %r600;
	shl.b32 	%r298, %r599, 2;
	mov.u32 	%r299, _ZZ56mx_block_rearrange_2d_K_groups_rowmajor_128x4_vec_kernelPKhiiiiPKiPhiiE11smem_cumsum;
	add.s32 	%r300, %r299, %r298;
	st.shared.u32 	[%r300], %r297;
	ld.global.nc.u32 	%r301, [%rd76+4];
	sub.s32 	%r302, %r301, %r290;
	add.s32 	%r303, %r302, 3;
	shr.s32 	%r304, %r303, 31;
	shr.u32 	%r305, %r304, 30;
	add.s32 	%r306, %r303, %r305;
	shr.s32 	%r307, %r306, 2;
	add.s32 	%r600, %r307, %r297;
	st.shared.u32 	[%r300+4], %r600;
	add.s32 	%r599, %r599, 2;
$L__BB5_13:
	and.b32  	%r308, %r7, 1;
	setp.eq.b32 	%p10, %r308, 1;
	not.pred 	%p11, %p10;
	@%p11 bra 	$L__BB5_15;
	mul.wide.s32 	%rd77, %r599, 4;
	add.s64 	%rd78, %rd1, %rd77;
	ld.global.nc.u32 	%r309, [%rd78+-4];
	mul.wide.u32 	%rd79, %r599, 4;
	add.s64 	%rd80, %rd1, %rd79;
	ld.global.nc.u32 	%r310, [%rd80];
	sub.s32 	%r311, %r310, %r309;
	add.s32 	%r312, %r311, 3;
	shr.s32 	%r313, %r312, 31;
	shr.u32 	%r314, %r313, 30;
	add.s32 	%r315, %r312, %r314;
	shr.s32 	%r316, %r315, 2;
	add.s32 	%r317, %r316, %r600;
	shl.b32 	%r318, %r599, 2;
	mov.u32 	%r319, _ZZ56mx_block_rearrange_2d_K_groups_rowmajor_128x4_vec_kernelPKhiiiiPKiPhiiE11smem_cumsum;
	add.s32 	%r320, %r319, %r318;
	st.shared.u32 	[%r320], %r317;
$L__BB5_15:
	bar.sync 	0;
	setp.lt.s32 	%p12, %r173, 1;
	mov.b32 	%r608, 0;
	mov.u32 	%r609, %r608;
	@%p12 bra 	$L__BB5_21;
	mov.b32 	%r605, 0;
	mov.u32 	%r325, _ZZ56mx_block_rearrange_2d_K_groups_rowmajor_128x4_vec_kernelPKhiiiiPKiPhiiE11smem_cumsum;
	mov.u32 	%r606, %r605;
$L__BB5_17:
	shl.b32 	%r324, %r605, 2;
	add.s32 	%r326, %r325, %r324;
	ld.shared.u32 	%r32, [%r326];
	setp.lt.s32 	%p13, %r1, %r32;
	@%p13 bra 	$L__BB5_19;
	add.s32 	%r605, %r605, 1;
	setp.eq.s32 	%p14, %r605, %r173;
	mov.b32 	%r608, 0;
	mov.u32 	%r606, %r32;
	mov.u32 	%r609, %r608;
	@%p14 bra 	$L__BB5_21;
	bra.uni 	$L__BB5_17;
$L__BB5_19:
	sub.s32 	%r607, %r1, %r606;
	setp.eq.s32 	%p15, %r605, 0;
	mov.b32 	%r608, 0;
	mov.u32 	%r609, %r608;
	@%p15 bra 	$L__BB5_21;
	mul.wide.u32 	%rd81, %r605, 4;
	add.s64 	%rd82, %rd1, %rd81;
	ld.global.nc.u32 	%r609, [%rd82+-4];
	mov.u32 	%r608, %r605;
$L__BB5_21:
	mul.wide.u32 	%rd83, %r608, 4;
	add.s64 	%rd84, %rd1, %rd83;
	ld.global.nc.u32 	%r39, [%rd84];
	shl.b32 	%r330, %r607, 7;
	add.s32 	%r40, %r609, %r330;
	setp.le.s32 	%p16, %r39, %r40;
	@%p16 bra 	$L__BB5_85;
	setp.ne.s32 	%p17, %r3, 0;
	@%p17 bra 	$L__BB5_38;
	setp.eq.s32 	%p18, %r608, 0;
	mov.b32 	%r616, 0;
	mov.u32 	%r624, %r616;
	@%p18 bra 	$L__BB5_25;
	ld.global.nc.u32 	%r333, [%rd1];
	add.s32 	%r334, %r333, 3;
	shr.s32 	%r335, %r334, 31;
	shr.u32 	%r336, %r335, 30;
	add.s32 	%r337, %r334, %r336;
	and.b32  	%r624, %r337, -4;
	mov.b32 	%r616, 1;
$L__BB5_25:
	setp.ge.u32 	%p19, %r616, %r608;
	@%p19 bra 	$L__BB5_37;
	sub.s32 	%r44, %r608, %r616;
	and.b32  	%r45, %r44, 7;
	sub.s32 	%r339, %r616, %r608;
	setp.gt.u32 	%p20, %r339, -8;
	@%p20 bra 	$L__BB5_29;
	and.b32  	%r340, %r44, 2147483640;
	neg.s32 	%r612, %r340;
	mul.wide.u32 	%rd85, %r616, 4;
	add.s64 	%rd86, %rd85, %rd1;
	add.s64 	%rd129, %rd86, 12;
$L__BB5_28:
	.pragma "nounroll";
	ld.global.nc.u32 	%r341, [%rd129+-16];
	ld.global.nc.u32 	%r342, [%rd129+-12];
	sub.s32 	%r343, %r342, %r341;
	add.s32 	%r344, %r343, 3;
	shr.s32 	%r345, %r344, 31;
	shr.u32 	%r346, %r345, 30;
	add.s32 	%r347, %r344, %r346;
	shr.s32 	%r348, %r347, 2;
	ld.global.nc.u32 	%r349, [%rd129+-8];
	sub.s32 	%r350, %r349, %r342;
	add.s32 	%r351, %r350, 3;
	shr.s32 	%r352, %r351, 31;
	shr.u32 	%r353, %r352, 30;
	add.s32 	%r354, %r351, %r353;
	shr.s32 	%r355, %r354, 2;
	add.s32 	%r356, %r348, %r355;
	ld.global.nc.u32 	%r357, [%rd129+-4];
	sub.s32 	%r358, %r357, %r349;
	add.s32 	%r359, %r358, 3;
	shr.s32 	%r360, %r359, 31;
	shr.u32 	%r361, %r360, 30;
	add.s32 	%r362, %r359, %r361;
	shr.s32 	%r363, %r362, 2;
	add.s32 	%r364, %r356, %r363;
	ld.global.nc.u32 	%r365, [%rd129];
	sub.s32 	%r366, %r365, %r357;
	add.s32 	%r367, %r366, 3;
	shr.s32 	%r368, %r367, 31;
	shr.u32 	%r369, %r368, 30;
	add.s32 	%r370, %r367, %r369;
	shr.s32 	%r371, %r370, 2;
	add.s32 	%r372, %r364, %r371;
	ld.global.nc.u32 	%r373, [%rd129+4];
	sub.s32 	%r374, %r373, %r365;
	add.s32 	%r375, %r374, 3;
	shr.s32 	%r376, %r375, 31;
	shr.u32 	%r377, %r376, 30;
	add.s32 	%r378, %r375, %r377;
	shr.u32 	%r379, %r378, 2;
	add.s32 	%r380, %r372, %r379;
	ld.global.nc.u32 	%r381, [%rd129+8];
	sub.s32 	%r382, %r381, %r373;
	add.s32 	%r383, %r382, 3;
	shr.s32 	%r384, %r383, 31;
	shr.u32 	%r385, %r384, 30;
	add.s32 	%r386, %r383, %r385;
	shr.u32 	%r387, %r386, 2;
	add.s32 	%r388, %r380, %r387;
	ld.global.nc.u32 	%r389, [%rd129+12];
	sub.s32 	%r390, %r389, %r381;
	add.s32 	%r391, %r390, 3;
	shr.s32 	%r392, %r391, 31;
	shr.u32 	%r393, %r392, 30;
	add.s32 	%r394, %r391, %r393;
	shr.u32 	%r395, %r394, 2;
	add.s32 	%r396, %r388, %r395;
	ld.global.nc.u32 	%r397, [%rd129+16];
	sub.s32 	%r398, %r397, %r389;
	add.s32 	%r399, %r398, 3;
	shr.s32 	%r400, %r399, 31;
	shr.u32 	%r401, %r400, 30;
	add.s32 	%r402, %r399, %r401;
	shr.u32 	%r403, %r402, 2;
	add.s32 	%r404, %r396, %r403;
	shl.b32 	%r405, %r404, 2;
	add.s32 	%r624, %r405, %r624;
	add.s32 	%r616, %r616, 8;
	add.s32 	%r612, %r612, 8;
	add.s64 	%rd129, %rd129, 32;
	setp.ne.s32 	%p21, %r612, 0;
	@%p21 bra 	$L__BB5_28;
$L__BB5_29:
	setp.eq.s32 	%p22, %r45, 0;
	@%p22 bra 	$L__BB5_37;
	and.b32  	%r56, %r44, 3;
	setp.lt.u32 	%p23, %r45, 4;
	@%p23 bra 	$L__BB5_32;
	mul.wide.s32 	%rd87, %r616, 4;
	add.s64 	%rd88, %rd1, %rd87;
	ld.global.nc.u32 	%r407, [%rd88+-4];
	mul.wide.u32 	%rd89, %r616, 4;
	add.s64 	%rd90, %rd1, %rd89;
	ld.global.nc.u32 	%r408, [%rd90];
	sub.s32 	%r409, %r408, %r407;
	add.s32 	%r410, %r409, 3;
	shr.s32 	%r411, %r410, 31;
	shr.u32 	%r412, %r411, 30;
	add.s32 	%r413, %r410, %r412;
	shr.u32 	%r414, %r413, 2;
	add.s32 	%r415, %r616, 1;
	mul.wide.u32 	%rd91, %r415, 4;
	add.s64 	%rd92, %rd1, %rd91;
	ld.global.nc.u32 	%r416, [%rd92];
	sub.s32 	%r417, %r416, %r408;
	add.s32 	%r418, %r417, 3;
	shr.s32 	%r419, %r418, 31;
	shr.u32 	%r420, %r419, 30;
	add.s32 	%r421, %r418, %r420;
	shr.u32 	%r422, %r421, 2;
	add.s32 	%r423, %r414, %r422;
	add.s32 	%r424, %r616, 2;
	ld.global.nc.u32 	%r425, [%rd88+4];
	mul.wide.u32 	%rd93, %r424, 4;
	add.s64 	%rd94, %rd1, %rd93;
	ld.global.nc.u32 	%r426, [%rd94];
	sub.s32 	%r427, %r426, %r425;
	add.s32 	%r428, %r427, 3;
	shr.s32 	%r429, %r428, 31;
	shr.u32 	%r430, %r429, 30;
	add.s32 	%r431, %r428, %r430;
	shr.u32 	%r432, %r431, 2;
	add.s32 	%r433, %r423, %r432;
	ld.global.nc.u32 	%r434, [%rd88+8];
	ld.global.nc.u32 	%r435, [%rd90+12];
	sub.s32 	%r436, %r435, %r434;
	add.s32 	%r437, %r436, 3;
	shr.s32 	%r438, %r437, 31;
	shr.u32 	%r439, %r438, 30;
	add.s32 	%r440, %r437, %r439;
	shr.u32 	%r441, %r440, 2;
	add.s32 	%r442, %r433, %r441;
	shl.b32 	%r443, %r442, 2;
	add.s32 	%r624, %r443, %r624;
	add.s32 	%r616, %r616, 4;
$L__BB5_32:
	setp.eq.s32 	%p24, %r56, 0;
	@%p24 bra 	$L__BB5_37;
	setp.eq.s32 	%p25, %r56, 1;
	@%p25 bra 	$L__BB5_35;
	mul.wide.s32 	%rd95, %r616, 4;
	add.s64 	%rd96, %rd1, %rd95;
	ld.global.nc.u32 	%r445, [%rd96+-4];
	mul.wide.u32 	%rd97, %r616, 4;
	add.s64 	%rd98, %rd1, %rd97;
	ld.global.nc.u32 	%r446, [%rd98];
	sub.s32 	%r447, %r446, %r445;
	add.s32 	%r448, %r447, 3;
	shr.s32 	%r449, %r448, 31;
	shr.u32 	%r450, %r449, 30;
	add.s32 	%r451, %r448, %r450;
	shr.u32 	%r452, %r451, 2;
	ld.global.nc.u32 	%r453, [%rd98+4];
	sub.s32 	%r454, %r453, %r446;
	add.s32 	%r455, %r454, 3;
	shr.s32 	%r456, %r455, 31;
	shr.u32 	%r457, %r456, 30;
	add.s32 	%r458, %r455, %r457;
	shr.u32 	%r459, %r458, 2;
	add.s32 	%r460, %r452, %r459;
	shl.b32 	%r461, %r460, 2;
	add.s32 	%r624, %r461, %r624;
	add.s32 	%r616, %r616, 2;
$L__BB5_35:
	and.b32  	%r462, %r44, 1;
	setp.eq.b32 	%p26, %r462, 1;
	not.pred 	%p27, %p26;
	@%p27 bra 	$L__BB5_37;
	mul.wide.s32 	%rd99, %r616, 4;
	add.s64 	%rd100, %rd1, %rd99;
	ld.global.nc.u32 	%r463, [%rd100+-4];
	mul.wide.u32 	%rd101, %r616, 4;
	add.s64 	%rd102, %rd1, %rd101;
	ld.global.nc.u32 	%r464, [%rd102];
	sub.s32 	%r465, %r464, %r463;
	add.s32 	%r466, %r465, 3;
	shr.s32 	%r467, %r466, 31;
	shr.u32 	%r468, %r467, 30;
	add.s32 	%r469, %r466, %r468;
	and.b32  	%r470, %r469, -4;
	add.s32 	%r624, %r470, %r624;
$L__BB5_37:
	st.shared.u32 	[_ZZ56mx_block_rearrange_2d_K_groups_rowmajor_128x4_vec_kernelPKhiiiiPKiPhiiE22output_group_start_col], %r624;
$L__BB5_38:
	bar.sync 	0;
	sub.s32 	%r69, %r39, %r40;
	min.s32 	%r70, %r69, 128;
	shl.b32 	%r471, %r2, 7;
	shr.u32 	%r71, %r3, 7;
	or.b32  	%r72, %r471, %r71;
	setp.ge.s32 	%p28, %r72, %r171;
	@%p28 bra 	$L__BB5_64;
	cvt.u64.u32 	%rd103, %r72;
	cvt.s64.s32 	%rd104, %r170;
	shl.b32 	%r472, %r40, 2;
	cvt.s64.s32 	%rd105, %r472;
	mad.lo.s64 	%rd106, %rd104, %rd103, %rd105;
	add.s64 	%rd11, %rd59, %rd106;
	mov.b32 	%r473, 0;
	st.local.u32 	[%rd132], %r473;
	setp.lt.s32 	%p29, %r69, 1;
	mov.b16 	%rs34, 0;
	mov.u16 	%rs35, %rs34;
	mov.u16 	%rs36, %rs34;
	mov.u16 	%rs37, %rs34;
	@%p29 bra 	$L__BB5_57;
	and.b64  	%rd10, %rd11, 3;
	mov.b32 	%r73, 0;
	mov.u32 	%r74, %r70;
$L__BB5_41:
	setp.ne.s64 	%p30, %rd10, 0;
	setp.ne.s32 	%p31, %r74, 128;
	or.pred  	%p32, %p31, %p30;
	@%p32 bra 	$L__BB5_43;
	// begin inline asm
	ld.global.nc.v4.u32 {%r484,%r485,%r486,%r487}, [%rd11];
	// end inline asm
	st.local.u32 	[%rd132], %r484;
	cvt.u16.u32 	%rs37, %r484;
	shr.u32 	%r488, %r484, 8;
	cvt.u16.u32 	%rs36, %r488;
	{ .reg .b16 tmp; mov.b32 {tmp, %rs35}, %r484; }
	shr.u32 	%r489, %r484, 24;
	cvt.u16.u32 	%rs34, %r489;
	bra.uni 	$L__BB5_57;
$L__BB5_43:
	setp.lt.u32 	%p33, %r74, 64;
	@%p33 bra 	$L__BB5_45;
	// begin inline asm
	ld.global.nc.v2.u32 {%r73,%r481}, [%rd11];
	// end inline asm
	add.s32 	%r74, %r74, -64;
	add.s64 	%rd11, %rd11, 64;
	bra.uni 	$L__BB5_55;
$L__BB5_45:
	setp.gt.u32 	%p34, %r74, 31;
	@%p34 bra 	$L__BB5_54;
	st.local.u32 	[%rd132], %r73;
	setp.eq.s32 	%p35, %r74, 0;
	cvt.u16.u32 	%rs37, %r73;
	shr.u32 	%r77, %r73, 8;
	shr.u32 	%r78, %r73, 16;
	shr.u32 	%r79, %r73, 24;
	@%p35 bra 	$L__BB5_48;
	// begin inline asm
	ld.global.nc.u8 %r475, [%rd11];
	// end inline asm
	cvt.u16.u32 	%rs37, %r475;
	st.local.u8 	[%rd132], %rs37;
$L__BB5_48:
	setp.lt.u32 	%p36, %r74, 5;
	cvt.u16.u32 	%rs36, %r77;
	@%p36 bra 	$L__BB5_50;
	add.s64 	%rd109, %rd11, 1;
	// begin inline asm
	ld.global.nc.u8 %r476, [%rd109];
	// end inline asm
	cvt.u16.u32 	%rs36, %r476;
	st.local.u8 	[%rd132+1], %rs36;
$L__BB5_50:
	setp.lt.u32 	%p37, %r74, 9;
	cvt.u16.u32 	%rs35, %r78;
	@%p37 bra 	$L__BB5_52;
	add.s64 	%rd110, %rd11, 2;
	// begin inline asm
	ld.global.nc.u8 %r477, [%rd110];
	// end inline asm
	cvt.u16.u32 	%rs35, %r477;
	st.local.u8 	[%rd132+2], %rs35;
$L__BB5_52:
	setp.lt.u32 	%p38, %r74, 13;
	cvt.u16.u32 	%rs34, %r79;
	@%p38 bra 	$L__BB5_57;
	add.s64 	%rd111, %rd11, 3;
	// begin inline asm
	ld.global.nc.u8 %r478, [%rd111];
	// end inline asm
	cvt.u16.u32 	%rs34, %r478;
	st.local.u8 	[%rd132+3], %rs34;
	bra.uni 	$L__BB5_57;
$L__BB5_54:
	// begin inline asm
	ld.global.nc.u32 %r73, [%rd11];
	// end inline asm
	add.s32 	%r74, %r74, -32;
	add.s64 	%rd11, %rd11, 32;
$L__BB5_55:
	setp.gt.s32 	%p39, %r74, 0;
	@%p39 bra 	$L__BB5_41;
	st.local.u32 	[%rd132], %r73;
	cvt.u16.u32 	%rs37, %r73;
	shr.u32 	%r482, %r73, 8;
	cvt.u16.u32 	%rs36, %r482;
	{ .reg .b16 tmp; mov.b32 {tmp, %rs35}, %r73; }
	shr.u32 	%r483, %r73, 24;
	cvt.u16.u32 	%rs34, %r483;
$L__BB5_57:
	setp.lt.s32 	%p40, %r69, 1;
	shl.b32 	%r84, %r71, 4;
	@%p40 bra 	$L__BB5_64;
	max.s32 	%r85, %r70, 1;
	and.b32  	%r86, %r85, 3;
	setp.lt.u32 	%p41, %r69, 4;
	mov.b32 	%r631, 0;
	@%p41 bra 	$L__BB5_61;
	and.b32  	%r631, %r85, 252;
	and.b32  	%r492, %r85, 2147483644;
	neg.s32 	%r630, %r492;
	mov.u32 	%r493, _ZZ56mx_block_rearrange_2d_K_groups_rowmajor_128x4_vec_kernelPKhiiiiPKiPhiiE10smem_block;
	add.s32 	%r89, %r493, %r84;
	mov.b32 	%r629, 256;
$L__BB5_60:
	.pragma "nounroll";
	add.s32 	%r494, %r89, %r629;
	st.shared.u8 	[%r494+-256], %rs37;
	add.s32 	%r495, %r629, -128;
	and.b32  	%r496, %r495, -512;
	or.b32  	%r497, %r84, %r496;
	add.s32 	%r499, %r493, %r497;
	st.shared.u8 	[%r499+1], %rs36;
	add.s32 	%r500, %r629, 128;
	and.b32  	%r501, %r629, -512;
	or.b32  	%r502, %r84, %r501;
	add.s32 	%r503, %r493, %r502;
	st.shared.u8 	[%r503+2], %rs35;
	and.b32  	%r504, %r500, -512;
	or.b32  	%r505, %r84, %r504;
	add.s32 	%r506, %r493, %r505;
	st.shared.u8 	[%r506+3], %rs34;
	add.s32 	%r630, %r630, 4;
	add.s32 	%r629, %r629, 512;
	setp.ne.s32 	%p42, %r630, 0;
	@%p42 bra 	$L__BB5_60;
$L__BB5_61:
	setp.eq.s32 	%p43, %r86, 0;
	@%p43 bra 	$L__BB5_64;
	shl.b32 	%r634, %r631, 7;
	mov.u32 	%r507, _ZZ56mx_block_rearrange_2d_K_groups_rowmajor_128x4_vec_kernelPKhiiiiPKiPhiiE10smem_block;
	add.s32 	%r633, %r507, %r84;
	neg.s32 	%r632, %r86;
$L__BB5_63:
	.pragma "nounroll";
	and.b32  	%r508, %r634, -512;
	add.s32 	%r509, %r633, %r508;
	ld.local.u8 	%rs25, [%rd132];
	st.shared.u8 	[%r509], %rs25;
	add.s32 	%r634, %r634, 128;
	add.s32 	%r633, %r633, 1;
	add.s64 	%rd132, %rd132, 1;
	add.s32 	%r632, %r632, 1;
	setp.ne.s32 	%p44, %r632, 0;
	@%p44 bra 	$L__BB5_63;
$L__BB5_64:
	bar.sync 	0;
	ld.shared.u32 	%r510, [_ZZ56mx_block_rearrange_2d_K_groups_rowmajor_128x4_vec_kernelPKhiiiiPKiPhiiE22output_group_start_col];
	add.s32 	%r511, %r70, 3;
	shr.s32 	%r512, %r511, 31;
	shr.u32 	%r513, %r512, 30;
	add.s32 	%r514, %r511, %r513;
	shr.s32 	%r652, %r514, 2;
	sub.s32 	%r515, %r39, %r609;
	add.s32 	%r516, %r515, 127;
	shr.s32 	%r517, %r516, 31;
	shr.u32 	%r518, %r517, 25;
	add.s32 	%r519, %r516, %r518;
	shr.u32 	%r520, %r519, 7;
	mul.lo.s32 	%r521, %r2, %r520;
	shl.b32 	%r522, %r521, 14;
	shl.b32 	%r523, %r607, 14;
	add.s32 	%r524, %r522, %r523;
	mad.lo.s32 	%r525, %r510, %r172, %r524;
	cvt.s64.s32 	%rd115, %r525;
	mul.lo.s32 	%r526, %r652, %r3;
	mov.u32 	%r527, _ZZ56mx_block_rearrange_2d_K_groups_rowmajor_128x4_vec_kernelPKhiiiiPKiPhiiE10smem_block;
	add.s32 	%r651, %r527, %r526;
	cvt.s64.s32 	%rd116, %r526;
	add.s64 	%rd117, %rd115, %rd116;
	cvta.to.global.u64 	%rd119, %rd60;
	add.s64 	%rd149, %rd119, %rd117;
	add.s64 	%rd150, %rd60, %rd117;
	setp.lt.s32 	%p45, %r69, 61;
	and.b64  	%rd120, %rd150, 15;
	setp.ne.s64 	%p46, %rd120, 0;
	or.pred  	%p47, %p45, %p46;
	@%p47 bra 	$L__BB5_69;
	min.s32 	%r530, %r652, 31;
	sub.s32 	%r531, %r652, %r530;
	add.s32 	%r106, %r531, 15;
	and.b32  	%r532, %r106, 48;
	setp.eq.s32 	%p48, %r532, 48;
	@%p48 bra 	$L__BB5_68;
	shr.u32 	%r533, %r106, 4;
	add.s32 	%r534, %r533, 1;
	and.b32  	%r535, %r534, 3;
	neg.s32 	%r635, %r535;
	shl.b32 	%r536, %r534, 4;
	and.b32  	%r537, %r536, 48;
	sub.s32 	%r652, %r652, %r537;
$L__BB5_67:
	.pragma "nounroll";
	ld.shared.v4.u32 	{%r538, %r539, %r540, %r541}, [%r651];
	st.global.v4.u32 	[%rd149], {%r538, %r539, %r540, %r541};
	add.s64 	%rd149, %rd149, 16;
	add.s64 	%rd150, %rd150, 16;
	add.s32 	%r651, %r651, 16;
	add.s32 	%r635, %r635, 1;
	setp.ne.s32 	%p49, %r635, 0;
	@%p49 bra 	$L__BB5_67;
$L__BB5_68:
	setp.lt.u32 	%p50, %r106, 48;
	mov.u32 	%r649, %r652;
	@%p50 bra 	$L__BB5_69;
	bra.uni 	$L__BB5_86;
$L__BB5_69:
	setp.lt.s32 	%p52, %r652, 8;
	and.b64  	%rd123, %rd150, 7;
	setp.ne.s64 	%p53, %rd123, 0;
	or.pred  	%p54, %p52, %p53;
	@%p54 bra 	$L__BB5_74;
	min.s32 	%r560, %r652, 15;
	sub.s32 	%r561, %r652, %r560;
	add.s32 	%r119, %r561, 7;
	and.b32  	%r562, %r119, 24;
	setp.eq.s32 	%p55, %r562, 24;
	@%p55 bra 	$L__BB5_73;
	shr.u32 	%r563, %r119, 3;
	add.s32 	%r564, %r563, 1;
	and.b32  	%r565, %r564, 3;
	neg.s32 	%r643, %r565;
	shl.b32 	%r566, %r564, 3;
	and.b32  	%r567, %r566, 24;
	sub.s32 	%r652, %r652, %r567;
$L__BB5_72:
	.pragma "nounroll";
	ld.shared.v2.u32 	{%r568, %r569}, [%r651];
	st.global.v2.u32 	[%rd149], {%r568, %r569};
	add.s64 	%rd149, %rd149, 8;
	add.s64 	%rd150, %rd150, 8;
	add.s32 	%r651, %r651, 8;
	add.s32 	%r643, %r643, 1;
	setp.ne.s32 	%p56, %r643, 0;
	@%p56 bra 	$L__BB5_72;
$L__BB5_73:
	setp.lt.u32 	%p57, %r119, 24;
	mov.u32 	%r659, %r652;
	@%p57 bra 	$L__BB5_74;
	bra.uni 	$L__BB5_87;
$L__BB5_74:
	setp.lt.s32 	%p59, %r652, 4;
	and.b64  	%rd126, %rd150, 3;
	setp.ne.s64 	%p60, %rd126, 0;
	or.pred  	%p61, %p59, %p60;
	@%p61 bra 	$L__BB5_79;
	min.s32 	%r580, %r652, 7;
	sub.s32 	%r581, %r652, %r580;
	add.s32 	%r136, %r581, 3;
	and.b32  	%r582, %r136, 12;
	setp.eq.s32 	%p62, %r582, 12;
	@%p62 bra 	$L__BB5_78;
	shr.u32 	%r583, %r136, 2;
	add.s32 	%r584, %r583, 1;
	and.b32  	%r585, %r584, 3;
	neg.s32 	%r653, %r585;
	shl.b32 	%r586, %r584, 2;
	and.b32  	%r587, %r586, 12;
	sub.s32 	%r652, %r652, %r587;
$L__BB5_77:
	.pragma "nounroll";
	ld.shared.u32 	%r588, [%r651];
	st.global.u32 	[%rd149], %r588;
	add.s64 	%rd149, %rd149, 4;
	add.s32 	%r651, %r651, 4;
	add.s32 	%r653, %r653, 1;
	setp.ne.s32 	%p63, %r653, 0;
	@%p63 bra 	$L__BB5_77;
$L__BB5_78:
	setp.lt.u32 	%p64, %r136, 12;
	mov.u32 	%r667, %r652;
	@%p64 bra 	$L__BB5_79;
	bra.uni 	$L__BB5_88;
$L__BB5_79:
	setp.lt.s32 	%p66, %r652, 1;
	@%p66 bra 	$L__BB5_85;
	and.b32  	%r153, %r652, 3;
	setp.eq.s32 	%p67, %r153, 0;
	mov.u32 	%r669, %r652;
	@%p67 bra 	$L__BB5_83;
	neg.s32 	%r663, %r153;
	and.b32  	%r669, %r652, -4;
	mov.u64 	%rd157, %rd149;
	mov.u32 	%r664, %r651;
$L__BB5_82:
	.pragma "nounroll";
	add.s32 	%r651, %r664, 1;
	ld.shared.u8 	%rs26, [%r664];
	add.s64 	%rd149, %rd157, 1;
	st.global.u8 	[%rd157], %rs26;
	add.s32 	%r663, %r663, 1;
	setp.ne.s32 	%p68, %r663, 0;
	mov.u64 	%rd157, %rd149;
	mov.u32 	%r664, %r651;
	@%p68 bra 	$L__BB5_82;
$L__BB5_83:
	setp.lt.u32 	%p69, %r652, 4;
	@%p69 bra 	$L__BB5_85;
$L__BB5_84:
	ld.shared.u8 	%rs27, [%r651];
	st.global.u8 	[%rd149], %rs27;
	ld.shared.u8 	%rs28, [%r651+1];
	st.global.u8 	[%rd149+1], %rs28;
	ld.shared.u8 	%rs29, [%r651+2];
	st.global.u8 	[%rd149+2], %rs29;
	ld.shared.u8 	%rs30, [%r651+3];
	add.s64 	%rd58, %rd149, 4;
	st.global.u8 	[%rd149+3], %rs30;
	add.s32 	%r168, %r669, -4;
	setp.gt.s32 	%p70, %r669, 4;
	add.s32 	%r651, %r651, 4;
	mov.u32 	%r669, %r168;
	mov.u64 	%rd149, %rd58;
	@%p70 bra 	$L__BB5_84;
$L__BB5_85:
	ret;
$L__BB5_86:
	ld.shared.v4.u32 	{%r542, %r543, %r544, %r545}, [%r651];
	st.global.v4.u32 	[%rd149], {%r542, %r543, %r544, %r545};
	ld.shared.v4.u32 	{%r546, %r547, %r548, %r549}, [%r651+16];
	st.global.v4.u32 	[%rd149+16], {%r546, %r547, %r548, %r549};
	ld.shared.v4.u32 	{%r550, %r551, %r552, %r553}, [%r651+32];
	st.global.v4.u32 	[%rd149+32], {%r550, %r551, %r552, %r553};
	ld.shared.v4.u32 	{%r554, %r555, %r556, %r557}, [%r651+48];
	st.global.v4.u32 	[%rd149+48], {%r554, %r555, %r556, %r557};
	add.s64 	%rd149, %rd149, 64;
	add.s64 	%rd150, %rd150, 64;
	add.s32 	%r651, %r651, 64;
	add.s32 	%r652, %r649, -64;
	setp.gt.s32 	%p51, %r649, 79;
	mov.u32 	%r649, %r652;
	@%p51 bra 	$L__BB5_86;
	bra.uni 	$L__BB5_69;
$L__BB5_87:
	ld.shared.v2.u32 	{%r570, %r571}, [%r651];
	st.global.v2.u32 	[%rd149], {%r570, %r571};
	ld.shared.v2.u32 	{%r572, %r573}, [%r651+8];
	st.global.v2.u32 	[%rd149+8], {%r572, %r573};
	ld.shared.v2.u32 	{%r574, %r575}, [%r651+16];
	st.global.v2.u32 	[%rd149+16], {%r574, %r575};
	ld.shared.v2.u32 	{%r576, %r577}, [%r651+24];
	st.global.v2.u32 	[%rd149+24], {%r576, %r577};
	add.s64 	%rd149, %rd149, 32;
	add.s64 	%rd150, %rd150, 32;
	add.s32 	%r651, %r651, 32;
	add.s32 	%r652, %r659, -32;
	setp.gt.s32 	%p58, %r659, 39;
	mov.u32 	%r659, %r652;
	@%p58 bra 	$L__BB5_87;
	bra.uni 	$L__BB5_74;
$L__BB5_88:
	ld.shared.u32 	%r589, [%r651];
	st.global.u32 	[%rd149], %r589;
	ld.shared.u32 	%r590, [%r651+4];
	st.global.u32 	[%rd149+4], %r590;
	ld.shared.u32 	%r591, [%r651+8];
	st.global.u32 	[%rd149+8], %r591;
	ld.shared.u32 	%r592, [%r651+12];
	st.global.u32 	[%rd149+12], %r592;
	add.s64 	%rd149, %rd149, 16;
	add.s32 	%r651, %r651, 16;
	add.s32 	%r652, %r667, -16;
	setp.gt.s32 	%p65, %r667, 19;
	mov.u32 	%r667, %r652;
	@%p65 bra 	$L__BB5_88;
	bra.uni 	$L__BB5_79;

}


// ===== COMPILED SASS (sm_100) =====

	.target	sm_100

	.elftype	@"ET_EXEC"


//--------------------- .note.nv.tkinfo           --------------------------
	.section	.note.nv.tkinfo,"",@"SHT_NOTE"
	.sectionflags	@"SHF_NOTE_NV_TKINFO"
	.tkinfo
        /*0018*/ 	.word	0x00000002
        /*0030*/ 	.string	""
        /*0030*/ 	.string	"ptxas"
        /*0030*/ 	.string	"Cuda compilation tools, release 13.0, V13.0.88"
        /*0030*/ 	.string	"Build cuda_13.0.r13.0/compiler.36424714_0"
        /*0030*/ 	.string	"-arch sm_100 -m 64 "



//--------------------- .note.nv.cuinfo           --------------------------
	.section	.note.nv.cuinfo,"",@"SHT_NOTE"
	.sectionflags	@"SHF_NOTE_NV_CUINFO"
        /*0018*/ 	.short	0x0002
        /*001a*/ 	.short	0x0064
        /*001c*/ 	.short	0x0082
	.zero		2


//--------------------- .nv.info                  --------------------------
	.section	.nv.info,"",@"SHT_CUDA_INFO"
	.align	4


	//----- nvinfo : EIATTR_REGCOUNT
	.align		4
        /*0000*/ 	.byte	0x04, 0x2f
        /*0002*/ 	.short	(.L_1 - .L_0)
	.align		4
.L_0:
        /*0004*/ 	.word	index@(_Z46mx_block_rearrange_2d_K_groups_rowmajor_kernelPKhiiiiPKiPhii)
        /*0008*/ 	.word	0x0000001e


	//----- nvinfo : EIATTR_FRAME_SIZE
	.align		4
.L_1:
        /*000c*/ 	.byte	0x04, 0x11
        /*000e*/ 	.short	(.L_3 - .L_2)
	.align		4
.L_2:
        /*0010*/ 	.word	index@(_Z46mx_block_rearrange_2d_K_groups_rowmajor_kernelPKhiiiiPKiPhii)
        /*0014*/ 	.word	0x00000000


	//----- nvinfo : EIATTR_REGCOUNT
	.align		4
.L_3:
        /*0018*/ 	.byte	0x04, 0x2f
        /*001a*/ 	.short	(.L_5 - .L_4)
	.align		4
.L_4:
        /*001c*/ 	.word	index@(_Z46mx_block_rearrange_2d_K_groups_colmajor_kernelPKhiiiiiPKiPhii)
        /*0020*/ 	.word	0x0000001d


	//----- nvinfo : EIATTR_FRAME_SIZE
	.align		4
.L_5:
        /*0024*/ 	.byte	0x04, 0x11
        /*0026*/ 	.short	(.L_7 - .L_6)
	.align		4
.L_6:
        /*0028*/ 	.word	index@(_Z46mx_block_rearrange_2d_K_groups_colmajor_kernelPKhiiiiiPKiPhii)
        /*002c*/ 	.word	0x00000000


	//----- nvinfo : EIATTR_REGCOUNT
	.align		4
.L_7:
        /*0030*/ 	.byte	0x04, 0x2f
        /*0032*/ 	.short	(.L_9 - .L_8)
	.align		4
.L_8:
        /*0034*/ 	.word	index@(_Z57mx_block_rearrange_2d_K_groups_colmajor_vectorized_kernelPKhiiiiPKiPhii)
        /*0038*/ 	.word	0x00000020


	//----- nvinfo : EIATTR_FRAME_SIZE
	.align		4
.L_9:
        /*003c*/ 	.byte	0x04, 0x11
        /*003e*/ 	.short	(.L_11 - .L_10)
	.align		4
.L_10:
        /*0040*/ 	.word	index@(_Z57mx_block_rearrange_2d_K_groups_colmajor_vectorized_kernelPKhiiiiPKiPhii)
        /*0044*/ 	.word	0x00000000


	//----- nvinfo : EIATTR_REGCOUNT
	.align		4
.L_11:
        /*0048*/ 	.byte	0x04, 0x2f
        /*004a*/ 	.short	(.L_13 - .L_12)
	.align		4
.L_12:
        /*004c*/ 	.word	index@(_Z61mx_block_rearrange_2d_K_groups_colmajor_vectorized_16B_kernelPKhiiiiPKiPhii)
        /*0050*/ 	.word	0x00000020


	//----- nvinfo : EIATTR_FRAME_SIZE
	.align		4
.L_13:
        /*0054*/ 	.byte	0x04, 0x11
        /*0056*/ 	.short	(.L_15 - .L_14)
	.align		4
.L_14:
        /*0058*/ 	.word	index@(_Z61mx_block_rearrange_2d_K_groups_colmajor_vectorized_16B_kernelPKhiiiiPKiPhii)
        /*005c*/ 	.word	0x00000000


	//----- nvinfo : EIATTR_REGCOUNT
	.align		4
.L_15:
        /*0060*/ 	.byte	0x04, 0x2f
        /*0062*/ 	.short	(.L_17 - .L_16)
	.align		4
.L_16:
        /*0064*/ 	.word	index@(_Z57mx_block_rearrange_2d_K_groups_rowmajor_vectorized_kernelPKhiiiiPKiPhii)
        /*0068*/ 	.word	0x00000020


	//----- nvinfo : EIATTR_FRAME_SIZE
	.align		4
.L_17:
        /*006c*/ 	.byte	0x04, 0x11
        /*006e*/ 	.short	(.L_19 - .L_18)
	.align		4
.L_18:
        /*0070*/ 	.word	index@(_Z57mx_block_rearrange_2d_K_groups_rowmajor_vectorized_kernelPKhiiiiPKiPhii)
        /*0074*/ 	.word	0x00000000


	//----- nvinfo : EIATTR_REGCOUNT
	.align		4
.L_19:
        /*0078*/ 	.byte	0x04, 0x2f
        /*007a*/ 	.short	(.L_21 - .L_20)
	.align		4
.L_20:
        /*007c*/ 	.word	index@(_Z56mx_block_rearrange_2d_K_groups_rowmajor_128x4_vec_kernelPKhiiiiPKiPhii)
        /*0080*/ 	.word	0x0000001e


	//----- nvinfo : EIATTR_FRAME_SIZE
	.align		4
.L_21:
        /*0084*/ 	.byte	0x04, 0x11
        /*0086*/ 	.short	(.L_23 - .L_22)
	.align		4
.L_22:
        /*0088*/ 	.word	index@(_Z56mx_block_rearrange_2d_K_groups_rowmajor_128x4_vec_kernelPKhiiiiPKiPhii)
        /*008c*/ 	.word	0x00000010


	//----- nvinfo : EIATTR_MIN_STACK_SIZE
	.align		4
.L_23:
        /*0090*/ 	.byte	0x04, 0x12
        /*0092*/ 	.short	(.L_25 - .L_24)
	.align		4
.L_24:
        /*0094*/ 	.word	index@(_Z56mx_block_rearrange_2d_K_groups_rowmajor_128x4_vec_kernelPKhiiiiPKiPhii)
        /*0098*/ 	.word	0x00000010


	//----- nvinfo : EIATTR_MIN_STACK_SIZE
	.align		4
.L_25:
        /*009c*/ 	.byte	0x04, 0x12
        /*009e*/ 	.short	(.L_27 - .L_26)
	.align		4
.L_26:
        /*00a0*/ 	.word	index@(_Z57mx_block_rearrange_2d_K_groups_rowmajor_vectorized_kernelPKhiiiiPKiPhii)
        /*00a4*/ 	.word	0x00000000


	//----- nvinfo : EIATTR_MIN_STACK_SIZE
	.align		4
.L_27:
        /*00a8*/ 	.byte	0x04, 0x12
        /*00aa*/ 	.short	(.L_29 - .L_28)
	.align		4
.L_28:
        /*00ac*/ 	.word	index@(_Z61mx_block_rearrange_2d_K_groups_colmajor_vectorized_16B_kernelPKhiiiiPKiPhii)
        /*00b0*/ 	.word	0x00000000


	//----- nvinfo : EIATTR_MIN_STACK_SIZE
	.align		4
.L_29:
        /*00b4*/ 	.byte	0x04, 0x12
        /*00b6*/ 	.short	(.L_31 - .L_30)
	.align		4
.L_30:
        /*00b8*/ 	.word	index@(_Z57mx_block_rearrange_2d_K_groups_colmajor_vectorized_kernelPKhiiiiPKiPhii)
        /*00bc*/ 	.word	0x00000000


	//----- nvinfo : EIATTR_MIN_STACK_SIZE
	.align		4
.L_31:
        /*00c0*/ 	.byte	0x04, 0x12
        /*00c2*/ 	.short	(.L_33 - .L_32)
	.align		4
.L_32:
        /*00c4*/ 	.word	index@(_Z46mx_block_rearrange_2d_K_groups_colmajor_kernelPKhiiiiiPKiPhii)
        /*00c8*/ 	.word	0x00000000


	//----- nvinfo : EIATTR_MIN_STACK_SIZE
	.align		4
.L_33:
        /*00cc*/ 	.byte	0x04, 0x12
        /*00ce*/ 	.short	(.L_35 - .L_34)
	.align		4
.L_34:
        /*00d0*/ 	.word	index@(_Z46mx_block_rearrange_2d_K_groups_rowmajor_kernelPKhiiiiPKiPhii)
        /*00d4*/ 	.word	0x00000000
.L_35:


//--------------------- .nv.compat                --------------------------
	.section	.nv.compat,"",@"SHT_CUDA_COMPAT_INFO"
	.align	4
        /*0000*/ 	.byte	0x02, 0x09, 0x00, 0x00, 0x02, 0x02, 0x01, 0x00, 0x02, 0x05, 0x05, 0x00, 0x03, 0x07, 0x01, 0x01
        /*0010*/ 	.byte	0x02, 0x03, 0x00, 0x00, 0x02, 0x06, 0x01, 0x00, 0x04, 0x0b, 0x08, 0x00, 0x09, 0x00, 0x00, 0x00
        /*0020*/ 	.byte	0x00, 0x00, 0x00, 0x00


//--------------------- .nv.info._Z56mx_block_rearrange_2d_K_groups_rowmajor_128x4_vec_kernelPKhiiiiPKiPhii --------------------------
	.section	.nv.info._Z56mx_block_rearrange_2d_K_groups_rowmajor_128x4_vec_kernelPKhiiiiPKiPhii,"",@"SHT_CUDA_INFO"
	.sectionflags	@""
	.align	4


	//----- nvinfo : EIATTR_CUDA_API_VERSION
	.align		4
        /*0000*/ 	.byte	0x04, 0x37
        /*0002*/ 	.short	(.L_37 - .L_36)
.L_36:
        /*0004*/ 	.word	0x00000082


	//----- nvinfo : EIATTR_KPARAM_INFO
	.align		4
.L_37:
        /*0008*/ 	.byte	0x04, 0x17
        /*000a*/ 	.short	(.L_39 - .L_38)
.L_38:
        /*000c*/ 	.word	0x00000000
        /*0010*/ 	.short	0x0008
        /*0012*/ 	.short	0x002c
        /*0014*/ 	.byte	0x00, 0xf0, 0x11, 0x00


	//----- nvinfo : EIATTR_KPARAM_INFO
	.align		4
.L_39:
        /*0018*/ 	.byte	0x04, 0x17
        /*001a*/ 	.short	(.L_41 - .L_40)
.L_40:
        /*001c*/ 	.word	0x00000000
        /*0020*/ 	.short	0x0007
        /*0022*/ 	.short	0x0028
        /*0024*/ 	.byte	0x00, 0xf0, 0x11, 0x00


	//----- nvinfo : EIATTR_KPARAM_INFO
	.align		4
.L_41:
        /*0028*/ 	.byte	0x04, 0x17
        /*002a*/ 	.short	(.L_43 - .L_42)
.L_42:
        /*002c*/ 	.word	0x00000000
        /*0030*/ 	.short	0x0006
        /*0032*/ 	.short	0x0020
        /*0034*/ 	.byte	0x00, 0xf5, 0x21, 0x00


	//----- nvinfo : EIATTR_KPARAM_INFO
	.align		4
.L_43:
        /*0038*/ 	.byte	0x04, 0x17
        /*003a*/ 	.short	(.L_45 - .L_44)
.L_44:
        /*003c*/ 	.word	0x00000000
        /*0040*/ 	.short	0x0005
        /*0042*/ 	.short	0x0018
        /*0044*/ 	.byte	0x00, 0xf5, 0x21, 0x00


	//----- nvinfo : EIATTR_KPARAM_INFO
	.align		4
.L_45:
        /*0048*/ 	.byte	0x04, 0x17
        /*004a*/ 	.short	(.L_47 - .L_46)
.L_46:
        /*004c*/ 	.word	0x00000000
        /*0050*/ 	.short	0x0004
        /*0052*/ 	.short	0x0014
        /*0054*/ 	.byte	0x00, 0xf0, 0x11, 0x00


	//----- nvinfo : EIATTR_KPARAM_INFO
	.align		4
.L_47:
        /*0058*/ 	.byte	0x04, 0x17
        /*005a*/ 	.short	(.L_49 - .L_48)
.L_48:
        /*005c*/ 	.word	0x00000000
        /*0060*/ 	.short	0x0003
        /*0062*/ 	.short	0x0010
        /*0064*/ 	.byte	0x00, 0xf0, 0x11, 0x00


	//----- nvinfo : EIATTR_KPARAM_INFO
	.align		4
.L_49:
        /*0068*/ 	.byte	0x04, 0x17
        /*006a*/ 	.short	(.L_51 - .L_50)
.L_50:
        /*006c*/ 	.word	0x00000000
        /*0070*/ 	.short	0x0002
        /*0072*/ 	.short	0x000c
        /*0074*/ 	.byte	0x00, 0xf0, 0x11, 0x00


	//----- nvinfo : EIATTR_KPARAM_INFO
	.align		4
.L_51:
        /*0078*/ 	.byte	0x04, 0x17
        /*007a*/ 	.short	(.L_53 - .L_52)
.L_52:
        /*007c*/ 	.word	0x00000000
        /*0080*/ 	.short	0x0001
        /*0082*/ 	.short	0x0008
        /*0084*/ 	.byte	0x00, 0xf0, 0x11, 0x00


	//----- nvinfo : EIATTR_KPARAM_INFO
	.align		4
.L_53:
        /*0088*/ 	.byte	0x04, 0x17
        /*008a*/ 	.short	(.L_55 - .L_54)
.L_54:
        /*008c*/ 	.word	0x00000000
        /*0090*/ 	.short	0x0000
        /*0092*/ 	.short	0x0000
        /*0094*/ 	.byte	0x00, 0xf5, 0x21, 0x00


	//----- nvinfo : EIATTR_SPARSE_MMA_MASK
	.align		4
.L_55:
        /*0098*/ 	.byte	0x03, 0x50
        /*009a*/ 	.short	0x0000


	//----- nvinfo : EIATTR_MAXREG_COUNT
	.align		4
        /*009c*/ 	.byte	0x03, 0x1b
        /*009e*/ 	.short	0x00ff


	//----- nvinfo : EIATTR_NUM_BARRIERS
	.align		4
        /*00a0*/ 	.byte	0x02, 0x4c
        /*00a2*/ 	.byte	0x01
	.zero		1


	//----- nvinfo : EIATTR_MERCURY_ISA_VERSION
	.align		4
        /*00a4*/ 	.byte	0x03, 0x5f
        /*00a6*/ 	.short	0x0101


	//----- nvinfo : EIATTR_VRC_CTA_INIT_COUNT
	.align		4
        /*00a8*/ 	.byte	0x02, 0x4a
	.zero		1
	.zero		1


	//----- nvinfo : EIATTR_EXIT_INSTR_OFFSETS
	.align		4
        /*00ac*/ 	.byte	0x04, 0x1c
        /*00ae*/ 	.short	(.L_57 - .L_56)


	//   ....[0]....
.L_56:
        /*00b0*/ 	.word	0x00000e90


	//   ....[1]....
        /*00b4*/ 	.word	0x00002a80


	//   ....[2]....
        /*00b8*/ 	.word	0x00002bf0


	//   ....[3]....
        /*00bc*/ 	.word	0x00002d00


	//----- nvinfo : EIATTR_CRS_STACK_SIZE
	.align		4
.L_57:
        /*00c0*/ 	.byte	0x04, 0x1e
        /*00c2*/ 	.short	(.L_59 - .L_58)
.L_58:
        /*00c4*/ 	.word	0x00000000


	//----- nvinfo : EIATTR_CBANK_PARAM_SIZE
	.align		4
.L_59:
        /*00c8*/ 	.byte	0x03, 0x19
        /*00ca*/ 	.short	0x0030


	//----- nvinfo : EIATTR_PARAM_CBANK
	.align		4
        /*00cc*/ 	.byte	0x04, 0x0a
        /*00ce*/ 	.short	(.L_61 - .L_60)
	.align		4
.L_60:
        /*00d0*/ 	.word	index@(.nv.constant0._Z56mx_block_rearrange_2d_K_groups_rowmajor_128x4_vec_kernelPKhiiiiPKiPhii)
        /*00d4*/ 	.short	0x0380
        /*00d6*/ 	.short	0x0030


	//----- nvinfo : EIATTR_SW_WAR
	.align		4
.L_61:
        /*00d8*/ 	.byte	0x04, 0x36
        /*00da*/ 	.short	(.L_63 - .L_62)
.L_62:
        /*00dc*/ 	.word	0x00000008
.L_63:


//--------------------- .nv.info._Z57mx_block_rearrange_2d_K_groups_rowmajor_vectorized_kernelPKhiiiiPKiPhii --------------------------
	.section	.nv.info._Z57mx_block_rearrange_2d_K_groups_rowmajor_vectorized_kernelPKhiiiiPKiPhii,"",@"SHT_CUDA_INFO"
	.sectionflags	@""
	.align	4


	//----- nvinfo : EIATTR_CUDA_API_VERSION
	.align		4
        /*0000*/ 	.byte	0x04, 0x37
        /*0002*/ 	.short	(.L_65 - .L_64)
.L_64:
        /*0004*/ 	.word	0x00000082


	//----- nvinfo : EIATTR_KPARAM_INFO
	.align		4
.L_65:
        /*0008*/ 	.byte	0x04, 0x17
        /*000a*/ 	.short	(.L_67 - .L_66)
.L_66:
        /*000c*/ 	.word	0x00000000
        /*0010*/ 	.short	0x0008
        /*0012*/ 	.short	0x002c
        /*0014*/ 	.byte	0x00, 0xf0, 0x11, 0x00


	//----- nvinfo : EIATTR_KPARAM_INFO
	.align		4
.L_67:
        /*0018*/ 	.byte	0x04, 0x17
        /*001a*/ 	.short	(.L_69 - .L_68)
.L_68:
        /*001c*/ 	.word	0x00000000
        /*0020*/ 	.short	0x0007
        /*0022*/ 	.short	0x0028
        /*0024*/ 	.byte	0x00, 0xf0, 0x11, 0x00


	//----- nvinfo : EIATTR_KPARAM_INFO
	.align		4
.L_69:
        /*0028*/ 	.byte	0x04, 0x17
        /*002a*/ 	.short	(.L_71 - .L_70)
.L_70:
        /*002c*/ 	.word	0x00000000
        /*0030*/ 	.short	0x0006
        /*0032*/ 	.short	0x0020
        /*0034*/ 	.byte	0x00, 0xf5, 0x21, 0x00


	//----- nvinfo : EIATTR_KPARAM_INFO
	.align		4
.L_71:
        /*0038*/ 	.byte	0x04, 0x17
        /*003a*/ 	.short	(.L_73 - .L_72)
.L_72:
        /*003c*/ 	.word	0x00000000
        /*0040*/ 	.short	0x0005
        /*0042*/ 	.short	0x0018
        /*0044*/ 	.byte	0x00, 0xf5, 0x21, 0x00


	//----- nvinfo : EIATTR_KPARAM_INFO
	.align		4
.L_73:
        /*0048*/ 	.byte	0x04, 0x17
        /*004a*/ 	.short	(.L_75 - .L_74)
.L_74:
        /*004c*/ 	.word	0x00000000
        /*0050*/ 	.short	0x0004
        /*0052*/ 	.short	0x0014
        /*0054*/ 	.byte	0x00, 0xf0, 0x11, 0x00


	//----- nvinfo : EIATTR_KPARAM_INFO
	.align		4
.L_75:
        /*0058*/ 	.byte	0x04, 0x17
        /*005a*/ 	.short	(.L_77 - .L_76)
.L_76:
        /*005c*/ 	.word	0x00000000
        /*0060*/ 	.short	0x0003
        /*0062*/ 	.short	0x0010
        /*0064*/ 	.byte	0x00, 0xf0, 0x11, 0x00


	//----- nvinfo : EIATTR_KPARAM_INFO
	.align		4
.L_77:
        /*0068*/ 	.byte	0x04, 0x17
        /*006a*/ 	.short	(.L_79 - .L_78)
.L_78:
        /*006c*/ 	.word	0x00000000
        /*0070*/ 	.short	0x0002
        /*0072*/ 	.short	0x000c
        /*0074*/ 	.byte	0x00, 0xf0, 0x11, 0x00


	//----- nvinfo : EIATTR_KPARAM_INFO
	.align		4
.L_79:
        /*0078*/ 	.byte	0x04, 0x17
        /*007a*/ 	.short	(.L_81 - .L_80)
.L_80:
        /*007c*/ 	.word	0x00000000
        /*0080*/ 	.short	0x0001
        /*0082*/ 	.short	0x0008
        /*0084*/ 	.byte	0x00, 0xf0, 0x11, 0x00


	//----- nvinfo : EIATTR_KPARAM_INFO
	.align		4
.L_81:
        /*0088*/ 	.byte	0x04, 0x17
        /*008a*/ 	.short	(.L_83 - .L_82)
.L_82:
        /*008c*/ 	.word	0x00000000
        /*0090*/ 	.short	0x0000
        /*0092*/ 	.short	0x0000
        /*0094*/ 	.byte	0x00, 0xf5, 0x21, 0x00


	//----- nvinfo : EIATTR_SPARSE_MMA_MASK
	.align		4
.L_83:
        /*0098*/ 	.byte	0x03, 0x50
        /*009a*/ 	.short	0x0000


	//----- nvinfo : EIATTR_MAXREG_COUNT
	.align		4
        /*009c*/ 	.byte	0x03, 0x1b
        /*009e*/ 	.short	0x00ff


	//----- nvinfo : EIATTR_NUM_BARRIERS
	.align		4
        /*00a0*/ 	.byte	0x02, 0x4c
        /*00a2*/ 	.byte	0x01
	.zero		1


	//----- nvinfo : EIATTR_MERCURY_ISA_VERSION
	.align		4
        /*00a4*/ 	.byte	0x03, 0x5f
        /*00a6*/ 	.short	0x0101


	//----- nvinfo : EIATTR_VRC_CTA_INIT_COUNT
	.align		4
        /*00a8*/ 	.byte	0x02, 0x4a
	.zero		1
	.zero		1


	//----- nvinfo : EIATTR_EXIT_INSTR_OFFSETS
	.align		4
        /*00ac*/ 	.byte	0x04, 0x1c
        /*00ae*/ 	.short	(.L_85 - .L_84)


	//   ....[0]....
.L_84:
        /*00b0*/ 	.word	0x00000e70


	//   ....[1]....
        /*00b4*/ 	.word	0x000026c0


	//----- nvinfo : EIATTR_CRS_STACK_SIZE
	.align		4
.L_85:
        /*00b8*/ 	.byte	0x04, 0x1e
        /*00ba*/ 	.short	(.L_87 - .L_86)
.L_86:
        /*00bc*/ 	.word	0x00000000


	//----- nvinfo : EIATTR_CBANK_PARAM_SIZE
	.align		4
.L_87:
        /*00c0*/ 	.byte	0x03, 0x19
        /*00c2*/ 	.short	0x0030


	//----- nvinfo : EIATTR_PARAM_CBANK
	.align		4
        /*00c4*/ 	.byte	0x04, 0x0a
        /*00c6*/ 	.short	(.L_89 - .L_88)
	.align		4
.L_88:
        /*00c8*/ 	.word	index@(.nv.constant0._Z57mx_block_rearrange_2d_K_groups_rowmajor_vectorized_kernelPKhiiiiPKiPhii)
        /*00cc*/ 	.short	0x0380
        /*00ce*/ 	.short	0x0030


	//----- nvinfo : EIATTR_SW_WAR
	.align		4
.L_89:
        /*00d0*/ 	.byte	0x04, 0x36
        /*00d2*/ 	.short	(.L_91 - .L_90)
.L_90:
        /*00d4*/ 	.word	0x00000008
.L_91:


//--------------------- .nv.info._Z61mx_block_rearrange_2d_K_groups_colmajor_vectorized_16B_kernelPKhiiiiPKiPhii --------------------------
	.section	.nv.info._Z61mx_block_rearrange_2d_K_groups_colmajor_vectorized_16B_kernelPKhiiiiPKiPhii,"",@"SHT_CUDA_INFO"
	.sectionflags	@""
	.align	4


	//----- nvinfo : EIATTR_CUDA_API_VERSION
	.align		4
        /*0000*/ 	.byte	0x04, 0x37
        /*0002*/ 	.short	(.L_93 - .L_92)
.L_92:
        /*0004*/ 	.word	0x00000082


	//----- nvinfo : EIATTR_KPARAM_INFO
	.align		4
.L_93:
        /*0008*/ 	.byte	0x04, 0x17
        /*000a*/ 	.short	(.L_95 - .L_94)
.L_94:
        /*000c*/ 	.word	0x00000000
        /*0010*/ 	.short	0x0008
        /*0012*/ 	.short	0x002c
        /*0014*/ 	.byte	0x00, 0xf0, 0x11, 0x00


	//----- nvinfo : EIATTR_KPARAM_INFO
	.align		4
.L_95:
        /*0018*/ 	.byte	0x04, 0x17
        /*001a*/ 	.short	(.L_97 - .L_96)
.L_96:
        /*001c*/ 	.word	0x00000000
        /*0020*/ 	.short	0x0007
        /*0022*/ 	.short	0x0028
        /*0024*/ 	.byte	0x00, 0xf0, 0x11, 0x00


	//----- nvinfo : EIATTR_KPARAM_INFO
	.align		4
.L_97:
        /*0028*/ 	.byte	0x04, 0x17
        /*002a*/ 	.short	(.L_99 - .L_98)
.L_98:
        /*002c*/ 	.word	0x00000000
        /*0030*/ 	.short	0x0006
        /*0032*/ 	.short	0x0020
        /*0034*/ 	.byte	0x00, 0xf5, 0x21, 0x00


	//----- nvinfo : EIATTR_KPARAM_INFO
	.align		4
.L_99:
        /*0038*/ 	.byte	0x04, 0x17
        /*003a*/ 	.short	(.L_101 - .L_100)
.L_100:
        /*003c*/ 	.word	0x00000000
        /*0040*/ 	.short	0x0005
        /*0042*/ 	.short	0x0018
        /*0044*/ 	.byte	0x00, 0xf5, 0x21, 0x00


	//----- nvinfo : EIATTR_KPARAM_INFO
	.align		4
.L_101:
        /*0048*/ 	.byte	0x04, 0x17
        /*004a*/ 	.short	(.L_103 - .L_102)
.L_102:
        /*004c*/ 	.word	0x00000000
        /*0050*/ 	.short	0x0004
        /*0052*/ 	.short	0x0014
        /*0054*/ 	.byte	0x00, 0xf0, 0x11, 0x00


	//----- nvinfo : EIATTR_KPARAM_INFO
	.align		4
.L_103:
        /*0058*/ 	.byte	0x04, 0x17
        /*005a*/ 	.short	(.L_105 - .L_104)
.L_104:
        /*005c*/ 	.word	0x00000000
        /*0060*/ 	.short	0x0003
        /*0062*/ 	.short	0x0010
        /*0064*/ 	.byte	0x00, 0xf0, 0x11, 0x00


	//----- nvinfo : EIATTR_KPARAM_INFO
	.align		4
.L_105:
        /*0068*/ 	.byte	0x04, 0x17
        /*006a*/ 	.short	(.L_107 - .L_106)
.L_106:
        /*006c*/ 	.word	0x00000000
        /*0070*/ 	.short	0x0002
        /*0072*/ 	.short	0x000c
        /*0074*/ 	.byte	0x00, 0xf0, 0x11, 0x00


	//----- nvinfo : EIATTR_KPARAM_INFO
	.align		4
.L_107:
        /*0078*/ 	.byte	0x04, 0x17
        /*007a*/ 	.short	(.L_109 - .L_108)
.L_108:
        /*007c*/ 	.word	0x00000000
        /*0080*/ 	.short	0x0001
        /*0082*/ 	.short	0x0008
        /*0084*/ 	.byte	0x00, 0xf0, 0x11, 0x00


	//----- nvinfo : EIATTR_KPARAM_INFO
	.align		4
.L_109:
        /*0088*/ 	.byte	0x04, 0x17
        /*008a*/ 	.short	(.L_111 - .L_110)
.L_110:
        /*008c*/ 	.word	0x00000000
        /*0090*/ 	.short	0x0000
        /*0092*/ 	.short	0x0000
        /*0094*/ 	.byte	0x00, 0xf5, 0x21, 0x00


	//----- nvinfo : EIATTR_SPARSE_MMA_MASK
	.align		4
.L_111:
        /*0098*/ 	.byte	0x03, 0x50
        /*009a*/ 	.short	0x0000


	//----- nvinfo : EIATTR_MAXREG_COUNT
	.align		4
        /*009c*/ 	.byte	0x03, 0x1b
        /*009e*/ 	.short	0x00ff


	//----- nvinfo : EIATTR_NUM_BARRIERS
	.align		4
        /*00a0*/ 	.byte	0x02, 0x4c
        /*00a2*/ 	.byte	0x01
	.zero		1


	//----- nvinfo : EIATTR_MERCURY_ISA_VERSION
	.align		4
        /*00a4*/ 	.byte	0x03, 0x5f
        /*00a6*/ 	.short	0x0101


	//----- nvinfo : EIATTR_VRC_CTA_INIT_COUNT
	.align		4
        /*00a8*/ 	.byte	0x02, 0x4a
	.zero		1
	.zero		1


	//----- nvinfo : EIATTR_EXIT_INSTR_OFFSETS
	.align		4
        /*00ac*/ 	.byte	0x04, 0x1c
        /*00ae*/ 	.short	(.L_113 - .L_112)


	//   ....[0]....
.L_112:
        /*00b0*/ 	.word	0x00000e90


	//   ....[1]....
        /*00b4*/ 	.word	0x00002770


	//----- nvinfo : EIATTR_CRS_STACK_SIZE
	.align		4
.L_113:
        /*00b8*/ 	.byte	0x04, 0x1e
        /*00ba*/ 	.short	(.L_115 - .L_114)
.L_114:
        /*00bc*/ 	.word	0x00000000


	//----- nvinfo : EIATTR_CBANK_PARAM_SIZE
	.align		4
.L_115:
        /*00c0*/ 	.byte	0x03, 0x19
        /*00c2*/ 	.short	0x0030


	//----- nvinfo : EIATTR_PARAM_CBANK
	.align		4
        /*00c4*/ 	.byte	0x04, 0x0a
        /*00c6*/ 	.short	(.L_117 - .L_116)
	.align		4
.L_116:
        /*00c8*/ 	.word	index@(.nv.constant0._Z61mx_block_rearrange_2d_K_groups_colmajor_vectorized_16B_kernelPKhiiiiPKiPhii)
        /*00cc*/ 	.short	0x0380
        /*00ce*/ 	.short	0x0030


	//----- nvinfo : EIATTR_SW_WAR
	.align		4
.L_117:
        /*00d0*/ 	.byte	0x04, 0x36
        /*00d2*/ 	.short	(.L_119 - .L_118)
.L_118:
        /*00d4*/ 	.word	0x00000008
.L_119:


//--------------------- .nv.info._Z57mx_block_rearrange_2d_K_groups_colmajor_vectorized_kernelPKhiiiiPKiPhii --------------------------
	.section	.nv.info._Z57mx_block_rearrange_2d_K_groups_colmajor_vectorized_kernelPKhiiiiPKiPhii,"",@"SHT_CUDA_INFO"
	.sectionflags	@""
	.align	4


	//----- nvinfo : EIATTR_CUDA_API_VERSION
	.align		4
        /*0000*/ 	.byte	0x04, 0x37
        /*0002*/ 	.short	(.L_121 - .L_120)
.L_120:
        /*0004*/ 	.word	0x00000082


	//----- nvinfo : EIATTR_KPARAM_INFO
	.align		4
.L_121:
        /*0008*/ 	.byte	0x04, 0x17
        /*000a*/ 	.short	(.L_123 - .L_122)
.L_122:
        /*000c*/ 	.word	0x00000000
        /*0010*/ 	.short	0x0008
        /*0012*/ 	.short	0x002c
        /*0014*/ 	.byte	0x00, 0xf0, 0x11, 0x00


	//----- nvinfo : EIATTR_KPARAM_INFO
	.align		4
.L_123:
        /*0018*/ 	.byte	0x04, 0x17
        /*001a*/ 	.short	(.L_125 - .L_124)
.L_124:
        /*001c*/ 	.word	0x00000000
        /*0020*/ 	.short	0x0007
        /*0022*/ 	.short	0x0028
        /*0024*/ 	.byte	0x00, 0xf0, 0x11, 0x00


	//----- nvinfo : EIATTR_KPARAM_INFO
	.align		4
.L_125:
        /*0028*/ 	.byte	0x04, 0x17
        /*002a*/ 	.short	(.L_127 - .L_126)
.L_126:
        /*002c*/ 	.word	0x00000000
        /*0030*/ 	.short	0x0006
        /*0032*/ 	.short	0x0020
        /*0034*/ 	.byte	0x00, 0xf5, 0x21, 0x00


	//----- nvinfo : EIATTR_KPARAM_INFO
	.align		4
.L_127:
        /*0038*/ 	.byte	0x04, 0x17
        /*003a*/ 	.short	(.L_129 - .L_128)
.L_128:
        /*003c*/ 	.word	0x00000000
        /*0040*/ 	.short	0x0005
        /*0042*/ 	.short	0x0018
        /*0044*/ 	.byte	0x00, 0xf5, 0x21, 0x00


	//----- nvinfo : EIATTR_KPARAM_INFO
	.align		4
.L_129:
        /*0048*/ 	.byte	0x04, 0x17
        /*004a*/ 	.short	(.L_131 - .L_130)
.L_130:
        /*004c*/ 	.word	0x00000000
        /*0050*/ 	.short	0x0004
        /*0052*/ 	.short	0x0014
        /*0054*/ 	.byte	0x00, 0xf0, 0x11, 0x00


	//----- nvinfo : EIATTR_KPARAM_INFO
	.align		4
.L_131:
        /*0058*/ 	.byte	0x04, 0x17
        /*005a*/ 	.short	(.L_133 - .L_132)
.L_132:
        /*005c*/ 	.word	0x00000000
        /*0060*/ 	.short	0x0003
        /*0062*/ 	.short	0x0010
        /*0064*/ 	.byte	0x00, 0xf0, 0x11, 0x00


	//----- nvinfo : EIATTR_KPARAM_INFO
	.align		4
.L_133:
        /*0068*/ 	.byte	0x04, 0x17
        /*006a*/ 	.short	(.L_135 - .L_134)
.L_134:
        /*006c*/ 	.word	0x00000000
        /*0070*/ 	.short	0x0002
        /*0072*/ 	.short	0x000c
        /*0074*/ 	.byte	0x00, 0xf0, 0x11, 0x00


	//----- nvinfo : EIATTR_KPARAM_INFO
	.align		4
.L_135:
        /*0078*/ 	.byte	0x04, 0x17
        /*007a*/ 	.short	(.L_137 - .L_136)
.L_136:
        /*007c*/ 	.word	0x00000000
        /*0080*/ 	.short	0x0001
        /*0082*/ 	.short	0x0008
        /*0084*/ 	.byte	0x00, 0xf0, 0x11, 0x00


	//----- nvinfo : EIATTR_KPARAM_INFO
	.align		4
.L_137:
        /*0088*/ 	.byte	0x04, 0x17
        /*008a*/ 	.short	(.L_139 - .L_138)
.L_138:
        /*008c*/ 	.word	0x00000000
        /*0090*/ 	.short	0x0000
        /*0092*/ 	.short	0x0000
        /*0094*/ 	.byte	0x00, 0xf5, 0x21, 0x00


	//----- nvinfo : EIATTR_SPARSE_MMA_MASK
	.align		4
.L_139:
        /*0098*/ 	.byte	0x03, 0x50
        /*009a*/ 	.short	0x0000


	//----- nvinfo : EIATTR_MAXREG_COUNT
	.align		4
        /*009c*/ 	.byte	0x03, 0x1b
        /*009e*/ 	.short	0x00ff


	//----- nvinfo : EIATTR_NUM_BARRIERS
	.align		4
        /*00a0*/ 	.byte	0x02, 0x4c
        /*00a2*/ 	.byte	0x01
	.zero		1


	//----- nvinfo : EIATTR_MERCURY_ISA_VERSION
	.align		4
        /*00a4*/ 	.byte	0x03, 0x5f
        /*00a6*/ 	.short	0x0101


	//----- nvinfo : EIATTR_VRC_CTA_INIT_COUNT
	.align		4
        /*00a8*/ 	.byte	0x02, 0x4a
	.zero		1
	.zero		1


	//----- nvinfo : EIATTR_EXIT_INSTR_OFFSETS
	.align		4
        /*00ac*/ 	.byte	0x04, 0x1c
        /*00ae*/ 	.short	(.L_141 - .L_140)


	//   ....[0]....
.L_140:
        /*00b0*/ 	.word	0x00000e90


	//   ....[1]....
        /*00b4*/ 	.word	0x00001d00


	//----- nvinfo : EIATTR_CRS_STACK_SIZE
	.align		4
.L_141:
        /*00b8*/ 	.byte	0x04, 0x1e
        /*00ba*/ 	.short	(.L_143 - .L_142)
.L_142:
        /*00bc*/ 	.word	0x00000000


	//----- nvinfo : EIATTR_CBANK_PARAM_SIZE
	.align		4
.L_143:
        /*00c0*/ 	.byte	0x03, 0x19
        /*00c2*/ 	.short	0x0030


	//----- nvinfo : EIATTR_PARAM_CBANK
	.align		4
        /*00c4*/ 	.byte	0x04, 0x0a
        /*00c6*/ 	.short	(.L_145 - .L_144)
	.align		4
.L_144:
        /*00c8*/ 	.word	index@(.nv.constant0._Z57mx_block_rearrange_2d_K_groups_colmajor_vectorized_kernelPKhiiiiPKiPhii)
        /*00cc*/ 	.short	0x0380
        /*00ce*/ 	.short	0x0030


	//----- nvinfo : EIATTR_SW_WAR
	.align		4
.L_145:
        /*00d0*/ 	.byte	0x04, 0x36
        /*00d2*/ 	.short	(.L_147 - .L_146)
.L_146:
        /*00d4*/ 	.word	0x00000008
.L_147:


//--------------------- .nv.info._Z46mx_block_rearrange_2d_K_groups_colmajor_kernelPKhiiiiiPKiPhii --------------------------
	.section	.nv.info._Z46mx_block_rearrange_2d_K_groups_colmajor_kernelPKhiiiiiPKiPhii,"",@"SHT_CUDA_INFO"
	.sectionflags	@""
	.align	4


	//----- nvinfo : EIATTR_CUDA_API_VERSION
	.align		4
        /*0000*/ 	.byte	0x04, 0x37
        /*0002*/ 	.short	(.L_149 - .L_148)
.L_148:
        /*0004*/ 	.word	0x00000082


	//----- nvinfo : EIATTR_KPARAM_INFO
	.align		4
.L_149:
        /*0008*/ 	.byte	0x04, 0x17
        /*000a*/ 	.short	(.L_151 - .L_150)
.L_150:
        /*000c*/ 	.word	0x00000000
        /*0010*/ 	.short	0x0009
        /*0012*/ 	.short	0x0034
        /*0014*/ 	.byte	0x00, 0xf0, 0x11, 0x00


	//----- nvinfo : EIATTR_KPARAM_INFO
	.align		4
.L_151:
        /*0018*/ 	.byte	0x04, 0x17
        /*001a*/ 	.short	(.L_153 - .L_152)
.L_152:
        /*001c*/ 	.word	0x00000000
        /*0020*/ 	.short	0x0008
        /*0022*/ 	.short	0x0030
        /*0024*/ 	.byte	0x00, 0xf0, 0x11, 0x00


	//----- nvinfo : EIATTR_KPARAM_INFO
	.align		4
.L_153:
        /*0028*/ 	.byte	0x04, 0x17
        /*002a*/ 	.short	(.L_155 - .L_154)
.L_154:
        /*002c*/ 	.word	0x00000000
        /*0030*/ 	.short	0x0007
        /*0032*/ 	.short	0x0028
        /*0034*/ 	.byte	0x00, 0xf5, 0x21, 0x00


	//----- nvinfo : EIATTR_KPARAM_INFO
	.align		4
.L_155:
        /*0038*/ 	.byte	0x04, 0x17
        /*003a*/ 	.short	(.L_157 - .L_156)
.L_156:
        /*003c*/ 	.word	0x00000000
        /*0040*/ 	.short	0x0006
        /*0042*/ 	.short	0x0020
        /*0044*/ 	.byte	0x00, 0xf5, 0x21, 0x00


	//----- nvinfo : EIATTR_KPARAM_INFO
	.align		4
.L_157:
        /*0048*/ 	.byte	0x04, 0x17
        /*004a*/ 	.short	(.L_159 - .L_158)
.L_158:
        /*004c*/ 	.word	0x00000000
        /*0050*/ 	.short	0x0005
        /*0052*/ 	.short	0x0018
        /*0054*/ 	.byte	0x00, 0xf0, 0x11, 0x00


	//----- nvinfo : EIATTR_KPARAM_INFO
	.align		4
.L_159:
        /*0058*/ 	.byte	0x04, 0x17
        /*005a*/ 	.short	(.L_161 - .L_160)
.L_160:
        /*005c*/ 	.word	0x00000000
        /*0060*/ 	.short	0x0004
        /*0062*/ 	.short	0x0014
        /*0064*/ 	.byte	0x00, 0xf0, 0x11, 0x00


	//----- nvinfo : EIATTR_KPARAM_INFO
	.align		4
.L_161:
        /*0068*/ 	.byte	0x04, 0x17
        /*006a*/ 	.short	(.L_163 - .L_162)
.L_162:
        /*006c*/ 	.word	0x00000000
        /*0070*/ 	.short	0x0003
        /*0072*/ 	.short	0x0010
        /*0074*/ 	.byte	0x00, 0xf0, 0x11, 0x00


	//----- nvinfo : EIATTR_KPARAM_INFO
	.align		4
.L_163:
        /*0078*/ 	.byte	0x04, 0x17
        /*007a*/ 	.short	(.L_165 - .L_164)
.L_164:
        /*007c*/ 	.word	0x00000000
        /*0080*/ 	.short	0x0002
        /*0082*/ 	.short	0x000c
        /*0084*/ 	.byte	0x00, 0xf0, 0x11, 0x00


	//----- nvinfo : EIATTR_KPARAM_INFO
	.align		4
.L_165:
        /*0088*/ 	.byte	0x04, 0x17
        /*008a*/ 	.short	(.L_167 - .L_166)
.L_166:
        /*008c*/ 	.word	0x00000000
        /*0090*/ 	.short	0x0001
        /*0092*/ 	.short	0x0008
        /*0094*/ 	.byte	0x00, 0xf0, 0x11, 0x00


	//----- nvinfo : EIATTR_KPARAM_INFO
	.align		4
.L_167:
        /*0098*/ 	.byte	0x04, 0x17
        /*009a*/ 	.short	(.L_169 - .L_168)
.L_168:
        /*009c*/ 	.word	0x00000000
        /*00a0*/ 	.short	0x0000
        /*00a2*/ 	.short	0x0000
        /*00a4*/ 	.byte	0x00, 0xf5, 0x21, 0x00


	//----- nvinfo : EIATTR_SPARSE_MMA_MASK
	.align		4
.L_169:
        /*00a8*/ 	.byte	0x03, 0x50
        /*00aa*/ 	.short	0x0000


	//----- nvinfo : EIATTR_MAXREG_COUNT
	.align		4
        /*00ac*/ 	.byte	0x03, 0x1b
        /*00ae*/ 	.short	0x00ff


	//----- nvinfo : EIATTR_NUM_BARRIERS
	.align		4
        /*00b0*/ 	.byte	0x02, 0x4c
        /*00b2*/ 	.byte	0x01
	.zero		1


	//----- nvinfo : EIATTR_MERCURY_ISA_VERSION
	.align		4
        /*00b4*/ 	.byte	0x03, 0x5f
        /*00b6*/ 	.short	0x0101


	//----- nvinfo : EIATTR_VRC_CTA_INIT_COUNT
	.align		4
        /*00b8*/ 	.byte	0x02, 0x4a
	.zero		1
	.zero		1


	//----- nvinfo : EIATTR_EXIT_INSTR_OFFSETS
	.align		4
        /*00bc*/ 	.byte	0x04, 0x1c
        /*00be*/ 	.short	(.L_171 - .L_170)


	//   ....[0]....
.L_170:
        /*00c0*/ 	.word	0x00000e60


	//   ....[1]....
        /*00c4*/ 	.word	0x00001c60


	//----- nvinfo : EIATTR_CRS_STACK_SIZE
	.align		4
.L_171:
        /*00c8*/ 	.byte	0x04, 0x1e
        /*00ca*/ 	.short	(.L_173 - .L_172)
.L_172:
        /*00cc*/ 	.word	0x00000000


	//----- nvinfo : EIATTR_CBANK_PARAM_SIZE
	.align		4
.L_173:
        /*00d0*/ 	.byte	0x03, 0x19
        /*00d2*/ 	.short	0x0038


	//----- nvinfo : EIATTR_PARAM_CBANK
	.align		4
        /*00d4*/ 	.byte	0x04, 0x0a
        /*00d6*/ 	.short	(.L_175 - .L_174)
	.align		4
.L_174:
        /*00d8*/ 	.word	index@(.nv.constant0._Z46mx_block_rearrange_2d_K_groups_colmajor_kernelPKhiiiiiPKiPhii)
        /*00dc*/ 	.short	0x0380
        /*00de*/ 	.short	0x0038


	//----- nvinfo : EIATTR_SW_WAR
	.align		4
.L_175:
        /*00e0*/ 	.byte	0x04, 0x36
        /*00e2*/ 	.short	(.L_177 - .L_176)
.L_176:
        /*00e4*/ 	.word	0x00000008
.L_177:


//--------------------- .nv.info._Z46mx_block_rearrange_2d_K_groups_rowmajor_kernelPKhiiiiPKiPhii --------------------------
	.section	.nv.info._Z46mx_block_rearrange_2d_K_groups_rowmajor_kernelPKhiiiiPKiPhii,"",@"SHT_CUDA_INFO"
	.sectionflags	@""
	.align	4


	//----- nvinfo : EIATTR_CUDA_API_VERSION
	.align		4
        /*0000*/ 	.byte	0x04, 0x37
        /*0002*/ 	.short	(.L_179 - .L_178)
.L_178:
        /*0004*/ 	.word	0x00000082


	//----- nvinfo : EIATTR_KPARAM_INFO
	.align		4
.L_179:
        /*0008*/ 	.byte	0x04, 0x17
        /*000a*/ 	.short	(.L_181 - .L_180)
.L_180:
        /*000c*/ 	.word	0x00000000
        /*0010*/ 	.short	0x0008
        /*0012*/ 	.short	0x002c
        /*0014*/ 	.byte	0x00, 0xf0, 0x11, 0x00


	//----- nvinfo : EIATTR_KPARAM_INFO
	.align		4
.L_181:
        /*0018*/ 	.byte	0x04, 0x17
        /*001a*/ 	.short	(.L_183 - .L_182)
.L_182:
        /*001c*/ 	.word	0x00000000
        /*0020*/ 	.short	0x0007
        /*0022*/ 	.short	0x0028
        /*0024*/ 	.byte	0x00, 0xf0, 0x11, 0x00


	//----- nvinfo : EIATTR_KPARAM_INFO
	.align		4
.L_183:
        /*0028*/ 	.byte	0x04, 0x17
        /*002a*/ 	.short	(.L_185 - .L_184)
.L_184:
        /*002c*/ 	.word	0x00000000
        /*0030*/ 	.short	0x0006
        /*0032*/ 	.short	0x0020
        /*0034*/ 	.byte	0x00, 0xf5, 0x21, 0x00


	//----- nvinfo : EIATTR_KPARAM_INFO
	.align		4
.L_185:
        /*0038*/ 	.byte	0x04, 0x17
        /*003a*/ 	.short	(.L_187 - .L_186)
.L_186:
        /*003c*/ 	.word	0x00000000
        /*0040*/ 	.short	0x0005
        /*0042*/ 	.short	0x0018
        /*0044*/ 	.byte	0x00, 0xf5, 0x21, 0x00


	//----- nvinfo : EIATTR_KPARAM_INFO
	.align		4
.L_187:
        /*0048*/ 	.byte	0x04, 0x17
        /*004a*/ 	.short	(.L_189 - .L_188)
.L_188:
        /*004c*/ 	.word	0x00000000
        /*0050*/ 	.short	0x0004
        /*0052*/ 	.short	0x0014
        /*0054*/ 	.byte	0x00, 0xf0, 0x11, 0x00


	//----- nvinfo : EIATTR_KPARAM_INFO
	.align		4
.L_189:
        /*0058*/ 	.byte	0x04, 0x17
        /*005a*/ 	.short	(.L_191 - .L_190)
.L_190:
        /*005c*/ 	.word	0x00000000
        /*0060*/ 	.short	0x0003
        /*0062*/ 	.short	0x0010
        /*0064*/ 	.byte	0x00, 0xf0, 0x11, 0x00


	//----- nvinfo : EIATTR_KPARAM_INFO
	.align		4
.L_191:
        /*0068*/ 	.byte	0x04, 0x17
        /*006a*/ 	.short	(.L_193 - .L_192)
.L_192:
        /*006c*/ 	.word	0x00000000
        /*0070*/ 	.short	0x0002
        /*0072*/ 	.short	0x000c
        /*0074*/ 	.byte	0x00, 0xf0, 0x11, 0x00


	//----- nvinfo : EIATTR_KPARAM_INFO
	.align		4
.L_193:
        /*0078*/ 	.byte	0x04, 0x17
        /*007a*/ 	.short	(.L_195 - .L_194)
.L_194:
        /*007c*/ 	.word	0x00000000
        /*0080*/ 	.short	0x0001
        /*0082*/ 	.short	0x0008
        /*0084*/ 	.byte	0x00, 0xf0, 0x11, 0x00


	//----- nvinfo : EIATTR_KPARAM_INFO
	.align		4
.L_195:
        /*0088*/ 	.byte	0x04, 0x17
        /*008a*/ 	.short	(.L_197 - .L_196)
.L_196:
        /*008c*/ 	.word	0x00000000
        /*0090*/ 	.short	0x0000
        /*0092*/ 	.short	0x0000
        /*0094*/ 	.byte	0x00, 0xf5, 0x21, 0x00


	//----- nvinfo : EIATTR_SPARSE_MMA_MASK
	.align		4
.L_197:
        /*0098*/ 	.byte	0x03, 0x50
        /*009a*/ 	.short	0x0000


	//----- nvinfo : EIATTR_MAXREG_COUNT
	.align		4
        /*009c*/ 	.byte	0x03, 0x1b
        /*009e*/ 	.short	0x00ff


	//----- nvinfo : EIATTR_NUM_BARRIERS
	.align		4
        /*00a0*/ 	.byte	0x02, 0x4c
        /*00a2*/ 	.byte	0x01
	.zero		1


	//----- nvinfo : EIATTR_MERCURY_ISA_VERSION
	.align		4
        /*00a4*/ 	.byte	0x03, 0x5f
        /*00a6*/ 	.short	0x0101


	//----- nvinfo : EIATTR_VRC_CTA_INIT_COUNT
	.align		4
        /*00a8*/ 	.byte	0x02, 0x4a
	.zero		1
	.zero		1


	//----- nvinfo : EIATTR_EXIT_INSTR_OFFSETS
	.align		4
        /*00ac*/ 	.byte	0x04, 0x1c
        /*00ae*/ 	.short	(.L_199 - .L_198)


	//   ....[0]....
.L_198:
        /*00b0*/ 	.word	0x00000e70


	//   ....[1]....
        /*00b4*/ 	.word	0x00001cf0


	//   ....[2]....
        /*00b8*/ 	.word	0x00001d30


	//   ....[3]....
        /*00bc*/ 	.word	0x00001d70


	//   ....[4]....
        /*00c0*/ 	.word	0x00001db0


	//   ....[5]....
        /*00c4*/ 	.word	0x00001de0


	//   ....[6]....
        /*00c8*/ 	.word	0x00001e10


	//----- nvinfo : EIATTR_CRS_STACK_SIZE
	.align		4
.L_199:
        /*00cc*/ 	.byte	0x04, 0x1e
        /*00ce*/ 	.short	(.L_201 - .L_200)
.L_200:
        /*00d0*/ 	.word	0x00000000


	//----- nvinfo : EIATTR_CBANK_PARAM_SIZE
	.align		4
.L_201:
        /*00d4*/ 	.byte	0x03, 0x19
        /*00d6*/ 	.short	0x0030


	//----- nvinfo : EIATTR_PARAM_CBANK
	.align		4
        /*00d8*/ 	.byte	0x04, 0x0a
        /*00da*/ 	.short	(.L_203 - .L_202)
	.align		4
.L_202:
        /*00dc*/ 	.word	index@(.nv.constant0._Z46mx_block_rearrange_2d_K_groups_rowmajor_kernelPKhiiiiPKiPhii)
        /*00e0*/ 	.short	0x0380
        /*00e2*/ 	.short	0x0030


	//----- nvinfo : EIATTR_SW_WAR
	.align		4
.L_203:
        /*00e4*/ 	.byte	0x04, 0x36
        /*00e6*/ 	.short	(.L_205 - .L_204)
.L_204:
        /*00e8*/ 	.word	0x00000008
.L_205:


//--------------------- .nv.callgraph             --------------------------
	.section	.nv.callgraph,"",@"SHT_CUDA_CALLGRAPH"
	.align	4
	.sectionentsize	8
	.align		4
        /*0000*/ 	.word	0x00000000
	.align		4
        /*0004*/ 	.word	0xffffffff
	.align		4
        /*0008*/ 	.word	0x00000000
	.align		4
        /*000c*/ 	.word	0xfffffffe
	.align		4
        /*0010*/ 	.word	0x00000000
	.align		4
        /*0014*/ 	.word	0xfffffffd
	.align		4
        /*0018*/ 	.word	0x00000000
	.align		4
        /*001c*/ 	.word	0xfffffffc


//--------------------- .text._Z56mx_block_rearrange_2d_K_groups_rowmajor_128x4_vec_kernelPKhiiiiPKiPhii --------------------------
	.section	.text._Z56mx_block_rearrange_2d_K_groups_rowmajor_128x4_vec_kernelPKhiiiiPKiPhii,"ax",@progbits
	.align	128
        .global         _Z56mx_block_rearrange_2d_K_groups_rowmajor_128x4_vec_kernelPKhiiiiPKiPhii
        .type           _Z56mx_block_rearrange_2d_K_groups_rowmajor_128x4_vec_kernelPKhiiiiPKiPhii,@function
        .size           _Z56mx_block_rearrange_2d_K_groups_rowmajor_128x4_vec_kernelPKhiiiiPKiPhii,(.L_x_167 - _Z56mx_block_rearrange_2d_K_groups_rowmajor_128x4_vec_kernelPKhiiiiPKiPhii)
        .other          _Z56mx_block_rearrange_2d_K_groups_rowmajor_128x4_vec_kernelPKhiiiiPKiPhii,@"STO_CUDA_ENTRY STV_DEFAULT"
_Z56mx_block_rearrange_2d_K_groups_rowmajor_128x4_vec_kernelPKhiiiiPKiPhii:
.text._Z56mx_block_rearrange_2d_K_groups_rowmajor_128x4_vec_kernelPKhiiiiPKiPhii:
[----:B------:R-:W0:Y:S01]  /*0000*/  LDC R1, c[0x0][0x37c] ;  /* 0x0000df00ff017b82 */ /* 0x000e220000000800 */
[----:B------:R-:W1:Y:S01]  /*0010*/  S2R R4, SR_TID.X ;  /* 0x0000000000047919 */ /* 0x000e620000002100 */
[----:B0-----:R-:W-:-:S06]  /*0020*/  VIADD R1, R1, 0xfffffff0 ;  /* 0xfffffff001017836 */ /* 0x001fcc0000000000 */
[----:B------:R-:W0:Y:S01]  /*0030*/  S2UR UR6, SR_CTAID.X ;  /* 0x00000000000679c3 */ /* 0x000e220000002500 */
[----:B------:R-:W2:Y:S01]  /*0040*/  LDCU.64 UR8, c[0x0][0x358] ;  /* 0x00006b00ff0877ac */ /* 0x000ea20008000a00 */
[----:B------:R-:W-:Y:S01]  /*0050*/  BSSY.RECONVERGENT B0, `(.L_x_0) ;  /* 0x00000b9000007945 */ /* 0x000fe20003800200 */
[----:B------:R-:W-:-:S05]  /*0060*/  IMAD.MOV.U32 R0, RZ, RZ, R1 ;  /* 0x000000ffff007224 */ /* 0x000fca00078e0001 */
[----:B------:R-:W3:Y:S01]  /*0070*/  S2UR UR7, SR_CTAID.Y ;  /* 0x00000000000779c3 */ /* 0x000ee20000002600 */
[----:B-1----:R-:W-:-:S13]  /*0080*/  ISETP.NE.AND P0, PT, R4, RZ, PT ;  /* 0x000000ff0400720c */ /* 0x002fda0003f05270 */
[----:B--2---:R-:W-:Y:S05]  /*0090*/  @P0 BRA `(.L_x_1) ;  /* 0x0000000800d00947 */ /* 0x004fea0003800000 */
[----:B------:R-:W1:Y:S01]  /*00a0*/  LDCU UR10, c[0x0][0x3ac] ;  /* 0x00007580ff0a77ac */ /* 0x000e620008000800 */
[----:B------:R-:W-:Y:S02]  /*00b0*/  IMAD.MOV.U32 R6, RZ, RZ, RZ ;  /* 0x000000ffff067224 */ /* 0x000fe400078e00ff */
[----:B------:R-:W-:Y:S01]  /*00c0*/  IMAD.MOV.U32 R5, RZ, RZ, RZ ;  /* 0x000000ffff057224 */ /* 0x000fe200078e00ff */
[----:B-1----:R-:W-:-:S09]  /*00d0*/  UISETP.GE.AND UP0, UPT, UR10, 0x1, UPT ;  /* 0x000000010a00788c */ /* 0x002fd2000bf06270 */
[----:B------:R-:W-:Y:S05]  /*00e0*/  BRA.U !UP0, `(.L_x_2) ;  /* 0x00000001082c7547 */ /* 0x000fea000b800000 */
[----:B------:R-:W1:Y:S02]  /*00f0*/  LDC.64 R2, c[0x0][0x398] ;  /* 0x0000e600ff027b82 */ /* 0x000e640000000a00 */
[----:B-1----:R-:W2:Y:S06]  /*0100*/  LDG.E.CONSTANT R2, desc[UR8][R2.64] ;  /* 0x0000000802027981 */ /* 0x002eac000c1e9900 */
[----:B------:R-:W1:Y:S01]  /*0110*/  S2UR UR5, SR_CgaCtaId ;  /* 0x00000000000579c3 */ /* 0x000e620000008800 */
[----:B------:R-:W-:Y:S02]  /*0120*/  UMOV UR4, 0x400 ;  /* 0x0000040000047882 */ /* 0x000fe40000000000 */
[----:B-1----:R-:W-:Y:S01]  /*0130*/  ULEA UR4, UR5, UR4, 0x18 ;  /* 0x0000000405047291 */ /* 0x002fe2000f8ec0ff */
[----:B--2---:R-:W-:-:S05]  /*0140*/  VIADD R5, R2, 0x3 ;  /* 0x0000000302057836 */ /* 0x004fca0000000000 */
[----:B------:R-:W-:-:S04]  /*0150*/  SHF.R.S32.HI R6, RZ, 0x1f, R5 ;  /* 0x0000001fff067819 */ /* 0x000fc80000011405 */
[----:B------:R-:W-:Y:S01]  /*0160*/  LEA.HI R6, R6, R5, RZ, 0x2 ;  /* 0x0000000506067211 */ /* 0x000fe200078f10ff */
[----:B------:R-:W-:-:S03]  /*0170*/  IMAD.MOV.U32 R5, RZ, RZ, 0x1 ;  /* 0x00000001ff057424 */ /* 0x000fc600078e00ff */
[----:B------:R-:W-:-:S05]  /*0180*/  SHF.R.S32.HI R6, RZ, 0x2, R6 ;  /* 0x00000002ff067819 */ /* 0x000fca0000011406 */
[----:B------:R1:W-:Y:S02]  /*0190*/  STS [UR4+0x4000], R6 ;  /* 0x00400006ff007988 */ /* 0x0003e40008000804 */
.L_x_2:
[----:B------:R-:W-:-:S13]  /*01a0*/  ISETP.GE.AND P0, PT, R5, UR10, PT ;  /* 0x0000000a05007c0c */ /* 0x000fda000bf06270 */
[----:B------:R-:W-:Y:S05]  /*01b0*/  @P0 BRA `(.L_x_1) ;  /* 0x0000000800880947 */ /* 0x000fea0003800000 */
[C---:B------:R-:W-:Y:S01]  /*01c0*/  VIADD R2, R5.reuse, -UR10 ;  /* 0x8000000a05027c36 */ /* 0x040fe20008000000 */
[----:B------:R-:W-:-:S04]  /*01d0*/  IADD3 R7, PT, PT, -R5, UR10, RZ ;  /* 0x0000000a05077c10 */ /* 0x000fc8000fffe1ff */
[----:B------:R-:W-:Y:S02]  /*01e0*/  ISETP.GT.U32.AND P1, PT, R2, -0x8, PT ;  /* 0xfffffff80200780c */ /* 0x000fe40003f24070 */
[----:B------:R-:W-:-:S04]  /*01f0*/  LOP3.LUT R17, R7, 0x7, RZ, 0xc0, !PT ;  /* 0x0000000707117812 */ /* 0x000fc800078ec0ff */
[----:B------:R-:W-:-:S07]  /*0200*/  ISETP.NE.AND P0, PT, R17, RZ, PT ;  /* 0x000000ff1100720c */ /* 0x000fce0003f05270 */
[----:B------:R-:W-:Y:S06]  /*0210*/  @P1 BRA `(.L_x_3) ;  /* 0x0000000400101947 */ /* 0x000fec0003800000 */
[----:B------:R-:W2:Y:S01]  /*0220*/  S2R R9, SR_CgaCtaId ;  /* 0x0000000000097919 */ /* 0x000ea20000008800 */
[----:B------:R-:W4:Y:S01]  /*0230*/  LDC.64 R2, c[0x0][0x398] ;  /* 0x0000e600ff027b82 */ /* 0x000f220000000a00 */
[----:B------:R-:W-:-:S05]  /*0240*/  MOV R8, 0x400 ;  /* 0x0000040000087802 */ /* 0x000fca0000000f00 */
[----:B------:R-:W-:Y:S02]  /*0250*/  VIADD R8, R8, 0x4000 ;  /* 0x0000400008087836 */ /* 0x000fe40000000000 */
[----:B----4-:R-:W-:-:S03]  /*0260*/  IMAD.WIDE.U32 R2, R5, 0x4, R2 ;  /* 0x0000000405027825 */ /* 0x010fc600078e0002 */
[----:B------:R-:W-:Y:S02]  /*0270*/  IADD3 R2, P1, PT, R2, 0xc, RZ ;  /* 0x0000000c02027810 */ /* 0x000fe40007f3e0ff */
[----:B--2---:R-:W-:Y:S02]  /*0280*/  LEA R10, R9, R8, 0x18 ;  /* 0x00000008090a7211 */ /* 0x004fe400078ec0ff */
[----:B------:R-:W-:Y:S01]  /*0290*/  LOP3.LUT R8, R7, 0xfffffff8, RZ, 0xc0, !PT ;  /* 0xfffffff807087812 */ /* 0x000fe200078ec0ff */
[----:B------:R-:W-:Y:S02]  /*02a0*/  IMAD.X R3, RZ, RZ, R3, P1 ;  /* 0x000000ffff037224 */ /* 0x000fe400008e0603 */
[----:B------:R-:W-:Y:S02]  /*02b0*/  IMAD R10, R5, 0x4, R10 ;  /* 0x00000004050a7824 */ /* 0x000fe400078e020a */
[----:B------:R-:W-:Y:S02]  /*02c0*/  IMAD.MOV R8, RZ, RZ, -R8 ;  /* 0x000000ffff087224 */ /* 0x000fe400078e0a08 */
[----:B------:R-:W-:-:S07]  /*02d0*/  VIADD R9, R10, 0x10 ;  /* 0x000000100a097836 */ /* 0x000fce0000000000 */
.L_x_4:
[----:B------:R-:W2:Y:S04]  /*02e0*/  LDG.E.CONSTANT R15, desc[UR8][R2.64+-0x10] ;  /* 0xfffff008020f7981 */ /* 0x000ea8000c1e9900 */
[----:B------:R-:W2:Y:S04]  /*02f0*/  LDG.E.CONSTANT R16, desc[UR8][R2.64+-0xc] ;  /* 0xfffff40802107981 */ /* 0x000ea8000c1e9900 */
[----:B------:R-:W4:Y:S04]  /*0300*/  LDG.E.CONSTANT R19, desc[UR8][R2.64+-0x8] ;  /* 0xfffff80802137981 */ /* 0x000f28000c1e9900 */
[----:B------:R-:W5:Y:S04]  /*0310*/  LDG.E.CONSTANT R21, desc[UR8][R2.64+-0x4] ;  /* 0xfffffc0802157981 */ /* 0x000f68000c1e9900 */
[----:B------:R-:W3:Y:S04]  /*0320*/  LDG.E.CONSTANT R14, desc[UR8][R2.64] ;  /* 0x00000008020e7981 */ /* 0x000ee8000c1e9900 */
[----:B------:R-:W3:Y:S04]  /*0330*/  LDG.E.CONSTANT R13, desc[UR8][R2.64+0x4] ;  /* 0x00000408020d7981 */ /* 0x000ee8000c1e9900 */
[----:B------:R-:W3:Y:S04]  /*0340*/  LDG.E.CONSTANT R10, desc[UR8][R2.64+0x8] ;  /* 0x00000808020a7981 */ /* 0x000ee8000c1e9900 */
[----:B------:R-:W3:Y:S04]  /*0350*/  LDG.E.CONSTANT R12, desc[UR8][R2.64+0xc] ;  /* 0x00000c08020c7981 */ /* 0x000ee8000c1e9900 */
[----:B------:R0:W3:Y:S01]  /*0360*/  LDG.E.CONSTANT R11, desc[UR8][R2.64+0x10] ;  /* 0x00001008020b7981 */ /* 0x0000e2000c1e9900 */
[----:B------:R-:W-:-:S02]  /*0370*/  VIADD R8, R8, 0x8 ;  /* 0x0000000808087836 */ /* 0x000fc40000000000 */
[----:B------:R-:W-:-:S03]  /*0380*/  VIADD R5, R5, 0x8 ;  /* 0x0000000805057836 */ /* 0x000fc60000000000 */
[----:B------:R-:W-:Y:S02]  /*0390*/  ISETP.NE.AND P1, PT, R8, RZ, PT ;  /* 0x000000ff0800720c */ /* 0x000fe40003f25270 */
[----:B0-----:R-:W-:-:S05]  /*03a0*/  IADD3 R2, P2, PT, R2, 0x20, RZ ;  /* 0x0000002002027810 */ /* 0x001fca0007f5e0ff */
[----:B------:R-:W-:Y:S01]  /*03b0*/  IMAD.X R3, RZ, RZ, R3, P2 ;  /* 0x000000ffff037224 */ /* 0x000fe200010e0603 */
[----:B--2---:R-:W-:-:S04]  /*03c0*/  IADD3 R15, PT, PT, R16, 0x3, -R15 ;  /* 0x00000003100f7810 */ /* 0x004fc80007ffe80f */
[----:B------:R-:W-:Y:S02]  /*03d0*/  SHF.R.S32.HI R18, RZ, 0x1f, R15 ;  /* 0x0000001fff127819 */ /* 0x000fe4000001140f */
[----:B----4-:R-:W-:Y:S02]  /*03e0*/  IADD3 R20, PT, PT, R19, 0x3, -R16 ;  /* 0x0000000313147810 */ /* 0x010fe40007ffe810 */
[----:B-----5:R-:W-:Y:S02]  /*03f0*/  IADD3 R22, PT, PT, R21, 0x3, -R19 ;  /* 0x0000000315167810 */ /* 0x020fe40007ffe813 */
[----:B------:R-:W-:Y:S02]  /*0400*/  LEA.HI R15, R18, R15, RZ, 0x2 ;  /* 0x0000000f120f7211 */ /* 0x000fe400078f10ff */
[----:B------:R-:W-:Y:S02]  /*0410*/  SHF.R.S32.HI R19, RZ, 0x1f, R20 ;  /* 0x0000001fff137819 */ /* 0x000fe40000011414 */
[----:B---3--:R-:W-:-:S02]  /*0420*/  IADD3 R21, PT, PT, R14, 0x3, -R21 ;  /* 0x000000030e157810 */ /* 0x008fc40007ffe815 */
[----:B------:R-:W-:Y:S02]  /*0430*/  SHF.R.S32.HI R23, RZ, 0x1f, R22 ;  /* 0x0000001fff177819 */ /* 0x000fe40000011416 */
[----:B------:R-:W-:Y:S02]  /*0440*/  LEA.HI.SX32 R16, R15, R6, 0x1e ;  /* 0x000000060f107211 */ /* 0x000fe400078ff2ff */
[----:B------:R-:W-:Y:S02]  /*0450*/  LEA.HI R19, R19, R20, RZ, 0x2 ;  /* 0x0000001413137211 */ /* 0x000fe400078f10ff */
[----:B-1----:R-:W-:Y:S01]  /*0460*/  SHF.R.S32.HI R6, RZ, 0x1f, R21 ;  /* 0x0000001fff067819 */ /* 0x002fe20000011415 */
[----:B------:R-:W-:Y:S01]  /*0470*/  STS [R9+-0x10], R16 ;  /* 0xfffff01009007388 */ /* 0x000fe20000000800 */
[----:B------:R-:W-:Y:S02]  /*0480*/  IADD3 R15, PT, PT, R13, 0x3, -R14 ;  /* 0x000000030d0f7810 */ /* 0x000fe40007ffe80e */
[----:B------:R-:W-:-:S02]  /*0490*/  LEA.HI R23, R23, R22, RZ, 0x2 ;  /* 0x0000001617177211 */ /* 0x000fc400078f10ff */
[----:B------:R-:W-:Y:S02]  /*04a0*/  LEA.HI.SX32 R14, R19, R16, 0x1e ;  /* 0x00000010130e7211 */ /* 0x000fe400078ff2ff */
[----:B------:R-:W-:Y:S02]  /*04b0*/  LEA.HI R21, R6, R21, RZ, 0x2 ;  /* 0x0000001506157211 */ /* 0x000fe400078f10ff */
[----:B------:R-:W-:Y:S01]  /*04c0*/  IADD3 R13, PT, PT, R10, 0x3, -R13 ;  /* 0x000000030a0d7810 */ /* 0x000fe20007ffe80d */
[----:B------:R-:W-:Y:S01]  /*04d0*/  STS [R9+-0xc], R14 ;  /* 0xfffff40e09007388 */ /* 0x000fe20000000800 */
[----:B------:R-:W-:Y:S02]  /*04e0*/  SHF.R.S32.HI R6, RZ, 0x1f, R15 ;  /* 0x0000001fff067819 */ /* 0x000fe4000001140f */
[----:B------:R-:W-:Y:S02]  /*04f0*/  LEA.HI.SX32 R18, R23, R14, 0x1e ;  /* 0x0000000e17127211 */ /* 0x000fe400078ff2ff */
[----:B------:R-:W-:-:S02]  /*0500*/  IADD3 R19, PT, PT, R12, 0x3, -R10 ;  /* 0x000000030c137810 */ /* 0x000fc40007ffe80a */
[----:B------:R-:W-:Y:S01]  /*0510*/  SHF.R.S32.HI R20, RZ, 0x1f, R13 ;  /* 0x0000001fff147819 */ /* 0x000fe2000001140d */
[----:B------:R-:W-:Y:S01]  /*0520*/  STS [R9+-0x8], R18 ;  /* 0xfffff81209007388 */ /* 0x000fe20000000800 */
[----:B------:R-:W-:Y:S02]  /*0530*/  LEA.HI R15, R6, R15, RZ, 0x2 ;  /* 0x0000000f060f7211 */ /* 0x000fe400078f10ff */
[----:B------:R-:W-:Y:S02]  /*0540*/  LEA.HI.SX32 R10, R21, R18, 0x1e ;  /* 0x00000012150a7211 */ /* 0x000fe400078ff2ff */
[----:B------:R-:W-:Y:S02]  /*0550*/  SHF.R.S32.HI R6, RZ, 0x1f, R19 ;  /* 0x0000001fff067819 */ /* 0x000fe40000011413 */
[----:B------:R-:W-:Y:S01]  /*0560*/  IADD3 R11, PT, PT, R11, 0x3, -R12 ;  /* 0x000000030b0b7810 */ /* 0x000fe20007ffe80c */
[----:B------:R-:W-:Y:S01]  /*0570*/  STS [R9+-0x4], R10 ;  /* 0xfffffc0a09007388 */ /* 0x000fe20000000800 */
[----:B------:R-:W-:-:S02]  /*0580*/  LEA.HI R13, R20, R13, RZ, 0x2 ;  /* 0x0000000d140d7211 */ /* 0x000fc400078f10ff */
[----:B------:R-:W-:Y:S02]  /*0590*/  LEA.HI.SX32 R12, R15, R10, 0x1e ;  /* 0x0000000a0f0c7211 */ /* 0x000fe400078ff2ff */
[----:B------:R-:W-:Y:S02]  /*05a0*/  LEA.HI R19, R6, R19, RZ, 0x2 ;  /* 0x0000001306137211 */ /* 0x000fe400078f10ff */
[----:B------:R-:W-:Y:S01]  /*05b0*/  SHF.R.S32.HI R6, RZ, 0x1f, R11 ;  /* 0x0000001fff067819 */ /* 0x000fe2000001140b */
[----:B------:R-:W-:Y:S01]  /*05c0*/  STS [R9], R12 ;  /* 0x0000000c09007388 */ /* 0x000fe20000000800 */
[----:B------:R-:W-:Y:S02]  /*05d0*/  LEA.HI.SX32 R20, R13, R12, 0x1e ;  /* 0x0000000c0d147211 */ /* 0x000fe400078ff2ff */
[----:B------:R-:W-:Y:S02]  /*05e0*/  LEA.HI R11, R6, R11, RZ, 0x2 ;  /* 0x0000000b060b7211 */ /* 0x000fe400078f10ff */
[----:B------:R-:W-:Y:S01]  /*05f0*/  LEA.HI.SX32 R22, R19, R20, 0x1e ;  /* 0x0000001413167211 */ /* 0x000fe200078ff2ff */
[----:B------:R-:W-:Y:S03]  /*0600*/  STS [R9+0x4], R20 ;  /* 0x0000041409007388 */ /* 0x000fe60000000800 */
[----:B------:R-:W-:Y:S01]  /*0610*/  LEA.HI.SX32 R6, R11, R22, 0x1e ;  /* 0x000000160b067211 */ /* 0x000fe200078ff2ff */
[----:B------:R-:W-:Y:S04]  /*0620*/  STS [R9+0x8], R22 ;  /* 0x0000081609007388 */ /* 0x000fe80000000800 */
[----:B------:R0:W-:Y:S02]  /*0630*/  STS [R9+0xc], R6 ;  /* 0x00000c0609007388 */ /* 0x0001e40000000800 */
[----:B0-----:R-:W-:Y:S01]  /*0640*/  VIADD R9, R9, 0x20 ;  /* 0x0000002009097836 */ /* 0x001fe20000000000 */
[----:B------:R-:W-:Y:S06]  /*0650*/  @P1 BRA `(.L_x_4) ;  /* 0xfffffffc00201947 */ /* 0x000fec000383ffff */
.L_x_3:
[----:B------:R-:W-:Y:S05]  /*0660*/  @!P0 BRA `(.L_x_1) ;  /* 0x00000004005c8947 */ /* 0x000fea0003800000 */
[----:B------:R-:W-:Y:S02]  /*0670*/  ISETP.GE.U32.AND P0, PT, R17, 0x4, PT ;  /* 0x000000041100780c */ /* 0x000fe40003f06070 */
[----:B------:R-:W-:-:S04]  /*0680*/  LOP3.LUT R18, R7, 0x3, RZ, 0xc0, !PT ;  /* 0x0000000307127812 */ /* 0x000fc800078ec0ff */
[----:B------:R-:W-:-:S07]  /*0690*/  ISETP.NE.AND P1, PT, R18, RZ, PT ;  /* 0x000000ff1200720c */ /* 0x000fce0003f25270 */
[----:B------:R-:W-:Y:S06]  /*06a0*/  @!P0 BRA `(.L_x_5) ;  /* 0x0000000000a08947 */ /* 0x000fec0003800000 */
[----:B------:R-:W2:Y:S01]  /*06b0*/  LDC.64 R12, c[0x0][0x398] ;  /* 0x0000e600ff0c7b82 */ /* 0x000ea20000000a00 */
[C---:B------:R-:W-:Y:S02]  /*06c0*/  VIADD R11, R5.reuse, 0x1 ;  /* 0x00000001050b7836 */ /* 0x040fe40000000000 */
[C---:B------:R-:W-:Y:S02]  /*06d0*/  VIADD R15, R5.reuse, 0x2 ;  /* 0x00000002050f7836 */ /* 0x040fe40000000000 */
[----:B--2---:R-:W-:-:S04]  /*06e0*/  IMAD.WIDE.U32 R2, R5, 0x4, R12 ;  /* 0x0000000405027825 */ /* 0x004fc800078e000c */
[--C-:B------:R-:W-:Y:S01]  /*06f0*/  IMAD.WIDE R8, R5, 0x4, R12.reuse ;  /* 0x0000000405087825 */ /* 0x100fe200078e020c */
[----:B------:R2:W4:Y:S03]  /*0700*/  LDG.E.CONSTANT R20, desc[UR8][R2.64+0xc] ;  /* 0x00000c0802147981 */ /* 0x000526000c1e9900 */
[--C-:B------:R-:W-:Y:S01]  /*0710*/  IMAD.WIDE.U32 R10, R11, 0x4, R12.reuse ;  /* 0x000000040b0a7825 */ /* 0x100fe200078e000c */
[----:B------:R-:W5:Y:S03]  /*0720*/  LDG.E.CONSTANT R14, desc[UR8][R8.64+-0x4] ;  /* 0xfffffc08080e7981 */ /* 0x000f66000c1e9900 */
[----:B------:R-:W-:Y:S01]  /*0730*/  IMAD.WIDE.U32 R12, R15, 0x4, R12 ;  /* 0x000000040f0c7825 */ /* 0x000fe200078e000c */
[----:B------:R-:W3:Y:S04]  /*0740*/  LDG.E.CONSTANT R17, desc[UR8][R8.64+0x4] ;  /* 0x0000040808117981 */ /* 0x000ee8000c1e9900 */
[----:B------:R-:W5:Y:S04]  /*0750*/  LDG.E.CONSTANT R15, desc[UR8][R2.64] ;  /* 0x00000008020f7981 */ /* 0x000f68000c1e9900 */
[----:B------:R-:W2:Y:S04]  /*0760*/  LDG.E.CONSTANT R10, desc[UR8][R10.64] ;  /* 0x000000080a0a7981 */ /* 0x000ea8000c1e9900 */
[----:B------:R-:W3:Y:S04]  /*0770*/  LDG.E.CONSTANT R12, desc[UR8][R12.64] ;  /* 0x000000080c0c7981 */ /* 0x000ee8000c1e9900 */
[----:B------:R-:W4:Y:S01]  /*0780*/  LDG.E.CONSTANT R19, desc[UR8][R8.64+0x8] ;  /* 0x0000080808137981 */ /* 0x000f22000c1e9900 */
[----:B------:R-:W0:Y:S01]  /*0790*/  S2R R21, SR_CgaCtaId ;  /* 0x0000000000157919 */ /* 0x000e220000008800 */
[----:B-----5:R-:W-:-:S02]  /*07a0*/  IADD3 R14, PT, PT, R15, 0x3, -R14 ;  /* 0x000000030f0e7810 */ /* 0x020fc40007ffe80e */
[----:B--2---:R-:W-:Y:S02]  /*07b0*/  IADD3 R16, PT, PT, R10, 0x3, -R15 ;  /* 0x000000030a107810 */ /* 0x004fe40007ffe80f */
[----:B------:R-:W-:Y:S02]  /*07c0*/  SHF.R.S32.HI R11, RZ, 0x1f, R14 ;  /* 0x0000001fff0b7819 */ /* 0x000fe4000001140e */
[----:B---3--:R-:W-:Y:S02]  /*07d0*/  IADD3 R17, PT, PT, R12, 0x3, -R17 ;  /* 0x000000030c117810 */ /* 0x008fe40007ffe811 */
[----:B------:R-:W-:Y:S02]  /*07e0*/  SHF.R.S32.HI R15, RZ, 0x1f, R16 ;  /* 0x0000001fff0f7819 */ /* 0x000fe40000011410 */
[----:B------:R-:W-:Y:S02]  /*07f0*/  LEA.HI R11, R11, R14, RZ, 0x2 ;  /* 0x0000000e0b0b7211 */ /* 0x000fe400078f10ff */
[----:B------:R-:W-:-:S02]  /*0800*/  MOV R10, 0x400 ;  /* 0x00000400000a7802 */ /* 0x000fc40000000f00 */
[----:B------:R-:W-:Y:S02]  /*0810*/  SHF.R.S32.HI R2, RZ, 0x1f, R17 ;  /* 0x0000001fff027819 */ /* 0x000fe40000011411 */
[----:B------:R-:W-:Y:S02]  /*0820*/  LEA.HI R16, R15, R16, RZ, 0x2 ;  /* 0x000000100f107211 */ /* 0x000fe400078f10ff */
[----:B----4-:R-:W-:Y:S02]  /*0830*/  IADD3 R19, PT, PT, R20, 0x3, -R19 ;  /* 0x0000000314137810 */ /* 0x010fe40007ffe813 */
[----:B------:R-:W-:Y:S01]  /*0840*/  LEA.HI.SX32 R11, R11, R6, 0x1e ;  /* 0x000000060b0b7211 */ /* 0x000fe200078ff2ff */
[----:B------:R-:W-:Y:S01]  /*0850*/  VIADD R10, R10, 0x4000 ;  /* 0x000040000a0a7836 */ /* 0x000fe20000000000 */
[----:B------:R-:W-:Y:S02]  /*0860*/  LEA.HI R17, R2, R17, RZ, 0x2 ;  /* 0x0000001102117211 */ /* 0x000fe400078f10ff */
[----:B------:R-:W-:-:S02]  /*0870*/  SHF.R.S32.HI R2, RZ, 0x1f, R19 ;  /* 0x0000001fff027819 */ /* 0x000fc40000011413 */
[----:B------:R-:W-:Y:S02]  /*0880*/  LEA.HI.SX32 R16, R16, R11, 0x1e ;  /* 0x0000000b10107211 */ /* 0x000fe400078ff2ff */
[----:B0-----:R-:W-:Y:S02]  /*0890*/  LEA R10, R21, R10, 0x18 ;  /* 0x0000000a150a7211 */ /* 0x001fe400078ec0ff */
[----:B------:R-:W-:Y:S02]  /*08a0*/  LEA.HI R2, R2, R19, RZ, 0x2 ;  /* 0x0000001302027211 */ /* 0x000fe400078f10ff */
[----:B------:R-:W-:Y:S01]  /*08b0*/  LEA.HI.SX32 R17, R17, R16, 0x1e ;  /* 0x0000001011117211 */ /* 0x000fe200078ff2ff */
[----:B------:R-:W-:-:S03]  /*08c0*/  IMAD R10, R5, 0x4, R10 ;  /* 0x00000004050a7824 */ /* 0x000fc600078e020a */
[----:B-1----:R-:W-:Y:S02]  /*08d0*/  LEA.HI.SX32 R6, R2, R17, 0x1e ;  /* 0x0000001102067211 */ /* 0x002fe400078ff2ff */
[----:B------:R2:W-:Y:S04]  /*08e0*/  STS [R10], R11 ;  /* 0x0000000b0a007388 */ /* 0x0005e80000000800 */
[----:B------:R2:W-:Y:S04]  /*08f0*/  STS [R10+0x4], R16 ;  /* 0x000004100a007388 */ /* 0x0005e80000000800 */
[----:B------:R2:W-:Y:S04]  /*0900*/  STS [R10+0x8], R17 ;  /* 0x000008110a007388 */ /* 0x0005e80000000800 */
[----:B------:R2:W-:Y:S01]  /*0910*/  STS [R10+0xc], R6 ;  /* 0x00000c060a007388 */ /* 0x0005e20000000800 */
[----:B------:R-:W-:-:S07]  /*0920*/  VIADD R5, R5, 0x4 ;  /* 0x0000000405057836 */ /* 0x000fce0000000000 */
.L_x_5:
[----:B------:R-:W-:Y:S05]  /*0930*/  @!P1 BRA `(.L_x_1) ;  /* 0x0000000000a89947 */ /* 0x000fea0003800000 */
[----:B------:R-:W-:Y:S02]  /*0940*/  ISETP.NE.AND P0, PT, R18, 0x1, PT ;  /* 0x000000011200780c */ /* 0x000fe40003f05270 */
[----:B------:R-:W-:-:S04]  /*0950*/  LOP3.LUT R7, R7, 0x1, RZ, 0xc0, !PT ;  /* 0x0000000107077812 */ /* 0x000fc800078ec0ff */
[----:B------:R-:W-:-:S07]  /*0960*/  ISETP.NE.U32.AND P1, PT, R7, 0x1, PT ;  /* 0x000000010700780c */ /* 0x000fce0003f25070 */
[----:B------:R-:W-:Y:S06]  /*0970*/  @!P0 BRA `(.L_x_6) ;  /* 0x0000000000588947 */ /* 0x000fec0003800000 */
[----:B------:R-:W4:Y:S02]  /*0980*/  LDC.64 R2, c[0x0][0x398] ;  /* 0x0000e600ff027b82 */ /* 0x000f240000000a00 */
[----:B----4-:R-:W-:-:S04]  /*0990*/  IMAD.WIDE R8, R5, 0x4, R2 ;  /* 0x0000000405087825 */ /* 0x010fc800078e0202 */
[----:B------:R-:W-:Y:S02]  /*09a0*/  IMAD.WIDE.U32 R2, R5, 0x4, R2 ;  /* 0x0000000405027825 */ /* 0x000fe400078e0002 */
[----:B------:R-:W4:Y:S04]  /*09b0*/  LDG.E.CONSTANT R8, desc[UR8][R8.64+-0x4] ;  /* 0xfffffc0808087981 */ /* 0x000f28000c1e9900 */
[----:B--2---:R-:W4:Y:S04]  /*09c0*/  LDG.E.CONSTANT R10, desc[UR8][R2.64] ;  /* 0x00000008020a7981 */ /* 0x004f28000c1e9900 */
[----:B------:R-:W2:Y:S01]  /*09d0*/  LDG.E.CONSTANT R7, desc[UR8][R2.64+0x4] ;  /* 0x0000040802077981 */ /* 0x000ea2000c1e9900 */
[----:B------:R-:W-:Y:S01]  /*09e0*/  MOV R13, 0x400 ;  /* 0x00000400000d7802 */ /* 0x000fe20000000f00 */
[----:B------:R-:W5:Y:S04]  /*09f0*/  S2R R14, SR_CgaCtaId ;  /* 0x00000000000e7919 */ /* 0x000f680000008800 */
[----:B------:R-:W-:-:S05]  /*0a00*/  VIADD R13, R13, 0x4000 ;  /* 0x000040000d0d7836 */ /* 0x000fca0000000000 */
[----:B-----5:R-:W-:-:S05]  /*0a10*/  LEA R14, R14, R13, 0x18 ;  /* 0x0000000d0e0e7211 */ /* 0x020fca00078ec0ff */
[C---:B------:R-:W-:Y:S02]  /*0a20*/  IMAD R14, R5.reuse, 0x4, R14 ;  /* 0x00000004050e7824 */ /* 0x040fe400078e020e */
[----:B------:R-:W-:Y:S01]  /*0a30*/  VIADD R5, R5, 0x2 ;  /* 0x0000000205057836 */ /* 0x000fe20000000000 */
[----:B----4-:R-:W-:Y:S02]  /*0a40*/  IADD3 R11, PT, PT, R10, 0x3, -R8 ;  /* 0x000000030a0b7810 */ /* 0x010fe40007ffe808 */
[----:B--2---:R-:W-:Y:S02]  /*0a50*/  IADD3 R7, PT, PT, R7, 0x3, -R10 ;  /* 0x0000000307077810 */ /* 0x004fe40007ffe80a */
[----:B------:R-:W-:Y:S02]  /*0a60*/  SHF.R.S32.HI R12, RZ, 0x1f, R11 ;  /* 0x0000001fff0c7819 */ /* 0x000fe4000001140b */
[----:B------:R-:W-:Y:S02]  /*0a70*/  SHF.R.S32.HI R10, RZ, 0x1f, R7 ;  /* 0x0000001fff0a7819 */ /* 0x000fe40000011407 */
[----:B------:R-:W-:-:S02]  /*0a80*/  LEA.HI R11, R12, R11, RZ, 0x2 ;  /* 0x0000000b0c0b7211 */ /* 0x000fc400078f10ff */
[----:B------:R-:W-:Y:S02]  /*0a90*/  LEA.HI R10, R10, R7, RZ, 0x2 ;  /* 0x000000070a0a7211 */ /* 0x000fe400078f10ff */
[----:B------:R-:W-:-:S04]  /*0aa0*/  LEA.HI.SX32 R11, R11, R6, 0x1e ;  /* 0x000000060b0b7211 */ /* 0x000fc800078ff2ff */
[----:B-1----:R-:W-:Y:S01]  /*0ab0*/  LEA.HI.SX32 R6, R10, R11, 0x1e ;  /* 0x0000000b0a067211 */ /* 0x002fe200078ff2ff */
[----:B------:R4:W-:Y:S04]  /*0ac0*/  STS [R14], R11 ;  /* 0x0000000b0e007388 */ /* 0x0009e80000000800 */
[----:B------:R4:W-:Y:S02]  /*0ad0*/  STS [R14+0x4], R6 ;  /* 0x000004060e007388 */ /* 0x0009e40000000800 */
.L_x_6:
[----:B------:R-:W-:Y:S05]  /*0ae0*/  @P1 BRA `(.L_x_1) ;  /* 0x00000000003c1947 */ /* 0x000fea0003800000 */
[----:B------:R-:W5:Y:S02]  /*0af0*/  LDC.64 R8, c[0x0][0x398] ;  /* 0x0000e600ff087b82 */ /* 0x000f640000000a00 */
[----:B-----5:R-:W-:-:S04]  /*0b00*/  IMAD.WIDE R2, R5, 0x4, R8 ;  /* 0x0000000405027825 */ /* 0x020fc800078e0208 */
[----:B------:R-:W-:Y:S02]  /*0b10*/  IMAD.WIDE.U32 R8, R5, 0x4, R8 ;  /* 0x0000000405087825 */ /* 0x000fe400078e0008 */
[----:B------:R-:W5:Y:S04]  /*0b20*/  LDG.E.CONSTANT R2, desc[UR8][R2.64+-0x4] ;  /* 0xfffffc0802027981 */ /* 0x000f68000c1e9900 */
[----:B------:R-:W5:Y:S01]  /*0b30*/  LDG.E.CONSTANT R9, desc[UR8][R8.64] ;  /* 0x0000000808097981 */ /* 0x000f62000c1e9900 */
[----:B--2---:R-:W-:Y:S01]  /*0b40*/  MOV R10, 0x400 ;  /* 0x00000400000a7802 */ /* 0x004fe20000000f00 */
[----:B------:R-:W2:Y:S04]  /*0b50*/  S2R R12, SR_CgaCtaId ;  /* 0x00000000000c7919 */ /* 0x000ea80000008800 */
[----:B----4-:R-:W-:-:S05]  /*0b60*/  VIADD R11, R10, 0x4000 ;  /* 0x000040000a0b7836 */ /* 0x010fca0000000000 */
[----:B--2---:R-:W-:Y:S02]  /*0b70*/  LEA R12, R12, R11, 0x18 ;  /* 0x0000000b0c0c7211 */ /* 0x004fe400078ec0ff */
[----:B-----5:R-:W-:-:S04]  /*0b80*/  IADD3 R7, PT, PT, R9, 0x3, -R2 ;  /* 0x0000000309077810 */ /* 0x020fc80007ffe802 */
[----:B------:R-:W-:-:S04]  /*0b90*/  SHF.R.S32.HI R10, RZ, 0x1f, R7 ;  /* 0x0000001fff0a7819 */ /* 0x000fc80000011407 */
[----:B------:R-:W-:Y:S01]  /*0ba0*/  LEA.HI R7, R10, R7, RZ, 0x2 ;  /* 0x000000070a077211 */ /* 0x000fe200078f10ff */
[----:B------:R-:W-:-:S03]  /*0bb0*/  IMAD R10, R5, 0x4, R12 ;  /* 0x00000004050a7824 */ /* 0x000fc600078e020c */
[----:B------:R-:W-:-:S05]  /*0bc0*/  LEA.HI.SX32 R7, R7, R6, 0x1e ;  /* 0x0000000607077211 */ /* 0x000fca00078ff2ff */
[----:B------:R2:W-:Y:S02]  /*0bd0*/  STS [R10], R7 ;  /* 0x000000070a007388 */ /* 0x0005e40000000800 */
.L_x_1:
[----:B0--3--:R-:W-:Y:S05]  /*0be0*/  BSYNC.RECONVERGENT B0 ;  /* 0x0000000000007941 */ /* 0x009fea0003800200 */
.L_x_0:
[----:B------:R-:W0:Y:S01]  /*0bf0*/  LDCU UR4, c[0x0][0x3ac] ;  /* 0x00007580ff0477ac */ /* 0x000e220008000800 */
[----:B----4-:R-:W-:Y:S02]  /*0c00*/  IMAD.MOV.U32 R14, RZ, RZ, RZ ;  /* 0x000000ffff0e7224 */ /* 0x010fe400078e00ff */
[----:B------:R-:W-:Y:S01]  /*0c10*/  IMAD.MOV.U32 R5, RZ, RZ, RZ ;  /* 0x000000ffff057224 */ /* 0x000fe200078e00ff */
[----:B0-----:R-:W-:Y:S01]  /*0c20*/  UISETP.GE.AND UP0, UPT, UR4, 0x1, UPT ;  /* 0x000000010400788c */ /* 0x001fe2000bf06270 */
[----:B------:R-:W-:Y:S08]  /*0c30*/  BAR.SYNC.DEFER_BLOCKING 0x0 ;  /* 0x0000000000007b1d */ /* 0x000ff00000010000 */
[----:B------:R-:W-:Y:S05]  /*0c40*/  BRA.U !UP0, `(.L_x_7) ;  /* 0x00000001087c7547 */ /* 0x000fea000b800000 */
[----:B-12---:R-:W0:Y:S01]  /*0c50*/  S2R R6, SR_CgaCtaId ;  /* 0x0000000000067919 */ /* 0x006e220000008800 */
[----:B------:R-:W-:Y:S01]  /*0c60*/  MOV R3, 0x400 ;  /* 0x0000040000037802 */ /* 0x000fe20000000f00 */
[----:B------:R-:W-:Y:S02]  /*0c70*/  IMAD.MOV.U32 R7, RZ, RZ, RZ ;  /* 0x000000ffff077224 */ /* 0x000fe400078e00ff */
[----:B------:R-:W-:Y:S01]  /*0c80*/  IMAD.MOV.U32 R8, RZ, RZ, RZ ;  /* 0x000000ffff087224 */ /* 0x000fe200078e00ff */
[----:B0-----:R-:W-:Y:S01]  /*0c90*/  LEA R2, R6, R3, 0x18 ;  /* 0x0000000306027211 */ /* 0x001fe200078ec0ff */
[----:B------:R-:W-:-:S05]  /*0ca0*/  VIADD R3, R3, 0x4000 ;  /* 0x0000400003037836 */ /* 0x000fca0000000000 */
[----:B------:R-:W0:Y:S01]  /*0cb0*/  LDS R2, [R2+0x4000] ;  /* 0x0040000002027984 */ /* 0x000e220000000800 */
[----:B------:R-:W-:Y:S02]  /*0cc0*/  LEA R6, R6, R3, 0x18 ;  /* 0x0000000306067211 */ /* 0x000fe400078ec0ff */
[----:B0-----:R-:W-:-:S13]  /*0cd0*/  ISETP.LE.AND P0, PT, R2, UR6, PT ;  /* 0x0000000602007c0c */ /* 0x001fda000bf03270 */
[----:B------:R-:W-:Y:S05]  /*0ce0*/  @!P0 BRA `(.L_x_8) ;  /* 0x0000000000308947 */ /* 0x000fea0003800000 */
[----:B------:R-:W0:Y:S01]  /*0cf0*/  LDCU UR4, c[0x0][0x3ac] ;  /* 0x00007580ff0477ac */ /* 0x000e220008000800 */
[----:B------:R-:W-:Y:S01]  /*0d00*/  NOP ;  /* 0x0000000000007918 */ /* 0x000fe20000000000 */
.L_x_9:
[----:B------:R-:W-:Y:S02]  /*0d10*/  VIADD R7, R7, 0x1 ;  /* 0x0000000107077836 */ /* 0x000fe40000000000 */
[----:B------:R-:W-:Y:S02]  /*0d20*/  IMAD.MOV.U32 R14, RZ, RZ, RZ ;  /* 0x000000ffff0e7224 */ /* 0x000fe400078e00ff */
[----:B------:R-:W-:Y:S01]  /*0d30*/  IMAD.MOV.U32 R5, RZ, RZ, RZ ;  /* 0x000000ffff057224 */ /* 0x000fe200078e00ff */
[----:B0-----:R-:W-:-:S13]  /*0d40*/  ISETP.NE.AND P0, PT, R7, UR4, PT ;  /* 0x0000000407007c0c */ /* 0x001fda000bf05270 */
[----:B------:R-:W-:Y:S05]  /*0d50*/  @!P0 BRA `(.L_x_7) ;  /* 0x0000000000388947 */ /* 0x000fea0003800000 */
[----:B------:R-:W-:Y:S02]  /*0d60*/  IMAD R3, R7, 0x4, R6 ;  /* 0x0000000407037824 */ /* 0x000fe400078e0206 */
[----:B------:R-:W-:-:S03]  /*0d70*/  IMAD.MOV.U32 R8, RZ, RZ, R2 ;  /* 0x000000ffff087224 */ /* 0x000fc600078e0002 */
[----:B------:R-:W0:Y:S02]  /*0d80*/  LDS R2, [R3] ;  /* 0x0000000003027984 */ /* 0x000e240000000800 */
[----:B0-----:R-:W-:-:S13]  /*0d90*/  ISETP.LE.AND P0, PT, R2, UR6, PT ;  /* 0x0000000602007c0c */ /* 0x001fda000bf03270 */
[----:B------:R-:W-:Y:S05]  /*0da0*/  @P0 BRA `(.L_x_9) ;  /* 0xfffffffc00d80947 */ /* 0x000fea000383ffff */
.L_x_8:
[----:B------:R-:W-:Y:S01]  /*0db0*/  ISETP.NE.AND P0, PT, R7, RZ, PT ;  /* 0x000000ff0700720c */ /* 0x000fe20003f05270 */
[----:B------:R-:W-:Y:S01]  /*0dc0*/  IMAD.MOV.U32 R14, RZ, RZ, RZ ;  /* 0x000000ffff0e7224 */ /* 0x000fe200078e00ff */
[----:B------:R-:W-:Y:S01]  /*0dd0*/  IADD3 R8, PT, PT, -R8, UR6, RZ ;  /* 0x0000000608087c10 */ /* 0x000fe2000fffe1ff */
[----:B------:R-:W-:-:S10]  /*0de0*/  IMAD.MOV.U32 R5, RZ, RZ, RZ ;  /* 0x000000ffff057224 */ /* 0x000fd400078e00ff */
[----:B------:R-:W-:Y:S05]  /*0df0*/  @!P0 BRA `(.L_x_7) ;  /* 0x0000000000108947 */ /* 0x000fea0003800000 */
[----:B------:R-:W0:Y:S02]  /*0e00*/  LDC.64 R2, c[0x0][0x398] ;  /* 0x0000e600ff027b82 */ /* 0x000e240000000a00 */
[----:B0-----:R-:W-:-:S05]  /*0e10*/  IMAD.WIDE.U32 R2, R7, 0x4, R2 ;  /* 0x0000000407027825 */ /* 0x001fca00078e0002 */
[----:B------:R0:W5:Y:S01]  /*0e20*/  LDG.E.CONSTANT R5, desc[UR8][R2.64+-0x4] ;  /* 0xfffffc0802057981 */ /* 0x000162000c1e9900 */
[----:B------:R-:W-:-:S07]  /*0e30*/  IMAD.MOV.U32 R14, RZ, RZ, R7 ;  /* 0x000000ffff0e7224 */ /* 0x000fce00078e0007 */
.L_x_7:
[----:B0-----:R-:W2:Y:S02]  /*0e40*/  LDC.64 R2, c[0x0][0x398] ;  /* 0x0000e600ff027b82 */ /* 0x001ea40000000a00 */
[----:B--2---:R-:W-:-:S06]  /*0e50*/  IMAD.WIDE.U32 R10, R14, 0x4, R2 ;  /* 0x000000040e0a7825 */ /* 0x004fcc00078e0002 */
[----:B------:R-:W2:Y:S01]  /*0e60*/  LDG.E.CONSTANT R10, desc[UR8][R10.64] ;  /* 0x000000080a0a7981 */ /* 0x000ea2000c1e9900 */
[----:B-----5:R-:W-:-:S05]  /*0e70*/  IMAD R9, R8, 0x80, R5 ;  /* 0x0000008008097824 */ /* 0x020fca00078e0205 */
[----:B--2---:R-:W-:-:S13]  /*0e80*/  ISETP.GT.AND P0, PT, R10, R9, PT ;  /* 0x000000090a00720c */ /* 0x004fda0003f04270 */
[----:B------:R-:W-:Y:S05]  /*0e90*/  @!P0 EXIT ;  /* 0x000000000000894d */ /* 0x000fea0003800000 */
[----:B------:R-:W-:Y:S01]  /*0ea0*/  ISETP.NE.AND P0, PT, R4, RZ, PT ;  /* 0x000000ff0400720c */ /* 0x000fe20003f05270 */
[----:B------:R-:W-:-:S12]  /*0eb0*/  BSSY.RECONVERGENT B0, `(.L_x_10) ;  /* 0x000008e000007945 */ /* 0x000fd80003800200 */
[----:B------:R-:W-:Y:S05]  /*0ec0*/  @P0 BRA `(.L_x_11) ;  /* 0x0000000800300947 */ /* 0x000fea0003800000 */
[----:B------:R-:W-:Y:S01]  /*0ed0*/  ISETP.NE.AND P0, PT, R14, RZ, PT ;  /* 0x000000ff0e00720c */ /* 0x000fe20003f05270 */
[----:B------:R-:W-:Y:S02]  /*0ee0*/  IMAD.MOV.U32 R13, RZ, RZ, RZ ;  /* 0x000000ffff0d7224 */ /* 0x000fe400078e00ff */
[----:B------:R-:W-:-:S10]  /*0ef0*/  IMAD.MOV.U32 R11, RZ, RZ, RZ ;  /* 0x000000ffff0b7224 */ /* 0x000fd400078e00ff */
[----:B------:R-:W-:Y:S05]  /*0f00*/  @!P0 BRA `(.L_x_12) ;  /* 0x00000000001c8947 */ /* 0x000fea0003800000 */
[----:B-1----:R-:W0:Y:S02]  /*0f10*/  LDC.64 R6, c[0x0][0x398] ;  /* 0x0000e600ff067b82 */ /* 0x002e240000000a00 */
[----:B0-----:R-:W2:Y:S01]  /*0f20*/  LDG.E.CONSTANT R6, desc[UR8][R6.64] ;  /* 0x0000000806067981 */ /* 0x001ea2000c1e9900 */
[----:B------:R-:W-:Y:S02]  /*0f30*/  IMAD.MOV.U32 R13, RZ, RZ, 0x1 ;  /* 0x00000001ff0d7424 */ /* 0x000fe400078e00ff */
[----:B--2---:R-:W-:-:S05]  /*0f40*/  VIADD R11, R6, 0x3 ;  /* 0x00000003060b7836 */ /* 0x004fca0000000000 */
[----:B------:R-:W-:-:S04]  /*0f50*/  SHF.R.S32.HI R12, RZ, 0x1f, R11 ;  /* 0x0000001fff0c7819 */ /* 0x000fc8000001140b */
[----:B------:R-:W-:-:S04]  /*0f60*/  LEA.HI R11, R12, R11, RZ, 0x2 ;  /* 0x0000000b0c0b7211 */ /* 0x000fc800078f10ff */
[----:B------:R-:W-:-:S07]  /*0f70*/  LOP3.LUT R11, R11, 0xfffffffc, RZ, 0xc0, !PT ;  /* 0xfffffffc0b0b7812 */ /* 0x000fce00078ec0ff */
.L_x_12:
[----:B------:R-:W-:-:S13]  /*0f80*/  ISETP.GE.U32.AND P0, PT, R13, R14, PT ;  /* 0x0000000e0d00720c */ /* 0x000fda0003f06070 */
[----:B------:R-:W-:Y:S05]  /*0f90*/  @P0 BRA `(.L_x_13) ;  /* 0x0000000400ec0947 */ /* 0x000fea0003800000 */
[----:B------:R-:W-:Y:S02]  /*0fa0*/  IMAD.IADD R12, R14, 0x1, -R13 ;  /* 0x000000010e0c7824 */ /* 0x000fe400078e0a0d */
[----:B------:R-:W-:-:S03]  /*0fb0*/  IMAD.IADD R14, R13, 0x1, -R14 ;  /* 0x000000010d0e7824 */ /* 0x000fc600078e0a0e */
[----:B------:R-:W-:Y:S02]  /*0fc0*/  LOP3.LUT R23, R12, 0x7, RZ, 0xc0, !PT ;  /* 0x000000070c177812 */ /* 0x000fe400078ec0ff */
[----:B------:R-:W-:Y:S02]  /*0fd0*/  ISETP.GT.U32.AND P1, PT, R14, -0x8, PT ;  /* 0xfffffff80e00780c */ /* 0x000fe40003f24070 */
[----:B------:R-:W-:-:S11]  /*0fe0*/  ISETP.NE.AND P0, PT, R23, RZ, PT ;  /* 0x000000ff1700720c */ /* 0x000fd60003f05270 */
[----:B------:R-:W-:Y:S05]  /*0ff0*/  @P1 BRA `(.L_x_14) ;  /* 0x0000000000d41947 */ /* 0x000fea0003800000 */
[----:B-1----:R-:W-:Y:S01]  /*1000*/  IMAD.WIDE.U32 R6, R13, 0x4, R2 ;  /* 0x000000040d067825 */ /* 0x002fe200078e0002 */
[----:B------:R-:W-:Y:S02]  /*1010*/  LOP3.LUT R14, R12, 0x7ffffff8, RZ, 0xc0, !PT ;  /* 0x7ffffff80c0e7812 */ /* 0x000fe400078ec0ff */
[----:B------:R-:W-:-:S03]  /*1020*/  IADD3 R6, P1, PT, R6, 0xc, RZ ;  /* 0x0000000c06067810 */ /* 0x000fc60007f3e0ff */
[----:B------:R-:W-:Y:S02]  /*1030*/  IMAD.MOV R14, RZ, RZ, -R14 ;  /* 0x000000ffff0e7224 */ /* 0x000fe400078e0a0e */
[----:B------:R-:W-:-:S08]  /*1040*/  IMAD.X R7, RZ, RZ, R7, P1 ;  /* 0x000000ffff077224 */ /* 0x000fd000008e0607 */
.L_x_15:
[----:B------:R-:W2:Y:S04]  /*1050*/  LDG.E.CONSTANT R22, desc[UR8][R6.64+-0xc] ;  /* 0xfffff40806167981 */ /* 0x000ea8000c1e9900 */
[----:B------:R-:W2:Y:S04]  /*1060*/  LDG.E.CONSTANT R27, desc[UR8][R6.64+-0x8] ;  /* 0xfffff808061b7981 */ /* 0x000ea8000c1e9900 */
[----:B------:R-:W3:Y:S04]  /*1070*/  LDG.E.CONSTANT R21, desc[UR8][R6.64+-0x10] ;  /* 0xfffff00806157981 */ /* 0x000ee8000c1e9900 */
[----:B------:R-:W4:Y:S04]  /*1080*/  LDG.E.CONSTANT R20, desc[UR8][R6.64+-0x4] ;  /* 0xfffffc0806147981 */ /* 0x000f28000c1e9900 */
[----:B------:R-:W5:Y:S04]  /*1090*/  LDG.E.CONSTANT R19, desc[UR8][R6.64] ;  /* 0x0000000806137981 */ /* 0x000f68000c1e9900 */
[----:B------:R-:W5:Y:S04]  /*10a0*/  LDG.E.CONSTANT R18, desc[UR8][R6.64+0x4] ;  /* 0x0000040806127981 */ /* 0x000f68000c1e9900 */
[----:B------:R-:W5:Y:S04]  /*10b0*/  LDG.E.CONSTANT R15, desc[UR8][R6.64+0x8] ;  /* 0x00000808060f7981 */ /* 0x000f68000c1e9900 */
[----:B------:R-:W5:Y:S04]  /*10c0*/  LDG.E.CONSTANT R17, desc[UR8][R6.64+0xc] ;  /* 0x00000c0806117981 */ /* 0x000f68000c1e9900 */
[----:B------:R0:W5:Y:S01]  /*10d0*/  LDG.E.CONSTANT R16, desc[UR8][R6.64+0x10] ;  /* 0x0000100806107981 */ /* 0x000162000c1e9900 */
[----:B------:R-:W-:-:S02]  /*10e0*/  VIADD R14, R14, 0x8 ;  /* 0x000000080e0e7836 */ /* 0x000fc40000000000 */
[----:B------:R-:W-:-:S03]  /*10f0*/  VIADD R13, R13, 0x8 ;  /* 0x000000080d0d7836 */ /* 0x000fc60000000000 */
[----:B------:R-:W-:Y:S02]  /*1100*/  ISETP.NE.AND P1, PT, R14, RZ, PT ;  /* 0x000000ff0e00720c */ /* 0x000fe40003f25270 */
[----:B0-----:R-:W-:-:S05]  /*1110*/  IADD3 R6, P2, PT, R6, 0x20, RZ ;  /* 0x0000002006067810 */ /* 0x001fca0007f5e0ff */
[----:B------:R-:W-:Y:S01]  /*1120*/  IMAD.X R7, RZ, RZ, R7, P2 ;  /* 0x000000ffff077224 */ /* 0x000fe200010e0607 */
[----:B--2---:R-:W-:Y:S02]  /*1130*/  IADD3 R24, PT, PT, R27, 0x3, -R22 ;  /* 0x000000031b187810 */ /* 0x004fe40007ffe816 */
[----:B---3--:R-:W-:Y:S02]  /*1140*/  IADD3 R22, PT, PT, R22, 0x3, -R21 ;  /* 0x0000000316167810 */ /* 0x008fe40007ffe815 */
[----:B------:R-:W-:Y:S02]  /*1150*/  SHF.R.S32.HI R21, RZ, 0x1f, R24 ;  /* 0x0000001fff157819 */ /* 0x000fe40000011418 */
[----:B------:R-:W-:Y:S02]  /*1160*/  SHF.R.S32.HI R25, RZ, 0x1f, R22 ;  /* 0x0000001fff197819 */ /* 0x000fe40000011416 */
[----:B------:R-:W-:Y:S02]  /*1170*/  LEA.HI R24, R21, R24, RZ, 0x2 ;  /* 0x0000001815187211 */ /* 0x000fe400078f10ff */
[----:B----4-:R-:W-:-:S02]  /*1180*/  IADD3 R21, PT, PT, R20, 0x3, -R27 ;  /* 0x0000000314157810 */ /* 0x010fc40007ffe81b */
[----:B------:R-:W-:Y:S02]  /*1190*/  LEA.HI R25, R25, R22, RZ, 0x2 ;  /* 0x0000001619197211 */ /* 0x000fe400078f10ff */
[----:B------:R-:W-:Y:S02]  /*11a0*/  SHF.R.S32.HI R24, RZ, 0x2, R24 ;  /* 0x00000002ff187819 */ /* 0x000fe40000011418 */
[----:B------:R-:W-:Y:S02]  /*11b0*/  SHF.R.S32.HI R22, RZ, 0x1f, R21 ;  /* 0x0000001fff167819 */ /* 0x000fe40000011415 */
[----:B-----5:R-:W-:Y:S02]  /*11c0*/  IADD3 R20, PT, PT, R19, 0x3, -R20 ;  /* 0x0000000313147810 */ /* 0x020fe40007ffe814 */
[----:B------:R-:W-:Y:S02]  /*11d0*/  LEA.HI.SX32 R24, R25, R24, 0x1e ;  /* 0x0000001819187211 */ /* 0x000fe400078ff2ff */
[----:B------:R-:W-:-:S02]  /*11e0*/  LEA.HI R21, R22, R21, RZ, 0x2 ;  /* 0x0000001516157211 */ /* 0x000fc400078f10ff */
[----:B------:R-:W-:Y:S02]  /*11f0*/  SHF.R.S32.HI R25, RZ, 0x1f, R20 ;  /* 0x0000001fff197819 */ /* 0x000fe40000011414 */
[----:B------:R-:W-:Y:S02]  /*1200*/  IADD3 R19, PT, PT, R18, 0x3, -R19 ;  /* 0x0000000312137810 */ /* 0x000fe40007ffe813 */
[----:B------:R-:W-:Y:S02]  /*1210*/  LEA.HI.SX32 R21, R21, R24, 0x1e ;  /* 0x0000001815157211 */ /* 0x000fe400078ff2ff */
[----:B------:R-:W-:Y:S02]  /*1220*/  LEA.HI R20, R25, R20, RZ, 0x2 ;  /* 0x0000001419147211 */ /* 0x000fe400078f10ff */
[----:B------:R-:W-:Y:S02]  /*1230*/  SHF.R.S32.HI R22, RZ, 0x1f, R19 ;  /* 0x0000001fff167819 */ /* 0x000fe40000011413 */
[----:B------:R-:W-:-:S02]  /*1240*/  IADD3 R18, PT, PT, R15, 0x3, -R18 ;  /* 0x000000030f127810 */ /* 0x000fc40007ffe812 */
[----:B------:R-:W-:Y:S02]  /*1250*/  LEA.HI.SX32 R20, R20, R21, 0x1e ;  /* 0x0000001514147211 */ /* 0x000fe400078ff2ff */
[----:B------:R-:W-:Y:S02]  /*1260*/  LEA.HI R19, R22, R19, RZ, 0x2 ;  /* 0x0000001316137211 */ /* 0x000fe400078f10ff */
[----:B------:R-:W-:Y:S02]  /*1270*/  IADD3 R21, PT, PT, R17, 0x3, -R15 ;  /* 0x0000000311157810 */ /* 0x000fe40007ffe80f */
[----:B------:R-:W-:Y:S02]  /*1280*/  SHF.R.S32.HI R15, RZ, 0x1f, R18 ;  /* 0x0000001fff0f7819 */ /* 0x000fe40000011412 */
[----:B------:R-:W-:Y:S02]  /*1290*/  LEA.HI R19, R19, R20, RZ, 0x1e ;  /* 0x0000001413137211 */ /* 0x000fe400078ff0ff */
[----:B------:R-:W-:-:S02]  /*12a0*/  SHF.R.S32.HI R20, RZ, 0x1f, R21 ;  /* 0x0000001fff147819 */ /* 0x000fc40000011415 */
[----:B------:R-:W-:Y:S02]  /*12b0*/  IADD3 R16, PT, PT, R16, 0x3, -R17 ;  /* 0x0000000310107810 */ /* 0x000fe40007ffe811 */
[----:B------:R-:W-:Y:S02]  /*12c0*/  LEA.HI R18, R15, R18, RZ, 0x2 ;  /* 0x000000120f127211 */ /* 0x000fe400078f10ff */
[----:B------:R-:W-:Y:S02]  /*12d0*/  LEA.HI R21, R20, R21, RZ, 0x2 ;  /* 0x0000001514157211 */ /* 0x000fe400078f10ff */
[----:B------:R-:W-:Y:S02]  /*12e0*/  SHF.R.S32.HI R15, RZ, 0x1f, R16 ;  /* 0x0000001fff0f7819 */ /* 0x000fe40000011410 */
[----:B------:R-:W-:Y:S02]  /*12f0*/  LEA.HI R18, R18, R19, RZ, 0x1e ;  /* 0x0000001312127211 */ /* 0x000fe400078ff0ff */
[----:B------:R-:W-:-:S02]  /*1300*/  LEA.HI R15, R15, R16, RZ, 0x2 ;  /* 0x000000100f0f7211 */ /* 0x000fc400078f10ff */
[----:B------:R-:W-:-:S04]  /*1310*/  LEA.HI R18, R21, R18, RZ, 0x1e ;  /* 0x0000001215127211 */ /* 0x000fc800078ff0ff */
[----:B------:R-:W-:-:S05]  /*1320*/  LEA.HI R18, R15, R18, RZ, 0x1e ;  /* 0x000000120f127211 */ /* 0x000fca00078ff0ff */
[----:B------:R-:W-:Y:S01]  /*1330*/  IMAD R11, R18, 0x4, R11 ;  /* 0x00000004120b7824 */ /* 0x000fe200078e020b */
[----:B------:R-:W-:Y:S06]  /*1340*/  @P1 BRA `(.L_x_15) ;  /* 0xfffffffc00401947 */ /* 0x000fec000383ffff */
.L_x_14:
[----:B------:R-:W-:Y:S05]  /*1350*/  @!P0 BRA `(.L_x_13) ;  /* 0x0000000000fc8947 */ /* 0x000fea0003800000 */
[----:B------:R-:W-:Y:S02]  /*1360*/  ISETP.GE.U32.AND P0, PT, R23, 0x4, PT ;  /* 0x000000041700780c */ /* 0x000fe40003f06070 */
[----:B------:R-:W-:-:S04]  /*1370*/  LOP3.LUT R24, R12, 0x3, RZ, 0xc0, !PT ;  /* 0x000000030c187812 */ /* 0x000fc800078ec0ff */
[----:B------:R-:W-:-:S07]  /*1380*/  ISETP.NE.AND P1, PT, R24, RZ, PT ;  /* 0x000000ff1800720c */ /* 0x000fce0003f25270 */
[----:B------:R-:W-:Y:S06]  /*1390*/  @!P0 BRA `(.L_x_16) ;  /* 0x00000000007c8947 */ /* 0x000fec0003800000 */
[C---:B------:R-:W-:Y:S02]  /*13a0*/  VIADD R19, R13.reuse, 0x1 ;  /* 0x000000010d137836 */ /* 0x040fe40000000000 */
[----:B------:R-:W-:-:S04]  /*13b0*/  IMAD.WIDE.U32 R14, R13, 0x4, R2 ;  /* 0x000000040d0e7825 */ /* 0x000fc800078e0002 */
[--C-:B------:R-:W-:Y:S01]  /*13c0*/  IMAD.WIDE.U32 R18, R19, 0x4, R2.reuse ;  /* 0x0000000413127825 */ /* 0x100fe200078e0002 */
[----:B------:R-:W2:Y:S03]  /*13d0*/  LDG.E.CONSTANT R21, desc[UR8][R14.64] ;  /* 0x000000080e157981 */ /* 0x000ea6000c1e9900 */
[C---:B------:R-:W-:Y:S01]  /*13e0*/  VIADD R17, R13.reuse, 0x2 ;  /* 0x000000020d117836 */ /* 0x040fe20000000000 */
[----:B------:R-:W3:Y:S01]  /*13f0*/  LDG.E.CONSTANT R26, desc[UR8][R14.64+0xc] ;  /* 0x00000c080e1a7981 */ /* 0x000ee2000c1e9900 */
[----:B-1----:R-:W-:-:S03]  /*1400*/  IMAD.WIDE R6, R13, 0x4, R2 ;  /* 0x000000040d067825 */ /* 0x002fc600078e0202 */
[----:B------:R-:W2:Y:S01]  /*1410*/  LDG.E.CONSTANT R18, desc[UR8][R18.64] ;  /* 0x0000000812127981 */ /* 0x000ea2000c1e9900 */
[----:B------:R-:W-:-:S03]  /*1420*/  IMAD.WIDE.U32 R16, R17, 0x4, R2 ;  /* 0x0000000411107825 */ /* 0x000fc600078e0002 */
[----:B------:R-:W4:Y:S04]  /*1430*/  LDG.E.CONSTANT R20, desc[UR8][R6.64+-0x4] ;  /* 0xfffffc0806147981 */ /* 0x000f28000c1e9900 */
[----:B------:R-:W5:Y:S04]  /*1440*/  LDG.E.CONSTANT R16, desc[UR8][R16.64] ;  /* 0x0000000810107981 */ /* 0x000f68000c1e9900 */
[----:B------:R-:W5:Y:S04]  /*1450*/  LDG.E.CONSTANT R23, desc[UR8][R6.64+0x4] ;  /* 0x0000040806177981 */ /* 0x000f68000c1e9900 */
[----:B------:R-:W3:Y:S01]  /*1460*/  LDG.E.CONSTANT R25, desc[UR8][R6.64+0x8] ;  /* 0x0000080806197981 */ /* 0x000ee2000c1e9900 */
[----:B------:R-:W-:Y:S01]  /*1470*/  VIADD R13, R13, 0x4 ;  /* 0x000000040d0d7836 */ /* 0x000fe20000000000 */
[----:B--2---:R-:W-:-:S02]  /*1480*/  IADD3 R22, PT, PT, R18, 0x3, -R21 ;  /* 0x0000000312167810 */ /* 0x004fc40007ffe815 */
[----:B----4-:R-:W-:Y:S02]  /*1490*/  IADD3 R20, PT, PT, R21, 0x3, -R20 ;  /* 0x0000000315147810 */ /* 0x010fe40007ffe814 */
[----:B------:R-:W-:Y:S02]  /*14a0*/  SHF.R.S32.HI R21, RZ, 0x1f, R22 ;  /* 0x0000001fff157819 */ /* 0x000fe40000011416 */
[----:B------:R-:W-:Y:S02]  /*14b0*/  SHF.R.S32.HI R19, RZ, 0x1f, R20 ;  /* 0x0000001fff137819 */ /* 0x000fe40000011414 */
[----:B------:R-:W-:Y:S02]  /*14c0*/  LEA.HI R21, R21, R22, RZ, 0x2 ;  /* 0x0000001615157211 */ /* 0x000fe400078f10ff */
[----:B-----5:R-:W-:Y:S02]  /*14d0*/  IADD3 R23, PT, PT, R16, 0x3, -R23 ;  /* 0x0000000310177810 */ /* 0x020fe40007ffe817 */
[----:B------:R-:W-:-:S02]  /*14e0*/  LEA.HI R19, R19, R20, RZ, 0x2 ;  /* 0x0000001413137211 */ /* 0x000fc400078f10ff */
[----:B------:R-:W-:Y:S02]  /*14f0*/  SHF.R.S32.HI R16, RZ, 0x1f, R23 ;  /* 0x0000001fff107819 */ /* 0x000fe40000011417 */
[----:B---3--:R-:W-:Y:S02]  /*1500*/  IADD3 R25, PT, PT, R26, 0x3, -R25 ;  /* 0x000000031a197810 */ /* 0x008fe40007ffe819 */
[----:B------:R-:W-:Y:S02]  /*1510*/  SHF.R.U32.HI R14, RZ, 0x2, R21 ;  /* 0x00000002ff0e7819 */ /* 0x000fe40000011615 */
[----:B------:R-:W-:Y:S02]  /*1520*/  LEA.HI R23, R16, R23, RZ, 0x2 ;  /* 0x0000001710177211 */ /* 0x000fe400078f10ff */
[----:B------:R-:W-:Y:S02]  /*1530*/  SHF.R.S32.HI R6, RZ, 0x1f, R25 ;  /* 0x0000001fff067819 */ /* 0x000fe40000011419 */
[----:B------:R-:W-:-:S02]  /*1540*/  LEA.HI R14, R19, R14, RZ, 0x1e ;  /* 0x0000000e130e7211 */ /* 0x000fc400078ff0ff */
[----:B------:R-:W-:Y:S02]  /*1550*/  LEA.HI R25, R6, R25, RZ, 0x2 ;  /* 0x0000001906197211 */ /* 0x000fe400078f10ff */
[----:B------:R-:W-:-:S04]  /*1560*/  LEA.HI R14, R23, R14, RZ, 0x1e ;  /* 0x0000000e170e7211 */ /* 0x000fc800078ff0ff */
[----:B------:R-:W-:-:S05]  /*1570*/  LEA.HI R14, R25, R14, RZ, 0x1e ;  /* 0x0000000e190e7211 */ /* 0x000fca00078ff0ff */
[----:B------:R-:W-:-:S07]  /*1580*/  IMAD R11, R14, 0x4, R11 ;  /* 0x000000040e0b7824 */ /* 0x000fce00078e020b */
.L_x_16:
[----:B------:R-:W-:Y:S05]  /*1590*/  @!P1 BRA `(.L_x_13) ;  /* 0x00000000006c9947 */ /* 0x000fea0003800000 */
[----:B------:R-:W-:Y:S02]  /*15a0*/  ISETP.NE.AND P0, PT, R24, 0x1, PT ;  /* 0x000000011800780c */ /* 0x000fe40003f05270 */
[----:B------:R-:W-:-:S04]  /*15b0*/  LOP3.LUT R12, R12, 0x1, RZ, 0xc0, !PT ;  /* 0x000000010c0c7812 */ /* 0x000fc800078ec0ff */
[----:B------:R-:W-:-:S07]  /*15c0*/  ISETP.NE.U32.AND P1, PT, R12, 0x1, PT ;  /* 0x000000010c00780c */ /* 0x000fce0003f25070 */
[----:B------:R-:W-:-:S04]  /*15d0*/  @P0 IMAD.WIDE.U32 R16, R13, 0x4, R2 ;  /* 0x000000040d100825 */ /* 0x000fc800078e0002 */
[C-C-:B------:R-:W-:Y:S01]  /*15e0*/  @P0 IMAD.WIDE R14, R13.reuse, 0x4, R2.reuse ;  /* 0x000000040d0e0825 */ /* 0x140fe200078e0202 */
[----:B------:R-:W2:Y:S03]  /*15f0*/  @P0 LDG.E.CONSTANT R19, desc[UR8][R16.64] ;  /* 0x0000000810130981 */ /* 0x000ea6000c1e9900 */
[----:B------:R-:W-:Y:S01]  /*1600*/  @P0 VIADD R13, R13, 0x2 ;  /* 0x000000020d0d0836 */ /* 0x000fe20000000000 */
[----:B------:R-:W2:Y:S03]  /*1610*/  @P0 LDG.E.CONSTANT R12, desc[UR8][R16.64+0x4] ;  /* 0x00000408100c0981 */ /* 0x000ea6000c1e9900 */
[C-C-:B-1----:R-:W-:Y:S01]  /*1620*/  @!P1 IMAD.WIDE R6, R13.reuse, 0x4, R2.reuse ;  /* 0x000000040d069825 */ /* 0x142fe200078e0202 */
[----:B------:R-:W3:Y:S03]  /*1630*/  @P0 LDG.E.CONSTANT R14, desc[UR8][R14.64+-0x4] ;  /* 0xfffffc080e0e0981 */ /* 0x000ee6000c1e9900 */
[----:B------:R-:W-:-:S02]  /*1640*/  @!P1 IMAD.WIDE.U32 R2, R13, 0x4, R2 ;  /* 0x000000040d029825 */ /* 0x000fc400078e0002 */
[----:B------:R-:W4:Y:S04]  /*1650*/  @!P1 LDG.E.CONSTANT R6, desc[UR8][R6.64+-0x4] ;  /* 0xfffffc0806069981 */ /* 0x000f28000c1e9900 */
[----:B------:R-:W4:Y:S01]  /*1660*/  @!P1 LDG.E.CONSTANT R3, desc[UR8][R2.64] ;  /* 0x0000000802039981 */ /* 0x000f22000c1e9900 */
[----:B--2---:R-:W-:-:S04]  /*1670*/  @P0 IADD3 R12, PT, PT, R12, 0x3, -R19 ;  /* 0x000000030c0c0810 */ /* 0x004fc80007ffe813 */
[----:B------:R-:W-:Y:S02]  /*1680*/  @P0 SHF.R.S32.HI R13, RZ, 0x1f, R12 ;  /* 0x0000001fff0d0819 */ /* 0x000fe4000001140c */
[----:B---3--:R-:W-:Y:S02]  /*1690*/  @P0 IADD3 R19, PT, PT, R19, 0x3, -R14 ;  /* 0x0000000313130810 */ /* 0x008fe40007ffe80e */
[----:B------:R-:W-:Y:S02]  /*16a0*/  @P0 LEA.HI R13, R13, R12, RZ, 0x2 ;  /* 0x0000000c0d0d0211 */ /* 0x000fe400078f10ff */
[----:B------:R-:W-:Y:S02]  /*16b0*/  @P0 SHF.R.S32.HI R18, RZ, 0x1f, R19 ;  /* 0x0000001fff120819 */ /* 0x000fe40000011413 */
[----:B----4-:R-:W-:Y:S02]  /*16c0*/  @!P1 IADD3 R12, PT, PT, R3, 0x3, -R6 ;  /* 0x00000003030c9810 */ /* 0x010fe40007ffe806 */
[----:B------:R-:W-:-:S02]  /*16d0*/  @P0 LEA.HI R18, R18, R19, RZ, 0x2 ;  /* 0x0000001312120211 */ /* 0x000fc400078f10ff */
[----:B------:R-:W-:Y:S02]  /*16e0*/  @P0 SHF.R.U32.HI R13, RZ, 0x2, R13 ;  /* 0x00000002ff0d0819 */ /* 0x000fe4000001160d */
[----:B------:R-:W-:Y:S02]  /*16f0*/  @!P1 SHF.R.S32.HI R15, RZ, 0x1f, R12 ;  /* 0x0000001fff0f9819 */ /* 0x000fe4000001140c */
[----:B------:R-:W-:Y:S02]  /*1700*/  @P0 LEA.HI R6, R18, R13, RZ, 0x1e ;  /* 0x0000000d12060211 */ /* 0x000fe400078ff0ff */
[----:B------:R-:W-:-:S03]  /*1710*/  @!P1 LEA.HI R15, R15, R12, RZ, 0x2 ;  /* 0x0000000c0f0f9211 */ /* 0x000fc600078f10ff */
[----:B------:R-:W-:Y:S01]  /*1720*/  @P0 IMAD R11, R6, 0x4, R11 ;  /* 0x00000004060b0824 */ /* 0x000fe200078e020b */
[----:B------:R-:W-:-:S05]  /*1730*/  @!P1 LOP3.LUT R2, R15, 0xfffffffc, RZ, 0xc0, !PT ;  /* 0xfffffffc0f029812 */ /* 0x000fca00078ec0ff */
[----:B------:R-:W-:-:S07]  /*1740*/  @!P1 IMAD.IADD R11, R11, 0x1, R2 ;  /* 0x000000010b0b9824 */ /* 0x000fce00078e0202 */
.L_x_13:
[----:B------:R-:W0:Y:S01]  /*1750*/  S2UR UR5, SR_CgaCtaId ;  /* 0x00000000000579c3 */ /* 0x000e220000008800 */
[----:B------:R-:W-:Y:S02]  /*1760*/  UMOV UR4, 0x400 ;  /* 0x0000040000047882 */ /* 0x000fe40000000000 */
[----:B0-----:R-:W-:-:S09]  /*1770*/  ULEA UR4, UR5, UR4, 0x18 ;  /* 0x0000000405047291 */ /* 0x001fd2000f8ec0ff */
[----:B------:R0:W-:Y:S03]  /*1780*/  STS [UR4+0x4080], R11 ;  /* 0x0040800bff007988 */ /* 0x0001e60008000804 */
.L_x_11:
[----:B------:R-:W-:Y:S05]  /*1790*/  BSYNC.RECONVERGENT B0 ;  /* 0x0000000000007941 */ /* 0x000fea0003800200 */
.L_x_10:
[----:B------:R-:W2:Y:S01]  /*17a0*/  LDCU UR5, c[0x0][0x38c] ;  /* 0x00007180ff0577ac */ /* 0x000ea20008000800 */
[----:B0-----:R-:W-:Y:S01]  /*17b0*/  SHF.R.U32.HI R11, RZ, 0x7, R4 ;  /* 0x00000007ff0b7819 */ /* 0x001fe20000011604 */
[----:B------:R-:W-:Y:S01]  /*17c0*/  IMAD.IADD R14, R10, 0x1, -R9 ;  /* 0x000000010a0e7824 */ /* 0x000fe200078e0a09 */
[----:B------:R-:W-:Y:S01]  /*17d0*/  BSSY.RECONVERGENT B0, `(.L_x_17) ;  /* 0x0000082000007945 */ /* 0x000fe20003800200 */
[----:B------:R-:W-:-:S03]  /*17e0*/  USHF.L.U32 UR4, UR7, 0x7, URZ ;  /* 0x0000000707047899 */ /* 0x000fc600080006ff */
[----:B-1----:R-:W-:-:S03]  /*17f0*/  VIMNMX R6, PT, PT, R14, 0x80, PT ;  /* 0x000000800e067848 */ /* 0x002fc60003fe0100 */
[----:B------:R-:W-:Y:S01]  /*1800*/  LOP3.LUT R7, R11, UR4, RZ, 0xfc, !PT ;  /* 0x000000040b077c12 */ /* 0x000fe2000f8efcff */
[----:B------:R-:W-:Y:S03]  /*1810*/  BAR.SYNC.DEFER_BLOCKING 0x0 ;  /* 0x0000000000007b1d */ /* 0x000fe60000010000 */
[----:B--2---:R-:W-:-:S13]  /*1820*/  ISETP.GE.AND P0, PT, R7, UR5, PT ;  /* 0x0000000507007c0c */ /* 0x004fda000bf06270 */
[----:B------:R-:W-:Y:S05]  /*1830*/  @P0 BRA `(.L_x_18) ;  /* 0x0000000400ec0947 */ /* 0x000fea0003800000 */
[----:B------:R-:W0:Y:S01]  /*1840*/  LDCU UR5, c[0x0][0x388] ;  /* 0x00007100ff0577ac */ /* 0x000e220008000800 */
[----:B------:R-:W-:Y:S01]  /*1850*/  IMAD.SHL.U32 R2, R9, 0x4, RZ ;  /* 0x0000000409027824 */ /* 0x000fe200078e00ff */
[----:B------:R1:W-:Y:S01]  /*1860*/  STL [R0], RZ ;  /* 0x000000ff00007387 */ /* 0x0003e20000100800 */
[----:B------:R-:W-:Y:S01]  /*1870*/  ISETP.GE.AND P0, PT, R14, 0x1, PT ;  /* 0x000000010e00780c */ /* 0x000fe20003f06270 */
[----:B------:R-:W2:Y:S01]  /*1880*/  LDCU.64 UR10, c[0x0][0x380] ;  /* 0x00007000ff0a77ac */ /* 0x000ea20008000a00 */
[----:B------:R-:W-:Y:S02]  /*1890*/  PRMT R13, RZ, 0x7610, R13 ;  /* 0x00007610ff0d7816 */ /* 0x000fe4000000000d */
[----:B------:R-:W-:Y:S02]  /*18a0*/  SHF.R.S32.HI R3, RZ, 0x1f, R2 ;  /* 0x0000001fff037819 */ /* 0x000fe40000011402 */
[----:B------:R-:W-:Y:S02]  /*18b0*/  PRMT R15, RZ, 0x7610, R15 ;  /* 0x00007610ff0f7816 */ /* 0x000fe4000000000f */
[----:B------:R-:W-:Y:S01]  /*18c0*/  PRMT R9, RZ, 0x7610, R9 ;  /* 0x00007610ff097816 */ /* 0x000fe20000000009 */
[----:B0-----:R-:W-:-:S02]  /*18d0*/  USHF.R.S32.HI UR4, URZ, 0x1f, UR5 ;  /* 0x0000001fff047899 */ /* 0x001fc40008011405 */
[----:B------:R-:W-:-:S04]  /*18e0*/  IMAD.WIDE.U32 R2, R7, UR5, R2 ;  /* 0x0000000507027c25 */ /* 0x000fc8000f8e0002 */
[----:B------:R-:W-:Y:S01]  /*18f0*/  IMAD R7, R7, UR4, RZ ;  /* 0x0000000407077c24 */ /* 0x000fe2000f8e02ff */
[----:B--2---:R-:W-:-:S04]  /*1900*/  IADD3 R2, P1, PT, R2, UR10, RZ ;  /* 0x0000000a02027c10 */ /* 0x004fc8000ff3e0ff */
[--C-:B------:R-:W-:Y:S02]  /*1910*/  IADD3.X R16, PT, PT, R3, UR11, R7.reuse, P1, !PT ;  /* 0x0000000b03107c10 */ /* 0x100fe40008ffe407 */
[----:B------:R-:W-:Y:S01]  /*1920*/  PRMT R7, RZ, 0x7610, R7 ;  /* 0x00007610ff077816 */ /* 0x000fe20000000007 */
[----:B-1----:R-:W-:Y:S06]  /*1930*/  @!P0 BRA `(.L_x_19) ;  /* 0x0000000000ec8947 */ /* 0x002fec0003800000 */
[----:B------:R-:W-:Y:S01]  /*1940*/  IMAD.MOV.U32 R7, RZ, RZ, R2 ;  /* 0x000000ffff077224 */ /* 0x000fe200078e0002 */
[----:B------:R-:W-:Y:S01]  /*1950*/  BSSY.RECONVERGENT B1, `(.L_x_19) ;  /* 0x0000039000017945 */ /* 0x000fe20003800200 */
[----:B------:R-:W-:Y:S02]  /*1960*/  IMAD.MOV.U32 R17, RZ, RZ, RZ ;  /* 0x000000ffff117224 */ /* 0x000fe400078e00ff */
[----:B------:R-:W-:Y:S01]  /*1970*/  IMAD.MOV.U32 R12, RZ, RZ, R6 ;  /* 0x000000ffff0c7224 */ /* 0x000fe200078e0006 */
[----:B------:R-:W-:-:S13]  /*1980*/  LOP3.LUT P0, RZ, R7, 0x3, RZ, 0xc0, !PT ;  /* 0x0000000307ff7812 */ /* 0x000fda000780c0ff */
.L_x_25:
[----:B------:R-:W-:Y:S01]  /*1990*/  ISETP.NE.OR P1, PT, R12, 0x80, P0 ;  /* 0x000000800c00780c */ /* 0x000fe20000725670 */
[----:B01----:R-:W-:Y:S02]  /*19a0*/  IMAD.MOV.U32 R2, RZ, RZ, R7 ;  /* 0x000000ffff027224 */ /* 0x003fe400078e0007 */
[----:B------:R-:W-:-:S10]  /*19b0*/  IMAD.MOV.U32 R3, RZ, RZ, R16 ;  /* 0x000000ffff037224 */ /* 0x000fd400078e0010 */
[----:B-----5:R-:W-:Y:S05]  /*19c0*/  @!P1 BRA `(.L_x_20) ;  /* 0x0000000000ac9947 */ /* 0x020fea0003800000 */
[----:B------:R-:W-:Y:S01]  /*19d0*/  ISETP.GE.U32.AND P1, PT, R12, 0x40, PT ;  /* 0x000000400c00780c */ /* 0x000fe20003f26070 */
[----:B------:R-:W-:-:S12]  /*19e0*/  BSSY.RELIABLE B2, `(.L_x_21) ;  /* 0x000000e000027945 */ /* 0x000fd80003800100 */
[----:B------:R-:W-:Y:S05]  /*19f0*/  @!P1 BRA `(.L_x_22) ;  /* 0x0000000000149947 */ /* 0x000fea0003800000 */
[----:B------:R0:W5:Y:S01]  /*1a00*/  LDG.E.CONSTANT R17, desc[UR8][R2.64] ;  /* 0x0000000802117981 */ /* 0x000162000c1e9900 */
[----:B------:R-:W-:Y:S01]  /*1a10*/  IADD3 R7, P1, PT, R2, 0x40, RZ ;  /* 0x0000004002077810 */ /* 0x000fe20007f3e0ff */
[----:B------:R-:W-:-:S04]  /*1a20*/  VIADD R12, R12, 0xffffffc0 ;  /* 0xffffffc00c0c7836 */ /* 0x000fc80000000000 */
[----:B------:R-:W-:Y:S01]  /*1a30*/  IMAD.X R16, RZ, RZ, R3, P1 ;  /* 0x000000ffff107224 */ /* 0x000fe200008e0603 */
[----:B------:R-:W-:Y:S07]  /*1a40*/  BRA `(.L_x_23) ;  /* 0x00000000001c7947 */ /* 0x000fee0003800000 */
.L_x_22:
[----:B------:R-:W-:-:S13]  /*1a50*/  ISETP.GT.U32.AND P1, PT, R12, 0x1f, PT ;  /* 0x0000001f0c00780c */ /* 0x000fda0003f24070 */
[----:B------:R-:W-:Y:S05]  /*1a60*/  @!P1 BREAK.RELIABLE B2 ;  /* 0x0000000000029942 */ /* 0x000fea0003800100 */
[----:B------:R-:W-:Y:S05]  /*1a70*/  @!P1 BRA `(.L_x_24) ;  /* 0x0000000000349947 */ /* 0x000fea0003800000 */
[----:B------:R1:W5:Y:S01]  /*1a80*/  LDG.E.CONSTANT R17, desc[UR8][R2.64] ;  /* 0x0000000802117981 */ /* 0x000362000c1e9900 */
[----:B------:R-:W-:Y:S01]  /*1a90*/  IADD3 R7, P1, PT, R2, 0x20, RZ ;  /* 0x0000002002077810 */ /* 0x000fe20007f3e0ff */
[----:B------:R-:W-:-:S04]  /*1aa0*/  VIADD R12, R12, 0xffffffe0 ;  /* 0xffffffe00c0c7836 */ /* 0x000fc80000000000 */
[----:B------:R-:W-:-:S08]  /*1ab0*/  IMAD.X R16, RZ, RZ, R3, P1 ;  /* 0x000000ffff107224 */ /* 0x000fd000008e0603 */
.L_x_23:
[----:B------:R-:W-:Y:S05]  /*1ac0*/  BSYNC.RELIABLE B2 ;  /* 0x0000000000027941 */ /* 0x000fea0003800100 */
.L_x_21:
[----:B------:R-:W-:-:S13]  /*1ad0*/  ISETP.GT.AND P1, PT, R12, RZ, PT ;  /* 0x000000ff0c00720c */ /* 0x000fda0003f24270 */
[----:B------:R-:W-:Y:S05]  /*1ae0*/  @P1 BRA `(.L_x_25) ;  /* 0xfffffffc00a81947 */ /* 0x000fea000383ffff */
[----:B-----5:R2:W-:Y:S01]  /*1af0*/  STL [R0], R17 ;  /* 0x0000001100007387 */ /* 0x0205e20000100800 */
[--C-:B------:R-:W-:Y:S02]  /*1b00*/  SHF.R.U32.HI R13, RZ, 0x18, R17.reuse ;  /* 0x00000018ff0d7819 */ /* 0x100fe40000011611 */
[----:B------:R-:W-:Y:S02]  /*1b10*/  SHF.R.U32.HI R15, RZ, 0x8, R17 ;  /* 0x00000008ff0f7819 */ /* 0x000fe40000011611 */
[C---:B------:R-:W-:Y:S02]  /*1b20*/  PRMT R9, R17.reuse, 0x7610, R9 ;  /* 0x0000761011097816 */ /* 0x040fe40000000009 */
[----:B------:R-:W-:Y:S01]  /*1b30*/  PRMT R7, R17, 0x7632, R7 ;  /* 0x0000763211077816 */ /* 0x000fe20000000007 */
[----:B------:R-:W-:Y:S06]  /*1b40*/  BRA `(.L_x_26) ;  /* 0x0000000000647947 */ /* 0x000fec0003800000 */
.L_x_24:
[C---:B------:R-:W-:Y:S02]  /*1b50*/  ISETP.GE.U32.AND P1, PT, R12.reuse, 0x5, PT ;  /* 0x000000050c00780c */ /* 0x040fe40003f26070 */
[C---:B------:R-:W-:Y:S02]  /*1b60*/  ISETP.GE.U32.AND P2, PT, R12.reuse, 0x9, PT ;  /* 0x000000090c00780c */ /* 0x040fe40003f46070 */
[----:B------:R-:W-:Y:S02]  /*1b70*/  ISETP.NE.AND P0, PT, R12, RZ, PT ;  /* 0x000000ff0c00720c */ /* 0x000fe40003f05270 */
[--C-:B------:R-:W-:Y:S02]  /*1b80*/  SHF.R.U32.HI R15, RZ, 0x8, R17.reuse ;  /* 0x00000008ff0f7819 */ /* 0x100fe40000011611 */
[----:B------:R-:W-:Y:S02]  /*1b90*/  SHF.R.U32.HI R7, RZ, 0x10, R17 ;  /* 0x00000010ff077819 */ /* 0x000fe40000011611 */
[----:B------:R-:W-:-:S03]  /*1ba0*/  PRMT R9, R17, 0x7610, R9 ;  /* 0x0000761011097816 */ /* 0x000fc60000000009 */
[----:B------:R-:W2:Y:S04]  /*1bb0*/  @P1 LDG.E.U8.CONSTANT R15, desc[UR8][R2.64+0x1] ;  /* 0x00000108020f1981 */ /* 0x000ea8000c1e9100 */
[----:B------:R-:W3:Y:S04]  /*1bc0*/  @P2 LDG.E.U8.CONSTANT R7, desc[UR8][R2.64+0x2] ;  /* 0x0000020802072981 */ /* 0x000ee8000c1e9100 */
[----:B------:R-:W4:Y:S04]  /*1bd0*/  @P0 LDG.E.U8.CONSTANT R9, desc[UR8][R2.64] ;  /* 0x0000000802090981 */ /* 0x000f28000c1e9100 */
[----:B------:R0:W-:Y:S01]  /*1be0*/  STL [R0], R17 ;  /* 0x0000001100007387 */ /* 0x0001e20000100800 */
[----:B------:R-:W-:-:S03]  /*1bf0*/  SHF.R.U32.HI R13, RZ, 0x18, R17 ;  /* 0x00000018ff0d7819 */ /* 0x000fc60000011611 */
[----:B--2---:R0:W-:Y:S04]  /*1c00*/  @P1 STL.U8 [R0+0x1], R15 ;  /* 0x0000010f00001387 */ /* 0x0041e80000100000 */
[----:B---3--:R0:W-:Y:S04]  /*1c10*/  @P2 STL.U8 [R0+0x2], R7 ;  /* 0x0000020700002387 */ /* 0x0081e80000100000 */
[----:B----4-:R0:W-:Y:S01]  /*1c20*/  @P0 STL.U8 [R0], R9 ;  /* 0x0000000900000387 */ /* 0x0101e20000100000 */
[----:B------:R-:W-:-:S13]  /*1c30*/  ISETP.GE.U32.AND P0, PT, R12, 0xd, PT ;  /* 0x0000000d0c00780c */ /* 0x000fda0003f06070 */
[----:B0-----:R-:W-:Y:S05]  /*1c40*/  @!P0 BRA `(.L_x_26) ;  /* 0x0000000000248947 */ /* 0x001fea0003800000 */
[----:B------:R-:W2:Y:S04]  /*1c50*/  LDG.E.U8.CONSTANT R13, desc[UR8][R2.64+0x3] ;  /* 0x00000308020d7981 */ /* 0x000ea8000c1e9100 */
[----:B--2---:R0:W-:Y:S01]  /*1c60*/  STL.U8 [R0+0x3], R13 ;  /* 0x0000030d00007387 */ /* 0x0041e20000100000 */
[----:B------:R-:W-:Y:S05]  /*1c70*/  BRA `(.L_x_26) ;  /* 0x0000000000187947 */ /* 0x000fea0003800000 */
.L_x_20:
[----:B------:R-:W2:Y:S04]  /*1c80*/  LDG.E.CONSTANT R3, desc[UR8][R2.64] ;  /* 0x0000000802037981 */ /* 0x000ea8000c1e9900 */
[----:B--2---:R3:W-:Y:S01]  /*1c90*/  STL [R0], R3 ;  /* 0x0000000300007387 */ /* 0x0047e20000100800 */
[--C-:B------:R-:W-:Y:S02]  /*1ca0*/  SHF.R.U32.HI R13, RZ, 0x18, R3.reuse ;  /* 0x00000018ff0d7819 */ /* 0x100fe40000011603 */
[----:B------:R-:W-:Y:S02]  /*1cb0*/  SHF.R.U32.HI R15, RZ, 0x8, R3 ;  /* 0x00000008ff0f7819 */ /* 0x000fe40000011603 */
[C---:B------:R-:W-:Y:S02]  /*1cc0*/  PRMT R9, R3.reuse, 0x7610, R9 ;  /* 0x0000761003097816 */ /* 0x040fe40000000009 */
[----:B------:R-:W-:-:S07]  /*1cd0*/  PRMT R7, R3, 0x7632, R7 ;  /* 0x0000763203077816 */ /* 0x000fce0000000007 */
.L_x_26:
[----:B------:R-:W-:Y:S05]  /*1ce0*/  BSYNC.RECONVERGENT B1 ;  /* 0x0000000000017941 */ /* 0x000fea0003800200 */
.L_x_19:
[----:B------:R-:W-:-:S13]  /*1cf0*/  ISETP.GE.AND P0, PT, R14, 0x1, PT ;  /* 0x000000010e00780c */ /* 0x000fda0003f06270 */
[----:B------:R-:W-:Y:S05]  /*1d00*/  @!P0 BRA `(.L_x_18) ;  /* 0x0000000000b88947 */ /* 0x000fea0003800000 */
[----:B------:R-:W-:Y:S01]  /*1d10*/  ISETP.GE.U32.AND P0, PT, R14, 0x4, PT ;  /* 0x000000040e00780c */ /* 0x000fe20003f06070 */
[----:B------:R-:W-:Y:S01]  /*1d20*/  IMAD.SHL.U32 R11, R11, 0x10, RZ ;  /* 0x000000100b0b7824 */ /* 0x000fe200078e00ff */
[----:B------:R-:W-:Y:S01]  /*1d30*/  VIMNMX R12, PT, PT, R6, 0x1, !PT ;  /* 0x00000001060c7848 */ /* 0x000fe20007fe0100 */
[----:B01----:R-:W-:-:S03]  /*1d40*/  IMAD.MOV.U32 R2, RZ, RZ, RZ ;  /* 0x000000ffff027224 */ /* 0x003fc600078e00ff */
[----:B--2---:R-:W-:-:S04]  /*1d50*/  LOP3.LUT R17, R12, 0x3, RZ, 0xc0, !PT ;  /* 0x000000030c117812 */ /* 0x004fc800078ec0ff */
[----:B------:R-:W-:-:S03]  /*1d60*/  ISETP.NE.AND P1, PT, R17, RZ, PT ;  /* 0x000000ff1100720c */ /* 0x000fc60003f25270 */
[----:B------:R-:W-:Y:S10]  /*1d70*/  @!P0 BRA `(.L_x_27) ;  /* 0x0000000000588947 */ /* 0x000ff40003800000 */
[----:B------:R-:W0:Y:S01]  /*1d80*/  S2UR UR5, SR_CgaCtaId ;  /* 0x00000000000579c3 */ /* 0x000e220000008800 */
[----:B------:R-:W-:Y:S01]  /*1d90*/  UMOV UR4, 0x400 ;  /* 0x0000040000047882 */ /* 0x000fe20000000000 */
[C---:B---3--:R-:W-:Y:S01]  /*1da0*/  LOP3.LUT R3, R12.reuse, 0x7ffffffc, RZ, 0xc0, !PT ;  /* 0x7ffffffc0c037812 */ /* 0x048fe200078ec0ff */
[----:B------:R-:W-:Y:S01]  /*1db0*/  IMAD.MOV.U32 R16, RZ, RZ, 0x100 ;  /* 0x00000100ff107424 */ /* 0x000fe200078e00ff */
[----:B------:R-:W-:-:S03]  /*1dc0*/  LOP3.LUT R2, R12, 0xfc, RZ, 0xc0, !PT ;  /* 0x000000fc0c027812 */ /* 0x000fc600078ec0ff */
[----:B------:R-:W-:Y:S01]  /*1dd0*/  IMAD.MOV R12, RZ, RZ, -R3 ;  /* 0x000000ffff0c7224 */ /* 0x000fe200078e0a03 */
[----:B0-----:R-:W-:-:S06]  /*1de0*/  ULEA UR4, UR5, UR4, 0x18 ;  /* 0x0000000405047291 */ /* 0x001fcc000f8ec0ff */
[----:B------:R-:W-:-:S07]  /*1df0*/  VIADD R3, R11, UR4 ;  /* 0x000000040b037c36 */ /* 0x000fce0008000000 */
.L_x_28:
[----:B------:R-:W-:Y:S01]  /*1e00*/  VIADD R12, R12, 0x4 ;  /* 0x000000040c0c7836 */ /* 0x000fe20000000000 */
[--C-:B0-----:R-:W-:Y:S01]  /*1e10*/  LOP3.LUT R24, R11, 0xfffffe00, R16.reuse, 0xf8, !PT ;  /* 0xfffffe000b187812 */ /* 0x101fe200078ef810 */
[C---:B------:R-:W-:Y:S02]  /*1e20*/  VIADD R20, R16.reuse, 0xffffff80 ;  /* 0xffffff8010147836 */ /* 0x040fe40000000000 */
[----:B------:R-:W-:Y:S01]  /*1e30*/  VIADD R22, R16, 0x80 ;  /* 0x0000008010167836 */ /* 0x000fe20000000000 */
[----:B------:R-:W-:Y:S01]  /*1e40*/  ISETP.NE.AND P0, PT, R12, RZ, PT ;  /* 0x000000ff0c00720c */ /* 0x000fe20003f05270 */
[----:B------:R-:W-:Y:S01]  /*1e50*/  IMAD.IADD R18, R3, 0x1, R16 ;  /* 0x0000000103127824 */ /* 0x000fe200078e0210 */
[C---:B------:R-:W-:Y:S01]  /*1e60*/  LOP3.LUT R20, R11.reuse, 0xfffffe00, R20, 0xf8, !PT ;  /* 0xfffffe000b147812 */ /* 0x040fe200078ef814 */
[----:B------:R-:W-:Y:S01]  /*1e70*/  VIADD R16, R16, 0x200 ;  /* 0x0000020010107836 */ /* 0x000fe20000000000 */
[----:B------:R-:W-:Y:S02]  /*1e80*/  LOP3.LUT R22, R11, 0xfffffe00, R22, 0xf8, !PT ;  /* 0xfffffe000b167812 */ /* 0x000fe400078ef816 */
[----:B------:R0:W-:Y:S04]  /*1e90*/  STS.U8 [R18+-0x100], R9 ;  /* 0xffff000912007388 */ /* 0x0001e80000000000 */
[----:B------:R0:W-:Y:S04]  /*1ea0*/  STS.U8 [R20+UR4+0x1], R15 ;  /* 0x0000010f14007988 */ /* 0x0001e80008000004 */
[----:B------:R0:W-:Y:S04]  /*1eb0*/  STS.U8 [R24+UR4+0x2], R7 ;  /* 0x0000020718007988 */ /* 0x0001e80008000004 */
[----:B------:R0:W-:Y:S01]  /*1ec0*/  STS.U8 [R22+UR4+0x3], R13 ;  /* 0x0000030d16007988 */ /* 0x0001e20008000004 */
[----:B------:R-:W-:Y:S05]  /*1ed0*/  @P0 BRA `(.L_x_28) ;  /* 0xfffffffc00c80947 */ /* 0x000fea000383ffff */
.L_x_27:
[----:B------:R-:W-:Y:S05]  /*1ee0*/  @!P1 BRA `(.L_x_18) ;  /* 0x0000000000409947 */ /* 0x000fea0003800000 */
[----:B------:R-:W1:Y:S01]  /*1ef0*/  S2UR UR5, SR_CgaCtaId ;  /* 0x00000000000579c3 */ /* 0x000e620000008800 */
[----:B------:R-:W-:Y:S01]  /*1f00*/  UMOV UR4, 0x400 ;  /* 0x0000040000047882 */ /* 0x000fe20000000000 */
[----:B------:R-:W-:-:S05]  /*1f10*/  IMAD.SHL.U32 R2, R2, 0x80, RZ ;  /* 0x0000008002027824 */ /* 0x000fca00078e00ff */
[----:B------:R-:W-:Y:S01]  /*1f20*/  R2UR UR6, R2 ;  /* 0x00000000020672ca */ /* 0x000fe200000e0000 */
[----:B------:R-:W-:Y:S01]  /*1f30*/  IMAD.MOV R2, RZ, RZ, -R17 ;  /* 0x000000ffff027224 */ /* 0x000fe200078e0a11 */
[----:B-1----:R-:W-:-:S06]  /*1f40*/  ULEA UR4, UR5, UR4, 0x18 ;  /* 0x0000000405047291 */ /* 0x002fcc000f8ec0ff */
[----:B------:R-:W-:-:S07]  /*1f50*/  VIADD R11, R11, UR4 ;  /* 0x000000040b0b7c36 */ /* 0x000fce0008000000 */
.L_x_29:
[----:B------:R3:W2:Y:S01]  /*1f60*/  LDL.U8 R12, [R0] ;  /* 0x00000000000c7983 */ /* 0x0006a20000100000 */
[----:B------:R-:W-:Y:S01]  /*1f70*/  VIADD R2, R2, 0x1 ;  /* 0x0000000102027836 */ /* 0x000fe20000000000 */
[----:B------:R-:W-:Y:S02]  /*1f80*/  ULOP3.LUT UR4, UR6, 0xfffffe00, URZ, 0xc0, !UPT ;  /* 0xfffffe0006047892 */ /* 0x000fe4000f8ec0ff */
[----:B------:R-:W-:Y:S02]  /*1f90*/  UIADD3 UR6, UPT, UPT, UR6, 0x80, URZ ;  /* 0x0000008006067890 */ /* 0x000fe4000fffe0ff */
[----:B------:R-:W-:Y:S01]  /*1fa0*/  ISETP.NE.AND P0, PT, R2, RZ, PT ;  /* 0x000000ff0200720c */ /* 0x000fe20003f05270 */
[----:B---3--:R-:W-:-:S04]  /*1fb0*/  VIADD R0, R0, 0x1 ;  /* 0x0000000100007836 */ /* 0x008fc80000000000 */
[----:B--2---:R1:W-:Y:S02]  /*1fc0*/  STS.U8 [R11+UR4], R12 ;  /* 0x0000000c0b007988 */ /* 0x0043e40008000004 */
[----:B-1----:R-:W-:-:S06]  /*1fd0*/  VIADD R11, R11, 0x1 ;  /* 0x000000010b0b7836 */ /* 0x002fcc0000000000 */
[----:B------:R-:W-:Y:S05]  /*1fe0*/  @P0 BRA `(.L_x_29) ;  /* 0xfffffffc00dc0947 */ /* 0x000fea000383ffff */
.L_x_18:
[----:B------:R-:W-:Y:S05]  /*1ff0*/  BSYNC.RECONVERGENT B0 ;  /* 0x0000000000007941 */ /* 0x000fea0003800200 */
.L_x_17:
[----:B------:R-:W-:Y:S05]  /*2000*/  WARPSYNC.ALL ;  /* 0x0000000000007948 */ /* 0x000fea0003800000 */
[----:B------:R-:W4:Y:S08]  /*2010*/  S2UR UR5, SR_CgaCtaId ;  /* 0x00000000000579c3 */ /* 0x000f300000008800 */
[----:B------:R-:W-:Y:S01]  /*2020*/  BAR.SYNC.DEFER_BLOCKING 0x0 ;  /* 0x0000000000007b1d */ /* 0x000fe20000010000 */
[----:B------:R-:W-:Y:S01]  /*2030*/  IADD3 R5, PT, PT, R10, 0x7f, -R5 ;  /* 0x0000007f0a057810 */ /* 0x000fe20007ffe805 */
[----:B------:R-:W-:-:S03]  /*2040*/  VIADD R6, R6, 0x3 ;  /* 0x0000000306067836 */ /* 0x000fc60000000000 */
[----:B01----:R-:W-:Y:S01]  /*2050*/  SHF.R.S32.HI R2, RZ, 0x1f, R5 ;  /* 0x0000001fff027819 */ /* 0x003fe20000011405 */
[----:B------:R-:W-:Y:S01]  /*2060*/  UMOV UR4, 0x400 ;  /* 0x0000040000047882 */ /* 0x000fe20000000000 */
[----:B---3--:R-:W-:Y:S01]  /*2070*/  SHF.R.S32.HI R3, RZ, 0x1f, R6 ;  /* 0x0000001fff037819 */ /* 0x008fe20000011406 */
[----:B------:R-:W-:Y:S01]  /*2080*/  BSSY.RECONVERGENT B0, `(.L_x_30) ;  /* 0x0000040000007945 */ /* 0x000fe20003800200 */
[----:B------:R-:W-:Y:S02]  /*2090*/  LEA.HI R2, R2, R5, RZ, 0x7 ;  /* 0x0000000502027211 */ /* 0x000fe400078f38ff */
[----:B------:R-:W-:Y:S02]  /*20a0*/  LEA.HI R3, R3, R6, RZ, 0x2 ;  /* 0x0000000603037211 */ /* 0x000fe400078f10ff */
[----:B------:R-:W-:Y:S02]  /*20b0*/  SHF.R.U32.HI R5, RZ, 0x7, R2 ;  /* 0x00000007ff057819 */ /* 0x000fe40000011602 */
[----:B------:R-:W-:-:S03]  /*20c0*/  SHF.R.S32.HI R23, RZ, 0x2, R3 ;  /* 0x00000002ff177819 */ /* 0x000fc60000011403 */
[----:B------:R-:W-:Y:S01]  /*20d0*/  IMAD R5, R5, UR7, R8 ;  /* 0x0000000705057c24 */ /* 0x000fe2000f8e0208 */
[----:B------:R-:W0:Y:S03]  /*20e0*/  LDCU.64 UR6, c[0x0][0x3a0] ;  /* 0x00007400ff0677ac */ /* 0x000e260008000a00 */
[----:B------:R-:W-:Y:S01]  /*20f0*/  IMAD.SHL.U32 R3, R5, 0x4000, RZ ;  /* 0x0000400005037824 */ /* 0x000fe200078e00ff */
[----:B----4-:R-:W-:Y:S01]  /*2100*/  ULEA UR4, UR5, UR4, 0x18 ;  /* 0x0000000405047291 */ /* 0x010fe2000f8ec0ff */
[----:B------:R-:W-:Y:S01]  /*2110*/  IMAD R5, R23, R4, RZ ;  /* 0x0000000417057224 */ /* 0x000fe200078e02ff */
[----:B------:R-:W1:Y:S04]  /*2120*/  LDCU UR5, c[0x0][0x394] ;  /* 0x00007280ff0577ac */ /* 0x000e680008000800 */
[----:B------:R-:W-:-:S03]  /*2130*/  SHF.R.S32.HI R7, RZ, 0x1f, R5 ;  /* 0x0000001fff077819 */ /* 0x000fc60000011405 */
[----:B--2---:R-:W1:Y:S02]  /*2140*/  LDS R0, [UR4+0x4080] ;  /* 0x00408004ff007984 */ /* 0x004e640008000800 */
[----:B-1----:R-:W-:-:S05]  /*2150*/  IMAD R0, R0, UR5, R3 ;  /* 0x0000000500007c24 */ /* 0x002fca000f8e0203 */
[----:B------:R-:W-:-:S04]  /*2160*/  IADD3 R3, P2, PT, R0, R5, RZ ;  /* 0x0000000500037210 */ /* 0x000fc80007f5e0ff */
[----:B0-----:R-:W-:Y:S02]  /*2170*/  IADD3 R3, P1, PT, R3, UR6, RZ ;  /* 0x0000000603037c10 */ /* 0x001fe4000ff3e0ff */
[----:B------:R-:W-:Y:S01]  /*2180*/  LEA.HI.X.SX32 R7, R0, R7, 0x1, P2 ;  /* 0x0000000700077211 */ /* 0x000fe200010f0eff */
[----:B------:R-:W-:Y:S01]  /*2190*/  VIADD R0, R5, UR4 ;  /* 0x0000000405007c36 */ /* 0x000fe20008000000 */
[----:B------:R-:W-:Y:S01]  /*21a0*/  LOP3.LUT P0, RZ, R3, 0xf, RZ, 0xc0, !PT ;  /* 0x0000000f03ff7812 */ /* 0x000fe2000780c0ff */
[----:B------:R-:W-:Y:S01]  /*21b0*/  IMAD.MOV.U32 R2, RZ, RZ, R3 ;  /* 0x000000ffff027224 */ /* 0x000fe200078e0003 */
[----:B------:R-:W-:Y:S02]  /*21c0*/  IADD3.X R21, PT, PT, R7, UR7, RZ, P1, !PT ;  /* 0x0000000707157c10 */ /* 0x000fe40008ffe4ff */
[----:B------:R-:W-:-:S13]  /*21d0*/  ISETP.LT.OR P0, PT, R14, 0x3d, P0 ;  /* 0x0000003d0e00780c */ /* 0x000fda0000701670 */
[----:B------:R-:W-:Y:S05]  /*21e0*/  @P0 BRA `(.L_x_31) ;  /* 0x0000000000a40947 */ /* 0x000fea0003800000 */
[----:B------:R-:W-:-:S04]  /*21f0*/  VIMNMX R4, PT, PT, R23, 0x1f, PT ;  /* 0x0000001f17047848 */ /* 0x000fc80003fe0100 */
[----:B------:R-:W-:-:S04]  /*2200*/  IADD3 R4, PT, PT, R23, 0xf, -R4 ;  /* 0x0000000f17047810 */ /* 0x000fc80007ffe804 */
[C---:B------:R-:W-:Y:S02]  /*2210*/  LOP3.LUT R5, R4.reuse, 0x30, RZ, 0xc0, !PT ;  /* 0x0000003004057812 */ /* 0x040fe400078ec0ff */
[----:B------:R-:W-:Y:S02]  /*2220*/  ISETP.GE.U32.AND P0, PT, R4, 0x30, PT ;  /* 0x000000300400780c */ /* 0x000fe40003f06070 */
[----:B------:R-:W-:-:S13]  /*2230*/  ISETP.NE.AND P1, PT, R5, 0x30, PT ;  /* 0x000000300500780c */ /* 0x000fda0003f25270 */
[----:B------:R-:W-:Y:S05]  /*2240*/  @!P1 BRA `(.L_x_32) ;  /* 0x0000000000449947 */ /* 0x000fea0003800000 */
[----:B------:R-:W-:-:S05]  /*2250*/  LEA.HI R4, R4, 0x1, RZ, 0x1c ;  /* 0x0000000104047811 */ /* 0x000fca00078fe0ff */
[C---:B------:R-:W-:Y:S01]  /*2260*/  IMAD.SHL.U32 R5, R4.reuse, 0x10, RZ ;  /* 0x0000001004057824 */ /* 0x040fe200078e00ff */
[----:B------:R-:W-:-:S04]  /*2270*/  LOP3.LUT R4, R4, 0x3, RZ, 0xc0, !PT ;  /* 0x0000000304047812 */ /* 0x000fc800078ec0ff */
[----:B------:R-:W-:Y:S01]  /*2280*/  LOP3.LUT R6, R5, 0x30, RZ, 0xc0, !PT ;  /* 0x0000003005067812 */ /* 0x000fe200078ec0ff */
[----:B------:R-:W-:-:S04]  /*2290*/  IMAD.MOV R10, RZ, RZ, -R4 ;  /* 0x000000ffff0a7224 */ /* 0x000fc800078e0a04 */
[----:B------:R-:W-:-:S07]  /*22a0*/  IMAD.IADD R23, R23, 0x1, -R6 ;  /* 0x0000000117177824 */ /* 0x000fce00078e0a06 */
.L_x_33:
[----:B0-----:R0:W1:Y:S01]  /*22b0*/  LDS.128 R4, [R0] ;  /* 0x0000000000047984 */ /* 0x0010620000000c00 */
[----:B------:R-:W-:Y:S01]  /*22c0*/  IMAD.MOV.U32 R8, RZ, RZ, R2 ;  /* 0x000000ffff087224 */ /* 0x000fe200078e0002 */
[----:B------:R-:W-:Y:S01]  /*22d0*/  IADD3 R2, P2, PT, R2, 0x10, RZ ;  /* 0x0000001002027810 */ /* 0x000fe20007f5e0ff */
[--C-:B------:R-:W-:Y:S02]  /*22e0*/  IMAD.MOV.U32 R9, RZ, RZ, R21.reuse ;  /* 0x000000ffff097224 */ /* 0x100fe400078e0015 */
[----:B------:R-:W-:Y:S02]  /*22f0*/  VIADD R10, R10, 0x1 ;  /* 0x000000010a0a7836 */ /* 0x000fe40000000000 */
[----:B------:R-:W-:Y:S02]  /*2300*/  VIADD R3, R3, 0x10 ;  /* 0x0000001003037836 */ /* 0x000fe40000000000 */
[----:B0-----:R-:W-:Y:S01]  /*2310*/  VIADD R0, R0, 0x10 ;  /* 0x0000001000007836 */ /* 0x001fe20000000000 */
[----:B------:R-:W-:Y:S01]  /*2320*/  ISETP.NE.AND P1, PT, R10, RZ, PT ;  /* 0x000000ff0a00720c */ /* 0x000fe20003f25270 */
[----:B------:R-:W-:Y:S01]  /*2330*/  IMAD.X R21, RZ, RZ, R21, P2 ;  /* 0x000000ffff157224 */ /* 0x000fe200010e0615 */
[----:B-1----:R0:W-:Y:S11]  /*2340*/  STG.E.128 desc[UR8][R8.64], R4 ;  /* 0x0000000408007986 */ /* 0x0021f6000c101d08 */
[----:B------:R-:W-:Y:S05]  /*2350*/  @P1 BRA `(.L_x_33) ;  /* 0xfffffffc00d41947 */ /* 0x000fea000383ffff */
.L_x_32:
[----:B------:R-:W-:Y:S05]  /*2360*/  @!P0 BRA `(.L_x_31) ;  /* 0x0000000000448947 */ /* 0x000fea0003800000 */
.L_x_34:
[----:B0--3--:R-:W0:Y:S01]  /*2370*/  LDS.128 R4, [R0] ;  /* 0x0000000000047984 */ /* 0x009e220000000c00 */
[----:B------:R-:W-:Y:S01]  /*2380*/  IMAD.MOV.U32 R24, RZ, RZ, R2 ;  /* 0x000000ffff187224 */ /* 0x000fe200078e0002 */
[C---:B------:R-:W-:Y:S01]  /*2390*/  ISETP.GT.AND P0, PT, R23.reuse, 0x4f, PT ;  /* 0x0000004f1700780c */ /* 0x040fe20003f04270 */
[----:B------:R-:W-:Y:S01]  /*23a0*/  IMAD.MOV.U32 R25, RZ, RZ, R21 ;  /* 0x000000ffff197224 */ /* 0x000fe200078e0015 */
[----:B------:R-:W1:Y:S01]  /*23b0*/  LDS.128 R8, [R0+0x10] ;  /* 0x0000100000087984 */ /* 0x000e620000000c00 */
[----:B------:R-:W-:Y:S01]  /*23c0*/  VIADD R23, R23, 0xffffffc0 ;  /* 0xffffffc017177836 */ /* 0x000fe20000000000 */
[----:B------:R-:W-:Y:S01]  /*23d0*/  IADD3 R2, P1, PT, R24, 0x40, RZ ;  /* 0x0000004018027810 */ /* 0x000fe20007f3e0ff */
[----:B------:R-:W-:Y:S01]  /*23e0*/  VIADD R3, R3, 0x40 ;  /* 0x0000004003037836 */ /* 0x000fe20000000000 */
[----:B------:R-:W2:Y:S03]  /*23f0*/  LDS.128 R12, [R0+0x20] ;  /* 0x00002000000c7984 */ /* 0x000ea60000000c00 */
[----:B------:R-:W-:Y:S01]  /*2400*/  IMAD.X R21, RZ, RZ, R25, P1 ;  /* 0x000000ffff157224 */ /* 0x000fe200008e0619 */
[----:B------:R3:W4:Y:S02]  /*2410*/  LDS.128 R16, [R0+0x30] ;  /* 0x0000300000107984 */ /* 0x0007240000000c00 */
[----:B---3--:R-:W-:-:S02]  /*2420*/  VIADD R0, R0, 0x40 ;  /* 0x0000004000007836 */ /* 0x008fc40000000000 */
[----:B0-----:R3:W-:Y:S04]  /*2430*/  STG.E.128 desc[UR8][R24.64], R4 ;  /* 0x0000000418007986 */ /* 0x0017e8000c101d08 */
[----:B-1----:R3:W-:Y:S04]  /*2440*/  STG.E.128 desc[UR8][R24.64+0x10], R8 ;  /* 0x0000100818007986 */ /* 0x0027e8000c101d08 */
[----:B--2---:R3:W-:Y:S04]  /*2450*/  STG.E.128 desc[UR8][R24.64+0x20], R12 ;  /* 0x0000200c18007986 */ /* 0x0047e8000c101d08 */
[----:B----4-:R3:W-:Y:S01]  /*2460*/  STG.E.128 desc[UR8][R24.64+0x30], R16 ;  /* 0x0000301018007986 */ /* 0x0107e2000c101d08 */
[----:B------:R-:W-:Y:S05]  /*2470*/  @P0 BRA `(.L_x_34) ;  /* 0xfffffffc00bc0947 */ /* 0x000fea000383ffff */
.L_x_31:
[----:B------:R-:W-:Y:S05]  /*2480*/  BSYNC.RECONVERGENT B0 ;  /* 0x0000000000007941 */ /* 0x000fea0003800200 */
.L_x_30:
[----:B------:R-:W-:Y:S01]  /*2490*/  LOP3.LUT P0, RZ, R3, 0x7, RZ, 0xc0, !PT ;  /* 0x0000000703ff7812 */ /* 0x000fe2000780c0ff */
[----:B------:R-:W-:Y:S03]  /*24a0*/  BSSY.RECONVERGENT B0, `(.L_x_35) ;  /* 0x000002e000007945 */ /* 0x000fe60003800200 */
[----:B------:R-:W-:-:S13]  /*24b0*/  ISETP.LT.OR P0, PT, R23, 0x8, P0 ;  /* 0x000000081700780c */ /* 0x000fda0000701670 */
[----:B------:R-:W-:Y:S05]  /*24c0*/  @P0 BRA `(.L_x_36) ;  /* 0x0000000000ac0947 */ /* 0x000fea0003800000 */
[C---:B0--3--:R-:W-:Y:S01]  /*24d0*/  VIMNMX R4, PT, PT, R23.reuse, 0xf, PT ;  /* 0x0000000f17047848 */ /* 0x049fe20003fe0100 */
[----:B------:R-:W-:Y:S03]  /*24e0*/  BSSY.RECONVERGENT B1, `(.L_x_37) ;  /* 0x0000017000017945 */ /* 0x000fe60003800200 */
        /* <DEDUP_REMOVED lines=11> */
.L_x_39:
[----:B0-----:R0:W1:Y:S01]  /*25a0*/  LDS.64 R8, [R0] ;  /* 0x0000000000087984 */ /* 0x0010620000000a00 */
        /* <DEDUP_REMOVED lines=8> */
[----:B-1----:R0:W-:Y:S11]  /*2630*/  STG.E.64 desc[UR8][R4.64], R8 ;  /* 0x0000000804007986 */ /* 0x0021f6000c101b08 */
[----:B------:R-:W-:Y:S05]  /*2640*/  @P1 BRA `(.L_x_39) ;  /* 0xfffffffc00d41947 */ /* 0x000fea000383ffff */
.L_x_38:
[----:B------:R-:W-:Y:S05]  /*2650*/  BSYNC.RECONVERGENT B1 ;  /* 0x0000000000017941 */ /* 0x000fea0003800200 */
.L_x_37:
[----:B------:R-:W-:Y:S05]  /*2660*/  @!P0 BRA `(.L_x_36) ;  /* 0x0000000000448947 */ /* 0x000fea0003800000 */
.L_x_40:
[----:B-1----:R-:W1:Y:S01]  /*2670*/  LDS.64 R6, [R0] ;  /* 0x0000000000067984 */ /* 0x002e620000000a00 */
[----:B0-----:R-:W-:Y:S01]  /*2680*/  IMAD.MOV.U32 R4, RZ, RZ, R2 ;  /* 0x000000ffff047224 */ /* 0x001fe200078e0002 */
[C---:B------:R-:W-:Y:S01]  /*2690*/  ISETP.GT.AND P0, PT, R23.reuse, 0x27, PT ;  /* 0x000000271700780c */ /* 0x040fe20003f04270 */
[----:B------:R-:W-:Y:S01]  /*26a0*/  IMAD.MOV.U32 R5, RZ, RZ, R21 ;  /* 0x000000ffff057224 */ /* 0x000fe200078e0015 */
[----:B------:R-:W0:Y:S01]  /*26b0*/  LDS.64 R8, [R0+0x8] ;  /* 0x0000080000087984 */ /* 0x000e220000000a00 */
[----:B------:R-:W-:Y:S01]  /*26c0*/  VIADD R23, R23, 0xffffffe0 ;  /* 0xffffffe017177836 */ /* 0x000fe20000000000 */
[----:B------:R-:W-:Y:S01]  /*26d0*/  IADD3 R2, P1, PT, R4, 0x20, RZ ;  /* 0x0000002004027810 */ /* 0x000fe20007f3e0ff */
[----:B------:R-:W-:Y:S01]  /*26e0*/  VIADD R3, R3, 0x20 ;  /* 0x0000002003037836 */ /* 0x000fe20000000000 */
[----:B------:R-:W2:Y:S03]  /*26f0*/  LDS.64 R10, [R0+0x10] ;  /* 0x00001000000a7984 */ /* 0x000ea60000000a00 */
[----:B------:R-:W-:Y:S01]  /*2700*/  IMAD.X R21, RZ, RZ, R5, P1 ;  /* 0x000000ffff157224 */ /* 0x000fe200008e0605 */
[----:B------:R3:W4:Y:S02]  /*2710*/  LDS.64 R12, [R0+0x18] ;  /* 0x00001800000c7984 */ /* 0x0007240000000a00 */
[----:B---3--:R-:W-:-:S02]  /*2720*/  VIADD R0, R0, 0x20 ;  /* 0x0000002000007836 */ /* 0x008fc40000000000 */
[----:B-1----:R1:W-:Y:S04]  /*2730*/  STG.E.64 desc[UR8][R4.64], R6 ;  /* 0x0000000604007986 */ /* 0x0023e8000c101b08 */
[----:B0-----:R1:W-:Y:S04]  /*2740*/  STG.E.64 desc[UR8][R4.64+0x8], R8 ;  /* 0x0000080804007986 */ /* 0x0013e8000c101b08 */
[----:B--2---:R1:W-:Y:S04]  /*2750*/  STG.E.64 desc[UR8][R4.64+0x10], R10 ;  /* 0x0000100a04007986 */ /* 0x0043e8000c101b08 */
[----:B----4-:R1:W-:Y:S01]  /*2760*/  STG.E.64 desc[UR8][R4.64+0x18], R12 ;  /* 0x0000180c04007986 */ /* 0x0103e2000c101b08 */
[----:B------:R-:W-:Y:S05]  /*2770*/  @P0 BRA `(.L_x_40) ;  /* 0xfffffffc00bc0947 */ /* 0x000fea000383ffff */
.L_x_36:
[----:B------:R-:W-:Y:S05]  /*2780*/  BSYNC.RECONVERGENT B0 ;  /* 0x0000000000007941 */ /* 0x000fea0003800200 */
.L_x_35:
[----:B------:R-:W-:Y:S01]  /*2790*/  LOP3.LUT P0, RZ, R3, 0x3, RZ, 0xc0, !PT ;  /* 0x0000000303ff7812 */ /* 0x000fe2000780c0ff */
[----:B------:R-:W-:Y:S03]  /*27a0*/  BSSY.RECONVERGENT B0, `(.L_x_41) ;  /* 0x000002c000007945 */ /* 0x000fe60003800200 */
[----:B------:R-:W-:-:S13]  /*27b0*/  ISETP.LT.OR P0, PT, R23, 0x4, P0 ;  /* 0x000000041700780c */ /* 0x000fda0000701670 */
[----:B------:R-:W-:Y:S05]  /*27c0*/  @P0 BRA `(.L_x_42) ;  /* 0x0000000000a40947 */ /* 0x000fea0003800000 */
[C---:B01-3--:R-:W-:Y:S01]  /*27d0*/  VIMNMX R4, PT, PT, R23.reuse, 0x7, PT ;  /* 0x0000000717047848 */ /* 0x04bfe20003fe0100 */
        /* <DEDUP_REMOVED lines=12> */
.L_x_45:
[----:B0-----:R0:W1:Y:S01]  /*28a0*/  LDS R7, [R0] ;  /* 0x0000000000077984 */ /* 0x0010620000000800 */
[----:B------:R-:W-:Y:S01]  /*28b0*/  IMAD.MOV.U32 R4, RZ, RZ, R2 ;  /* 0x000000ffff047224 */ /* 0x000fe200078e0002 */
[----:B------:R-:W-:Y:S01]  /*28c0*/  IADD3 R2, P2, PT, R2, 0x4, RZ ;  /* 0x0000000402027810 */ /* 0x000fe20007f5e0ff */
[--C-:B------:R-:W-:Y:S02]  /*28d0*/  IMAD.MOV.U32 R5, RZ, RZ, R21.reuse ;  /* 0x000000ffff057224 */ /* 0x100fe400078e0015 */
[----:B------:R-:W-:Y:S02]  /*28e0*/  VIADD R3, R3, 0x1 ;  /* 0x0000000103037836 */ /* 0x000fe40000000000 */
[----:B------:R-:W-:Y:S02]  /*28f0*/  IMAD.X R21, RZ, RZ, R21, P2 ;  /* 0x000000ffff157224 */ /* 0x000fe400010e0615 */
[----:B0-----:R-:W-:Y:S01]  /*2900*/  VIADD R0, R0, 0x4 ;  /* 0x0000000400007836 */ /* 0x001fe20000000000 */
[----:B------:R-:W-:Y:S01]  /*2910*/  ISETP.NE.AND P1, PT, R3, RZ, PT ;  /* 0x000000ff0300720c */ /* 0x000fe20003f25270 */
[----:B-1----:R0:W-:-:S12]  /*2920*/  STG.E desc[UR8][R4.64], R7 ;  /* 0x0000000704007986 */ /* 0x0021d8000c101908 */
[----:B------:R-:W-:Y:S05]  /*2930*/  @P1 BRA `(.L_x_45) ;  /* 0xfffffffc00d81947 */ /* 0x000fea000383ffff */
.L_x_44:
[----:B------:R-:W-:Y:S05]  /*2940*/  BSYNC.RECONVERGENT B1 ;  /* 0x0000000000017941 */ /* 0x000fea0003800200 */
.L_x_43:
[----:B------:R-:W-:Y:S05]  /*2950*/  @!P0 BRA `(.L_x_42) ;  /* 0x0000000000408947 */ /* 0x000fea0003800000 */
.L_x_46:
[----:B-1----:R-:W1:Y:S01]  /*2960*/  LDS R3, [R0] ;  /* 0x0000000000037984 */ /* 0x002e620000000800 */
[----:B0-----:R-:W-:Y:S01]  /*2970*/  IMAD.MOV.U32 R4, RZ, RZ, R2 ;  /* 0x000000ffff047224 */ /* 0x001fe200078e0002 */
[C---:B------:R-:W-:Y:S01]  /*2980*/  ISETP.GT.AND P0, PT, R23.reuse, 0x13, PT ;  /* 0x000000131700780c */ /* 0x040fe20003f04270 */
[----:B------:R-:W-:Y:S01]  /*2990*/  IMAD.MOV.U32 R5, RZ, RZ, R21 ;  /* 0x000000ffff057224 */ /* 0x000fe200078e0015 */
[----:B------:R-:W0:Y:S01]  /*29a0*/  LDS R7, [R0+0x4] ;  /* 0x0000040000077984 */ /* 0x000e220000000800 */
[----:B------:R-:W-:Y:S01]  /*29b0*/  VIADD R23, R23, 0xfffffff0 ;  /* 0xfffffff017177836 */ /* 0x000fe20000000000 */
[----:B------:R-:W-:Y:S02]  /*29c0*/  IADD3 R2, P1, PT, R4, 0x10, RZ ;  /* 0x0000001004027810 */ /* 0x000fe40007f3e0ff */
[----:B------:R-:W2:Y:S03]  /*29d0*/  LDS R9, [R0+0x8] ;  /* 0x0000080000097984 */ /* 0x000ea60000000800 */
[----:B------:R-:W-:Y:S01]  /*29e0*/  IMAD.X R21, RZ, RZ, R5, P1 ;  /* 0x000000ffff157224 */ /* 0x000fe200008e0605 */
[----:B------:R3:W4:Y:S02]  /*29f0*/  LDS R11, [R0+0xc] ;  /* 0x00000c00000b7984 */ /* 0x0007240000000800 */
[----:B---3--:R-:W-:-:S02]  /*2a00*/  VIADD R0, R0, 0x10 ;  /* 0x0000001000007836 */ /* 0x008fc40000000000 */
[----:B-1----:R1:W-:Y:S04]  /*2a10*/  STG.E desc[UR8][R4.64], R3 ;  /* 0x0000000304007986 */ /* 0x0023e8000c101908 */
[----:B0-----:R1:W-:Y:S04]  /*2a20*/  STG.E desc[UR8][R4.64+0x4], R7 ;  /* 0x0000040704007986 */ /* 0x0013e8000c101908 */
[----:B--2---:R1:W-:Y:S04]  /*2a30*/  STG.E desc[UR8][R4.64+0x8], R9 ;  /* 0x0000080904007986 */ /* 0x0043e8000c101908 */
[----:B----4-:R1:W-:Y:S01]  /*2a40*/  STG.E desc[UR8][R4.64+0xc], R11 ;  /* 0x00000c0b04007986 */ /* 0x0103e2000c101908 */
[----:B------:R-:W-:Y:S05]  /*2a50*/  @P0 BRA `(.L_x_46) ;  /* 0xfffffffc00c00947 */ /* 0x000fea000383ffff */
.L_x_42:
[----:B------:R-:W-:Y:S05]  /*2a60*/  BSYNC.RECONVERGENT B0 ;  /* 0x0000000000007941 */ /* 0x000fea0003800200 */
.L_x_41:
[----:B------:R-:W-:-:S13]  /*2a70*/  ISETP.GE.AND P0, PT, R23, 0x1, PT ;  /* 0x000000011700780c */ /* 0x000fda0003f06270 */
[----:B------:R-:W-:Y:S05]  /*2a80*/  @!P0 EXIT ;  /* 0x000000000000894d */ /* 0x000fea0003800000 */
[----:B01-3--:R-:W-:Y:S01]  /*2a90*/  LOP3.LUT P0, R4, R23, 0x3, RZ, 0xc0, !PT ;  /* 0x0000000317047812 */ /* 0x00bfe2000780c0ff */
[----:B------:R-:W-:Y:S01]  /*2aa0*/  BSSY.RECONVERGENT B0, `(.L_x_47) ;  /* 0x0000013000007945 */ /* 0x000fe20003800200 */
[----:B------:R-:W-:-:S11]  /*2ab0*/  IMAD.MOV.U32 R6, RZ, RZ, R23 ;  /* 0x000000ffff067224 */ /* 0x000fd600078e0017 */
[----:B------:R-:W-:Y:S05]  /*2ac0*/  @!P0 BRA `(.L_x_48) ;  /* 0x0000000000408947 */ /* 0x000fea0003800000 */
[----:B------:R-:W-:Y:S01]  /*2ad0*/  BSSY.RECONVERGENT B1, `(.L_x_49) ;  /* 0x000000e000017945 */ /* 0x000fe20003800200 */
[----:B------:R-:W-:Y:S01]  /*2ae0*/  IMAD.MOV R4, RZ, RZ, -R4 ;  /* 0x000000ffff047224 */ /* 0x000fe200078e0a04 */
[----:B------:R-:W-:Y:S01]  /*2af0*/  LOP3.LUT R6, R23, 0xfffffffc, RZ, 0xc0, !PT ;  /* 0xfffffffc17067812 */ /* 0x000fe200078ec0ff */
[----:B------:R-:W-:-:S07]  /*2b00*/  IMAD.MOV.U32 R7, RZ, RZ, R2 ;  /* 0x000000ffff077224 */ /* 0x000fce00078e0002 */
.L_x_50:
[----:B0-----:R0:W1:Y:S01]  /*2b10*/  LDS.U8 R5, [R0] ;  /* 0x0000000000057984 */ /* 0x0010620000000000 */
[----:B------:R-:W-:Y:S01]  /*2b20*/  IMAD.MOV.U32 R2, RZ, RZ, R7 ;  /* 0x000000ffff027224 */ /* 0x000fe200078e0007 */
[----:B------:R-:W-:Y:S01]  /*2b30*/  IADD3 R7, P1, PT, R7, 0x1, RZ ;  /* 0x0000000107077810 */ /* 0x000fe20007f3e0ff */
[--C-:B------:R-:W-:Y:S02]  /*2b40*/  IMAD.MOV.U32 R3, RZ, RZ, R21.reuse ;  /* 0x000000ffff037224 */ /* 0x100fe400078e0015 */
[----:B------:R-:W-:Y:S02]  /*2b50*/  VIADD R4, R4, 0x1 ;  /* 0x0000000104047836 */ /* 0x000fe40000000000 */
[----:B------:R-:W-:Y:S02]  /*2b60*/  IMAD.X R21, RZ, RZ, R21, P1 ;  /* 0x000000ffff157224 */ /* 0x000fe400008e0615 */
[----:B0-----:R-:W-:Y:S01]  /*2b70*/  VIADD R0, R0, 0x1 ;  /* 0x0000000100007836 */ /* 0x001fe20000000000 */
[----:B------:R-:W-:Y:S01]  /*2b80*/  ISETP.NE.AND P0, PT, R4, RZ, PT ;  /* 0x000000ff0400720c */ /* 0x000fe20003f05270 */
[----:B-1----:R0:W-:-:S12]  /*2b90*/  STG.E.U8 desc[UR8][R2.64], R5 ;  /* 0x0000000502007986 */ /* 0x0021d8000c101108 */
[----:B------:R-:W-:Y:S05]  /*2ba0*/  @P0 BRA `(.L_x_50) ;  /* 0xfffffffc00d80947 */ /* 0x000fea000383ffff */
[----:B------:R-:W-:Y:S05]  /*2bb0*/  BSYNC.RECONVERGENT B1 ;  /* 0x0000000000017941 */ /* 0x000fea0003800200 */
.L_x_49:
[----:B0-----:R-:W-:-:S07]  /*2bc0*/  IMAD.MOV.U32 R2, RZ, RZ, R7 ;  /* 0x000000ffff027224 */ /* 0x001fce00078e0007 */
.L_x_48:
[----:B------:R-:W-:Y:S05]  /*2bd0*/  BSYNC.RECONVERGENT B0 ;  /* 0x0000000000007941 */ /* 0x000fea0003800200 */
.L_x_47:
[----:B------:R-:W-:-:S13]  /*2be0*/  ISETP.GE.U32.AND P0, PT, R23, 0x4, PT ;  /* 0x000000041700780c */ /* 0x000fda0003f06070 */
[----:B------:R-:W-:Y:S05]  /*2bf0*/  @!P0 EXIT ;  /* 0x000000000000894d */ /* 0x000fea0003800000 */
.L_x_51:
[----:B0-----:R-:W0:Y:S01]  /*2c00*/  LDS.U8 R3, [R0] ;  /* 0x0000000000037984 */ /* 0x001e220000000000 */
[----:B------:R-:W-:Y:S01]  /*2c10*/  IMAD.MOV.U32 R4, RZ, RZ, R2 ;  /* 0x000000ffff047224 */ /* 0x000fe200078e0002 */
[C---:B------:R-:W-:Y:S01]  /*2c20*/  ISETP.GT.AND P0, PT, R6.reuse, 0x4, PT ;  /* 0x000000040600780c */ /* 0x040fe20003f04270 */
[----:B------:R-:W-:Y:S01]  /*2c30*/  IMAD.MOV.U32 R5, RZ, RZ, R21 ;  /* 0x000000ffff057224 */ /* 0x000fe200078e0015 */
[----:B------:R-:W1:Y:S01]  /*2c40*/  LDS.U8 R7, [R0+0x1] ;  /* 0x0000010000077984 */ /* 0x000e620000000000 */
[----:B------:R-:W-:Y:S01]  /*2c50*/  VIADD R6, R6, 0xfffffffc ;  /* 0xfffffffc06067836 */ /* 0x000fe20000000000 */
[----:B------:R-:W-:Y:S02]  /*2c60*/  IADD3 R2, P1, PT, R4, 0x4, RZ ;  /* 0x0000000404027810 */ /* 0x000fe40007f3e0ff */
[----:B------:R-:W2:Y:S03]  /*2c70*/  LDS.U8 R9, [R0+0x2] ;  /* 0x0000020000097984 */ /* 0x000ea60000000000 */
[----:B------:R-:W-:Y:S01]  /*2c80*/  IMAD.X R21, RZ, RZ, R5, P1 ;  /* 0x000000ffff157224 */ /* 0x000fe200008e0605 */
[----:B------:R3:W4:Y:S02]  /*2c90*/  LDS.U8 R11, [R0+0x3] ;  /* 0x00000300000b7984 */ /* 0x0007240000000000 */
[----:B---3--:R-:W-:-:S02]  /*2ca0*/  VIADD R0, R0, 0x4 ;  /* 0x0000000400007836 */ /* 0x008fc40000000000 */
[----:B0-----:R0:W-:Y:S04]  /*2cb0*/  STG.E.U8 desc[UR8][R4.64], R3 ;  /* 0x0000000304007986 */ /* 0x0011e8000c101108 */
[----:B-1----:R0:W-:Y:S04]  /*2cc0*/  STG.E.U8 desc[UR8][R4.64+0x1], R7 ;  /* 0x0000010704007986 */ /* 0x0021e8000c101108 */
[----:B--2---:R0:W-:Y:S04]  /*2cd0*/  STG.E.U8 desc[UR8][R4.64+0x2], R9 ;  /* 0x0000020904007986 */ /* 0x0041e8000c101108 */
[----:B----4-:R0:W-:Y:S01]  /*2ce0*/  STG.E.U8 desc[UR8][R4.64+0x3], R11 ;  /* 0x0000030b04007986 */ /* 0x0101e2000c101108 */
[----:B------:R-:W-:Y:S05]  /*2cf0*/  @P0 BRA `(.L_x_51) ;  /* 0xfffffffc00c00947 */ /* 0x000fea000383ffff */
[----:B------:R-:W-:Y:S05]  /*2d00*/  EXIT ;  /* 0x000000000000794d */ /* 0x000fea0003800000 */
.L_x_52:
[----:B------:R-:W-:-:S00]  /*2d10*/  BRA `(.L_x_52) ;  /* 0xfffffffc00fc7947 */ /* 0x000fc0000383ffff */
[----:B------:R-:W-:-:S00]  /*2d20*/  NOP ;  /* 0x0000000000007918 */ /* 0x000fc00000000000 */
        /* <DEDUP_REMOVED lines=13> */
.L_x_167:


//--------------------- .text._Z57mx_block_rearrange_2d_K_groups_rowmajor_vectorized_kernelPKhiiiiPKiPhii --------------------------
	.section	.text._Z57mx_block_rearrange_2d_K_groups_rowmajor_vectorized_kernelPKhiiiiPKiPhii,"ax",@progbits
	.align	128
        .global         _Z57mx_block_rearrange_2d_K_groups_rowmajor_vectorized_kernelPKhiiiiPKiPhii
        .type           _Z57mx_block_rearrange_2d_K_groups_rowmajor_vectorized_kernelPKhiiiiPKiPhii,@function
        .size           _Z57mx_block_rearrange_2d_K_groups_rowmajor_vectorized_kernelPKhiiiiPKiPhii,(.L_x_168 - _Z57mx_block_rearrange_2d_K_groups_rowmajor_vectorized_kernelPKhiiiiPKiPhii)
        .other          _Z57mx_block_rearrange_2d_K_groups_rowmajor_vectorized_kernelPKhiiiiPKiPhii,@"STO_CUDA_ENTRY STV_DEFAULT"
_Z57mx_block_rearrange_2d_K_groups_rowmajor_vectorized_kernelPKhiiiiPKiPhii:
.text._Z57mx_block_rearrange_2d_K_groups_rowmajor_vectorized_kernelPKhiiiiPKiPhii:
[----:B------:R-:W-:Y:S01]  /*0000*/  LDC R1, c[0x0][0x37c] ;  /* 0x0000df00ff017b82 */ /* 0x000fe20000000800 */
[----:B------:R-:W0:Y:S07]  /*0010*/  S2R R0, SR_TID.X ;  /* 0x0000000000007919 */ /* 0x000e2e0000002100 */
[----:B------:R-:W1:Y:S01]  /*0020*/  S2UR UR8, SR_CTAID.X ;  /* 0x00000000000879c3 */ /* 0x000e620000002500 */
[----:B------:R-:W2:Y:S01]  /*0030*/  LDCU.64 UR6, c[0x0][0x358] ;  /* 0x00006b00ff0677ac */ /* 0x000ea20008000a00 */
[----:B------:R-:W-:Y:S01]  /*0040*/  BSSY.RECONVERGENT B0, `(.L_x_53) ;  /* 0x00000b8000007945 */ /* 0x000fe20003800200 */
[----:B------:R-:W3:Y:S01]  /*0050*/  S2R R5, SR_CTAID.Y ;  /* 0x0000000000057919 */ /* 0x000ee20000002600 */
[----:B0-----:R-:W-:-:S13]  /*0060*/  ISETP.NE.AND P0, PT, R0, RZ, PT ;  /* 0x000000ff0000720c */ /* 0x001fda0003f05270 */
[----:B-123--:R-:W-:Y:S05]  /*0070*/  @P0 BRA `(.L_x_54) ;  /* 0x0000000800d00947 */ /* 0x00efea0003800000 */
[----:B------:R-:W0:Y:S01]  /*0080*/  LDCU UR9, c[0x0][0x3ac] ;  /* 0x00007580ff0977ac */ /* 0x000e220008000800 */
[----:B------:R-:W-:Y:S02]  /*0090*/  IMAD.MOV.U32 R6, RZ, RZ, RZ ;  /* 0x000000ffff067224 */ /* 0x000fe400078e00ff */
[----:B------:R-:W-:Y:S01]  /*00a0*/  IMAD.MOV.U32 R4, RZ, RZ, RZ ;  /* 0x000000ffff047224 */ /* 0x000fe200078e00ff */
[----:B0-----:R-:W-:-:S09]  /*00b0*/  UISETP.GE.AND UP0, UPT, UR9, 0x1, UPT ;  /* 0x000000010900788c */ /* 0x001fd2000bf06270 */
[----:B------:R-:W-:Y:S05]  /*00c0*/  BRA.U !UP0, `(.L_x_55) ;  /* 0x00000001082c7547 */ /* 0x000fea000b800000 */
[----:B------:R-:W0:Y:S02]  /*00d0*/  LDC.64 R2, c[0x0][0x398] ;  /* 0x0000e600ff027b82 */ /* 0x000e240000000a00 */
[----:B0-----:R-:W2:Y:S06]  /*00e0*/  LDG.E.CONSTANT R2, desc[UR6][R2.64] ;  /* 0x0000000602027981 */ /* 0x001eac000c1e9900 */
[----:B------:R-:W0:Y:S01]  /*00f0*/  S2UR UR5, SR_CgaCtaId ;  /* 0x00000000000579c3 */ /* 0x000e220000008800 */
[----:B------:R-:W-:Y:S02]  /*0100*/  UMOV UR4, 0x400 ;  /* 0x0000040000047882 */ /* 0x000fe40000000000 */
[----:B0-----:R-:W-:Y:S01]  /*0110*/  ULEA UR4, UR5, UR4, 0x18 ;  /* 0x0000000405047291 */ /* 0x001fe2000f8ec0ff */
[----:B--2---:R-:W-:-:S05]  /*0120*/  VIADD R4, R2, 0x3 ;  /* 0x0000000302047836 */ /* 0x004fca0000000000 */
[----:B------:R-:W-:-:S04]  /*0130*/  SHF.R.S32.HI R7, RZ, 0x1f, R4 ;  /* 0x0000001fff077819 */ /* 0x000fc80000011404 */
[----:B------:R-:W-:Y:S01]  /*0140*/  LEA.HI R7, R7, R4, RZ, 0x2 ;  /* 0x0000000407077211 */ /* 0x000fe200078f10ff */
[----:B------:R-:W-:-:S03]  /*0150*/  IMAD.MOV.U32 R4, RZ, RZ, 0x1 ;  /* 0x00000001ff047424 */ /* 0x000fc600078e00ff */
[----:B------:R-:W-:-:S05]  /*0160*/  SHF.R.S32.HI R6, RZ, 0x2, R7 ;  /* 0x00000002ff067819 */ /* 0x000fca0000011407 */
[----:B------:R0:W-:Y:S02]  /*0170*/  STS [UR4+0x800], R6 ;  /* 0x00080006ff007988 */ /* 0x0001e40008000804 */
.L_x_55:
        /* <DEDUP_REMOVED lines=8> */
[----:B------:R-:W1:Y:S01]  /*0200*/  S2R R9, SR_CgaCtaId ;  /* 0x0000000000097919 */ /* 0x000e620000008800 */
[----:B------:R-:W2:Y:S01]  /*0210*/  LDC.64 R2, c[0x0][0x398] ;  /* 0x0000e600ff027b82 */ /* 0x000ea20000000a00 */
[----:B------:R-:W-:-:S05]  /*0220*/  MOV R8, 0x400 ;  /* 0x0000040000087802 */ /* 0x000fca0000000f00 */
[----:B------:R-:W-:Y:S02]  /*0230*/  VIADD R8, R8, 0x800 ;  /* 0x0000080008087836 */ /* 0x000fe40000000000 */
[----:B--2---:R-:W-:-:S03]  /*0240*/  IMAD.WIDE.U32 R2, R4, 0x4, R2 ;  /* 0x0000000404027825 */ /* 0x004fc600078e0002 */
[----:B------:R-:W-:Y:S02]  /*0250*/  IADD3 R2, P0, PT, R2, 0xc, RZ ;  /* 0x0000000c02027810 */ /* 0x000fe40007f1e0ff */
[----:B-1----:R-:W-:Y:S02]  /*0260*/  LEA R9, R9, R8, 0x18 ;  /* 0x0000000809097211 */ /* 0x002fe400078ec0ff */
[----:B------:R-:W-:Y:S01]  /*0270*/  LOP3.LUT R8, R7, 0xfffffff8, RZ, 0xc0, !PT ;  /* 0xfffffff807087812 */ /* 0x000fe200078ec0ff */
[----:B------:R-:W-:Y:S02]  /*0280*/  IMAD.X R3, RZ, RZ, R3, P0 ;  /* 0x000000ffff037224 */ /* 0x000fe400000e0603 */
[----:B------:R-:W-:Y:S02]  /*0290*/  IMAD R9, R4, 0x4, R9 ;  /* 0x0000000404097824 */ /* 0x000fe400078e0209 */
[----:B------:R-:W-:Y:S02]  /*02a0*/  IMAD.MOV R8, RZ, RZ, -R8 ;  /* 0x000000ffff087224 */ /* 0x000fe400078e0a08 */
[----:B------:R-:W-:-:S07]  /*02b0*/  VIADD R9, R9, 0x10 ;  /* 0x0000001009097836 */ /* 0x000fce0000000000 */
.L_x_57:
        /* <DEDUP_REMOVED lines=12> */
[----:B-1----:R-:W-:-:S05]  /*0380*/  IADD3 R2, P2, PT, R2, 0x20, RZ ;  /* 0x0000002002027810 */ /* 0x002fca0007f5e0ff */
[----:B------:R-:W-:Y:S01]  /*0390*/  IMAD.X R3, RZ, RZ, R3, P2 ;  /* 0x000000ffff037224 */ /* 0x000fe200010e0603 */
[----:B--2---:R-:W-:-:S04]  /*03a0*/  IADD3 R15, PT, PT, R16, 0x3, -R15 ;  /* 0x00000003100f7810 */ /* 0x004fc80007ffe80f */
[----:B------:R-:W-:Y:S02]  /*03b0*/  SHF.R.S32.HI R18, RZ, 0x1f, R15 ;  /* 0x0000001fff127819 */ /* 0x000fe4000001140f */
[----:B---3--:R-:W-:Y:S02]  /*03c0*/  IADD3 R20, PT, PT, R19, 0x3, -R16 ;  /* 0x0000000313147810 */ /* 0x008fe40007ffe810 */
[----:B----4-:R-:W-:Y:S02]  /*03d0*/  IADD3 R22, PT, PT, R21, 0x3, -R19 ;  /* 0x0000000315167810 */ /* 0x010fe40007ffe813 */
[----:B------:R-:W-:Y:S02]  /*03e0*/  LEA.HI R15, R18, R15, RZ, 0x2 ;  /* 0x0000000f120f7211 */ /* 0x000fe400078f10ff */
[----:B------:R-:W-:Y:S02]  /*03f0*/  SHF.R.S32.HI R19, RZ, 0x1f, R20 ;  /* 0x0000001fff137819 */ /* 0x000fe40000011414 */
[----:B-----5:R-:W-:-:S02]  /*0400*/  IADD3 R21, PT, PT, R14, 0x3, -R21 ;  /* 0x000000030e157810 */ /* 0x020fc40007ffe815 */
[----:B------:R-:W-:Y:S02]  /*0410*/  SHF.R.S32.HI R23, RZ, 0x1f, R22 ;  /* 0x0000001fff177819 */ /* 0x000fe40000011416 */
[----:B------:R-:W-:Y:S02]  /*0420*/  LEA.HI.SX32 R16, R15, R6, 0x1e ;  /* 0x000000060f107211 */ /* 0x000fe400078ff2ff */
[----:B------:R-:W-:Y:S02]  /*0430*/  LEA.HI R19, R19, R20, RZ, 0x2 ;  /* 0x0000001413137211 */ /* 0x000fe400078f10ff */
[----:B0-----:R-:W-:Y:S01]  /*0440*/  SHF.R.S32.HI R6, RZ, 0x1f, R21 ;  /* 0x0000001fff067819 */ /* 0x001fe20000011415 */
        /* <DEDUP_REMOVED lines=31> */
.L_x_56:
[----:B------:R-:W-:Y:S05]  /*0640*/  @!P1 BRA `(.L_x_54) ;  /* 0x00000004005c9947 */ /* 0x000fea0003800000 */
[----:B------:R-:W-:Y:S02]  /*0650*/  ISETP.GE.U32.AND P0, PT, R17, 0x4, PT ;  /* 0x000000041100780c */ /* 0x000fe40003f06070 */
[----:B------:R-:W-:-:S04]  /*0660*/  LOP3.LUT R18, R7, 0x3, RZ, 0xc0, !PT ;  /* 0x0000000307127812 */ /* 0x000fc800078ec0ff */
[----:B------:R-:W-:-:S07]  /*0670*/  ISETP.NE.AND P1, PT, R18, RZ, PT ;  /* 0x000000ff1200720c */ /* 0x000fce0003f25270 */
[----:B------:R-:W-:Y:S06]  /*0680*/  @!P0 BRA `(.L_x_58) ;  /* 0x0000000000a08947 */ /* 0x000fec0003800000 */
[----:B------:R-:W1:Y:S01]  /*0690*/  LDC.64 R12, c[0x0][0x398] ;  /* 0x0000e600ff0c7b82 */ /* 0x000e620000000a00 */
[C---:B------:R-:W-:Y:S02]  /*06a0*/  VIADD R11, R4.reuse, 0x1 ;  /* 0x00000001040b7836 */ /* 0x040fe40000000000 */
[C---:B------:R-:W-:Y:S02]  /*06b0*/  VIADD R15, R4.reuse, 0x2 ;  /* 0x00000002040f7836 */ /* 0x040fe40000000000 */
[----:B-1----:R-:W-:-:S04]  /*06c0*/  IMAD.WIDE.U32 R2, R4, 0x4, R12 ;  /* 0x0000000404027825 */ /* 0x002fc800078e000c */
[--C-:B------:R-:W-:Y:S01]  /*06d0*/  IMAD.WIDE R8, R4, 0x4, R12.reuse ;  /* 0x0000000404087825 */ /* 0x100fe200078e020c */
[----:B------:R1:W2:Y:S03]  /*06e0*/  LDG.E.CONSTANT R20, desc[UR6][R2.64+0xc] ;  /* 0x00000c0602147981 */ /* 0x0002a6000c1e9900 */
[--C-:B------:R-:W-:Y:S01]  /*06f0*/  IMAD.WIDE.U32 R10, R11, 0x4, R12.reuse ;  /* 0x000000040b0a7825 */ /* 0x100fe200078e000c */
[----:B------:R-:W3:Y:S03]  /*0700*/  LDG.E.CONSTANT R14, desc[UR6][R8.64+-0x4] ;  /* 0xfffffc06080e7981 */ /* 0x000ee6000c1e9900 */
[----:B------:R-:W-:Y:S01]  /*0710*/  IMAD.WIDE.U32 R12, R15, 0x4, R12 ;  /* 0x000000040f0c7825 */ /* 0x000fe200078e000c */
[----:B------:R-:W4:Y:S04]  /*0720*/  LDG.E.CONSTANT R17, desc[UR6][R8.64+0x4] ;  /* 0x0000040608117981 */ /* 0x000f28000c1e9900 */
[----:B------:R-:W3:Y:S04]  /*0730*/  LDG.E.CONSTANT R15, desc[UR6][R2.64] ;  /* 0x00000006020f7981 */ /* 0x000ee8000c1e9900 */
[----:B------:R-:W5:Y:S04]  /*0740*/  LDG.E.CONSTANT R10, desc[UR6][R10.64] ;  /* 0x000000060a0a7981 */ /* 0x000f68000c1e9900 */
[----:B------:R-:W4:Y:S04]  /*0750*/  LDG.E.CONSTANT R12, desc[UR6][R12.64] ;  /* 0x000000060c0c7981 */ /* 0x000f28000c1e9900 */
[----:B------:R-:W2:Y:S01]  /*0760*/  LDG.E.CONSTANT R19, desc[UR6][R8.64+0x8] ;  /* 0x0000080608137981 */ /* 0x000ea2000c1e9900 */
[----:B------:R-:W0:Y:S01]  /*0770*/  S2R R21, SR_CgaCtaId ;  /* 0x0000000000157919 */ /* 0x000e220000008800 */
[----:B---3--:R-:W-:-:S02]  /*0780*/  IADD3 R14, PT, PT, R15, 0x3, -R14 ;  /* 0x000000030f0e7810 */ /* 0x008fc40007ffe80e */
[----:B-----5:R-:W-:Y:S02]  /*0790*/  IADD3 R16, PT, PT, R10, 0x3, -R15 ;  /* 0x000000030a107810 */ /* 0x020fe40007ffe80f */
[----:B------:R-:W-:Y:S02]  /*07a0*/  SHF.R.S32.HI R11, RZ, 0x1f, R14 ;  /* 0x0000001fff0b7819 */ /* 0x000fe4000001140e */
[----:B----4-:R-:W-:Y:S02]  /*07b0*/  IADD3 R17, PT, PT, R12, 0x3, -R17 ;  /* 0x000000030c117810 */ /* 0x010fe40007ffe811 */
[----:B------:R-:W-:Y:S02]  /*07c0*/  SHF.R.S32.HI R15, RZ, 0x1f, R16 ;  /* 0x0000001fff0f7819 */ /* 0x000fe40000011410 */
[----:B------:R-:W-:Y:S02]  /*07d0*/  LEA.HI R11, R11, R14, RZ, 0x2 ;  /* 0x0000000e0b0b7211 */ /* 0x000fe400078f10ff */
[----:B------:R-:W-:-:S02]  /*07e0*/  MOV R10, 0x400 ;  /* 0x00000400000a7802 */ /* 0x000fc40000000f00 */
[----:B-1----:R-:W-:Y:S02]  /*07f0*/  SHF.R.S32.HI R2, RZ, 0x1f, R17 ;  /* 0x0000001fff027819 */ /* 0x002fe40000011411 */
[----:B------:R-:W-:Y:S02]  /*0800*/  LEA.HI R16, R15, R16, RZ, 0x2 ;  /* 0x000000100f107211 */ /* 0x000fe400078f10ff */
[----:B--2---:R-:W-:Y:S02]  /*0810*/  IADD3 R19, PT, PT, R20, 0x3, -R19 ;  /* 0x0000000314137810 */ /* 0x004fe40007ffe813 */
        /* <DEDUP_REMOVED lines=9> */
[----:B------:R-:W-:Y:S02]  /*08b0*/  LEA.HI.SX32 R6, R2, R17, 0x1e ;  /* 0x0000001102067211 */ /* 0x000fe400078ff2ff */
[----:B------:R1:W-:Y:S04]  /*08c0*/  STS [R21], R11 ;  /* 0x0000000b15007388 */ /* 0x0003e80000000800 */
[----:B------:R1:W-:Y:S04]  /*08d0*/  STS [R21+0x4], R16 ;  /* 0x0000041015007388 */ /* 0x0003e80000000800 */
[----:B------:R1:W-:Y:S04]  /*08e0*/  STS [R21+0x8], R17 ;  /* 0x0000081115007388 */ /* 0x0003e80000000800 */
[----:B------:R1:W-:Y:S01]  /*08f0*/  STS [R21+0xc], R6 ;  /* 0x00000c0615007388 */ /* 0x0003e20000000800 */
[----:B------:R-:W-:-:S07]  /*0900*/  VIADD R4, R4, 0x4 ;  /* 0x0000000404047836 */ /* 0x000fce0000000000 */
.L_x_58:
[----:B------:R-:W-:Y:S05]  /*0910*/  @!P1 BRA `(.L_x_54) ;  /* 0x0000000000a89947 */ /* 0x000fea0003800000 */
[----:B------:R-:W-:Y:S02]  /*0920*/  ISETP.NE.AND P0, PT, R18, 0x1, PT ;  /* 0x000000011200780c */ /* 0x000fe40003f05270 */
[----:B------:R-:W-:-:S04]  /*0930*/  LOP3.LUT R7, R7, 0x1, RZ, 0xc0, !PT ;  /* 0x0000000107077812 */ /* 0x000fc800078ec0ff */
[----:B------:R-:W-:-:S07]  /*0940*/  ISETP.NE.U32.AND P1, PT, R7, 0x1, PT ;  /* 0x000000010700780c */ /* 0x000fce0003f25070 */
[----:B------:R-:W-:Y:S06]  /*0950*/  @!P0 BRA `(.L_x_59) ;  /* 0x0000000000588947 */ /* 0x000fec0003800000 */
[----:B------:R-:W2:Y:S02]  /*0960*/  LDC.64 R2, c[0x0][0x398] ;  /* 0x0000e600ff027b82 */ /* 0x000ea40000000a00 */
[----:B--2---:R-:W-:-:S04]  /*0970*/  IMAD.WIDE R8, R4, 0x4, R2 ;  /* 0x0000000404087825 */ /* 0x004fc800078e0202 */
[----:B------:R-:W-:Y:S02]  /*0980*/  IMAD.WIDE.U32 R2, R4, 0x4, R2 ;  /* 0x0000000404027825 */ /* 0x000fe400078e0002 */
[----:B------:R-:W1:Y:S04]  /*0990*/  LDG.E.CONSTANT R8, desc[UR6][R8.64+-0x4] ;  /* 0xfffffc0608087981 */ /* 0x000e68000c1e9900 */
[----:B------:R-:W1:Y:S04]  /*09a0*/  LDG.E.CONSTANT R10, desc[UR6][R2.64] ;  /* 0x00000006020a7981 */ /* 0x000e68000c1e9900 */
[----:B------:R-:W2:Y:S01]  /*09b0*/  LDG.E.CONSTANT R7, desc[UR6][R2.64+0x4] ;  /* 0x0000040602077981 */ /* 0x000ea2000c1e9900 */
[----:B------:R-:W-:Y:S01]  /*09c0*/  MOV R13, 0x400 ;  /* 0x00000400000d7802 */ /* 0x000fe20000000f00 */
[----:B------:R-:W3:Y:S04]  /*09d0*/  S2R R14, SR_CgaCtaId ;  /* 0x00000000000e7919 */ /* 0x000ee80000008800 */
[----:B------:R-:W-:-:S05]  /*09e0*/  VIADD R13, R13, 0x800 ;  /* 0x000008000d0d7836 */ /* 0x000fca0000000000 */
[----:B---3--:R-:W-:-:S05]  /*09f0*/  LEA R13, R14, R13, 0x18 ;  /* 0x0000000d0e0d7211 */ /* 0x008fca00078ec0ff */
[C---:B------:R-:W-:Y:S02]  /*0a00*/  IMAD R13, R4.reuse, 0x4, R13 ;  /* 0x00000004040d7824 */ /* 0x040fe400078e020d */
[----:B------:R-:W-:Y:S01]  /*0a10*/  VIADD R4, R4, 0x2 ;  /* 0x0000000204047836 */ /* 0x000fe20000000000 */
[----:B-1----:R-:W-:Y:S02]  /*0a20*/  IADD3 R11, PT, PT, R10, 0x3, -R8 ;  /* 0x000000030a0b7810 */ /* 0x002fe40007ffe808 */
[----:B--2---:R-:W-:Y:S02]  /*0a30*/  IADD3 R7, PT, PT, R7, 0x3, -R10 ;  /* 0x0000000307077810 */ /* 0x004fe40007ffe80a */
[----:B------:R-:W-:Y:S02]  /*0a40*/  SHF.R.S32.HI R12, RZ, 0x1f, R11 ;  /* 0x0000001fff0c7819 */ /* 0x000fe4000001140b */
[----:B------:R-:W-:Y:S02]  /*0a50*/  SHF.R.S32.HI R10, RZ, 0x1f, R7 ;  /* 0x0000001fff0a7819 */ /* 0x000fe40000011407 */
[----:B------:R-:W-:-:S02]  /*0a60*/  LEA.HI R11, R12, R11, RZ, 0x2 ;  /* 0x0000000b0c0b7211 */ /* 0x000fc400078f10ff */
[----:B------:R-:W-:Y:S02]  /*0a70*/  LEA.HI R10, R10, R7, RZ, 0x2 ;  /* 0x000000070a0a7211 */ /* 0x000fe400078f10ff */
[----:B------:R-:W-:-:S04]  /*0a80*/  LEA.HI.SX32 R11, R11, R6, 0x1e ;  /* 0x000000060b0b7211 */ /* 0x000fc800078ff2ff */
[----:B0-----:R-:W-:Y:S01]  /*0a90*/  LEA.HI.SX32 R6, R10, R11, 0x1e ;  /* 0x0000000b0a067211 */ /* 0x001fe200078ff2ff */
[----:B------:R2:W-:Y:S04]  /*0aa0*/  STS [R13], R11 ;  /* 0x0000000b0d007388 */ /* 0x0005e80000000800 */
[----:B------:R2:W-:Y:S02]  /*0ab0*/  STS [R13+0x4], R6 ;  /* 0x000004060d007388 */ /* 0x0005e40000000800 */
.L_x_59:
[----:B------:R-:W-:Y:S05]  /*0ac0*/  @P1 BRA `(.L_x_54) ;  /* 0x00000000003c1947 */ /* 0x000fea0003800000 */
[----:B------:R-:W3:Y:S02]  /*0ad0*/  LDC.64 R8, c[0x0][0x398] ;  /* 0x0000e600ff087b82 */ /* 0x000ee40000000a00 */
[----:B---3--:R-:W-:-:S04]  /*0ae0*/  IMAD.WIDE R2, R4, 0x4, R8 ;  /* 0x0000000404027825 */ /* 0x008fc800078e0208 */
[----:B------:R-:W-:Y:S02]  /*0af0*/  IMAD.WIDE.U32 R8, R4, 0x4, R8 ;  /* 0x0000000404087825 */ /* 0x000fe400078e0008 */
[----:B------:R-:W3:Y:S04]  /*0b00*/  LDG.E.CONSTANT R2, desc[UR6][R2.64+-0x4] ;  /* 0xfffffc0602027981 */ /* 0x000ee8000c1e9900 */
[----:B------:R-:W3:Y:S01]  /*0b10*/  LDG.E.CONSTANT R9, desc[UR6][R8.64] ;  /* 0x0000000608097981 */ /* 0x000ee2000c1e9900 */
[----:B------:R-:W-:Y:S01]  /*0b20*/  MOV R10, 0x400 ;  /* 0x00000400000a7802 */ /* 0x000fe20000000f00 */
[----:B------:R-:W4:Y:S04]  /*0b30*/  S2R R12, SR_CgaCtaId ;  /* 0x00000000000c7919 */ /* 0x000f280000008800 */
[----:B-12---:R-:W-:-:S05]  /*0b40*/  VIADD R11, R10, 0x800 ;  /* 0x000008000a0b7836 */ /* 0x006fca0000000000 */
[----:B----4-:R-:W-:-:S05]  /*0b50*/  LEA R11, R12, R11, 0x18 ;  /* 0x0000000b0c0b7211 */ /* 0x010fca00078ec0ff */
[----:B------:R-:W-:Y:S01]  /*0b60*/  IMAD R4, R4, 0x4, R11 ;  /* 0x0000000404047824 */ /* 0x000fe200078e020b */
[----:B---3--:R-:W-:-:S04]  /*0b70*/  IADD3 R7, PT, PT, R9, 0x3, -R2 ;  /* 0x0000000309077810 */ /* 0x008fc80007ffe802 */
[----:B------:R-:W-:-:S04]  /*0b80*/  SHF.R.S32.HI R10, RZ, 0x1f, R7 ;  /* 0x0000001fff0a7819 */ /* 0x000fc80000011407 */
[----:B------:R-:W-:-:S04]  /*0b90*/  LEA.HI R7, R10, R7, RZ, 0x2 ;  /* 0x000000070a077211 */ /* 0x000fc800078f10ff */
[----:B------:R-:W-:-:S05]  /*0ba0*/  LEA.HI.SX32 R7, R7, R6, 0x1e ;  /* 0x0000000607077211 */ /* 0x000fca00078ff2ff */
[----:B------:R3:W-:Y:S02]  /*0bb0*/  STS [R4], R7 ;  /* 0x0000000704007388 */ /* 0x0007e40000000800 */
.L_x_54:
[----:B------:R-:W-:Y:S05]  /*0bc0*/  BSYNC.RECONVERGENT B0 ;  /* 0x0000000000007941 */ /* 0x000fea0003800200 */
.L_x_53:
[----:B------:R-:W4:Y:S01]  /*0bd0*/  LDCU UR4, c[0x0][0x3ac] ;  /* 0x00007580ff0477ac */ /* 0x000f220008000800 */
[----:B------:R-:W-:Y:S02]  /*0be0*/  IMAD.MOV.U32 R14, RZ, RZ, RZ ;  /* 0x000000ffff0e7224 */ /* 0x000fe400078e00ff */
[----:B---3--:R-:W-:Y:S01]  /*0bf0*/  IMAD.MOV.U32 R4, RZ, RZ, RZ ;  /* 0x000000ffff047224 */ /* 0x008fe200078e00ff */
[----:B----4-:R-:W-:Y:S01]  /*0c00*/  UISETP.GE.AND UP0, UPT, UR4, 0x1, UPT ;  /* 0x000000010400788c */ /* 0x010fe2000bf06270 */
[----:B------:R-:W-:Y:S08]  /*0c10*/  BAR.SYNC.DEFER_BLOCKING 0x0 ;  /* 0x0000000000007b1d */ /* 0x000ff00000010000 */
[----:B------:R-:W-:Y:S05]  /*0c20*/  BRA.U !UP0, `(.L_x_60) ;  /* 0x00000001087c7547 */ /* 0x000fea000b800000 */
[----:B------:R-:W3:Y:S01]  /*0c30*/  S2R R4, SR_CgaCtaId ;  /* 0x0000000000047919 */ /* 0x000ee20000008800 */
[----:B------:R-:W-:Y:S01]  /*0c40*/  MOV R3, 0x400 ;  /* 0x0000040000037802 */ /* 0x000fe20000000f00 */
[----:B------:R-:W-:Y:S02]  /*0c50*/  IMAD.MOV.U32 R7, RZ, RZ, RZ ;  /* 0x000000ffff077224 */ /* 0x000fe400078e00ff */
[----:B-12---:R-:W-:Y:S01]  /*0c60*/  IMAD.MOV.U32 R11, RZ, RZ, RZ ;  /* 0x000000ffff0b7224 */ /* 0x006fe200078e00ff */
[----:B---3--:R-:W-:Y:S01]  /*0c70*/  LEA R2, R4, R3, 0x18 ;  /* 0x0000000304027211 */ /* 0x008fe200078ec0ff */
[----:B------:R-:W-:-:S05]  /*0c80*/  VIADD R3, R3, 0x800 ;  /* 0x0000080003037836 */ /* 0x000fca0000000000 */
[----:B------:R-:W1:Y:S01]  /*0c90*/  LDS R2, [R2+0x800] ;  /* 0x0008000002027984 */ /* 0x000e620000000800 */
[----:B0-----:R-:W-:Y:S02]  /*0ca0*/  LEA R6, R4, R3, 0x18 ;  /* 0x0000000304067211 */ /* 0x001fe400078ec0ff */
[----:B-1----:R-:W-:-:S13]  /*0cb0*/  ISETP.LE.AND P0, PT, R2, UR8, PT ;  /* 0x0000000802007c0c */ /* 0x002fda000bf03270 */
[----:B------:R-:W-:Y:S05]  /*0cc0*/  @!P0 BRA `(.L_x_61) ;  /* 0x0000000000308947 */ /* 0x000fea0003800000 */
[----:B------:R-:W0:Y:S01]  /*0cd0*/  LDCU UR4, c[0x0][0x3ac] ;  /* 0x00007580ff0477ac */ /* 0x000e220008000800 */
[----:B------:R-:W-:Y:S01]  /*0ce0*/  NOP ;  /* 0x0000000000007918 */ /* 0x000fe20000000000 */
.L_x_62:
        /* <DEDUP_REMOVED lines=10> */
.L_x_61:
        /* <DEDUP_REMOVED lines=9> */
.L_x_60:
[----:B012---:R-:W0:Y:S02]  /*0e20*/  LDC.64 R6, c[0x0][0x398] ;  /* 0x0000e600ff067b82 */ /* 0x007e240000000a00 */
[----:B0-----:R-:W-:-:S05]  /*0e30*/  IMAD.WIDE.U32 R8, R14, 0x4, R6 ;  /* 0x000000040e087825 */ /* 0x001fca00078e0006 */
[----:B------:R-:W2:Y:S01]  /*0e40*/  LDG.E.CONSTANT R13, desc[UR6][R8.64] ;  /* 0x00000006080d7981 */ /* 0x000ea2000c1e9900 */
[----:B---3-5:R-:W-:-:S05]  /*0e50*/  IMAD R2, R11, 0x4, R4 ;  /* 0x000000040b027824 */ /* 0x028fca00078e0204 */
        /* <DEDUP_REMOVED lines=9> */
[----:B------:R-:W0:Y:S02]  /*0ef0*/  LDC.64 R8, c[0x0][0x398] ;  /* 0x0000e600ff087b82 */ /* 0x000e240000000a00 */
[----:B0-----:R-:W2:Y:S02]  /*0f00*/  LDG.E.CONSTANT R8, desc[UR6][R8.64] ;  /* 0x0000000608087981 */ /* 0x001ea4000c1e9900 */
[----:B--2---:R-:W-:-:S05]  /*0f10*/  VIADD R10, R8, 0x3 ;  /* 0x00000003080a7836 */ /* 0x004fca0000000000 */
[----:B------:R-:W-:-:S04]  /*0f20*/  SHF.R.S32.HI R15, RZ, 0x1f, R10 ;  /* 0x0000001fff0f7819 */ /* 0x000fc8000001140a */
[----:B------:R-:W-:Y:S01]  /*0f30*/  LEA.HI R10, R15, R10, RZ, 0x2 ;  /* 0x0000000a0f0a7211 */ /* 0x000fe200078f10ff */
[----:B------:R-:W-:-:S03]  /*0f40*/  IMAD.MOV.U32 R15, RZ, RZ, 0x1 ;  /* 0x00000001ff0f7424 */ /* 0x000fc600078e00ff */
[----:B------:R-:W-:-:S07]  /*0f50*/  LOP3.LUT R10, R10, 0xfffffffc, RZ, 0xc0, !PT ;  /* 0xfffffffc0a0a7812 */ /* 0x000fce00078ec0ff */
.L_x_65:
        /* <DEDUP_REMOVED lines=8> */
[----:B------:R-:W-:Y:S01]  /*0fe0*/  IMAD.WIDE.U32 R8, R15, 0x4, R6 ;  /* 0x000000040f087825 */ /* 0x000fe200078e0006 */
[----:B------:R-:W-:Y:S02]  /*0ff0*/  LOP3.LUT R14, R12, 0x7ffffff8, RZ, 0xc0, !PT ;  /* 0x7ffffff80c0e7812 */ /* 0x000fe400078ec0ff */
[----:B------:R-:W-:-:S03]  /*1000*/  IADD3 R8, P0, PT, R8, 0xc, RZ ;  /* 0x0000000c08087810 */ /* 0x000fc60007f1e0ff */
[----:B------:R-:W-:Y:S02]  /*1010*/  IMAD.MOV R14, RZ, RZ, -R14 ;  /* 0x000000ffff0e7224 */ /* 0x000fe400078e0a0e */
[----:B------:R-:W-:-:S08]  /*1020*/  IMAD.X R9, RZ, RZ, R9, P0 ;  /* 0x000000ffff097224 */ /* 0x000fd000000e0609 */
.L_x_68:
        /* <DEDUP_REMOVED lines=17> */
[----:B----4-:R-:W-:Y:S02]  /*1140*/  IADD3 R22, PT, PT, R21, 0x3, -R22 ;  /* 0x0000000315167810 */ /* 0x010fe40007ffe816 */
[----:B------:R-:W-:Y:S02]  /*1150*/  LEA.HI R26, R25, R26, RZ, 0x2 ;  /* 0x0000001a191a7211 */ /* 0x000fe400078f10ff */
[----:B------:R-:W-:-:S02]  /*1160*/  SHF.R.S32.HI R25, RZ, 0x1f, R24 ;  /* 0x0000001fff197819 */ /* 0x000fc40000011418 */
[----:B------:R-:W-:Y:S02]  /*1170*/  SHF.R.S32.HI R26, RZ, 0x2, R26 ;  /* 0x00000002ff1a7819 */ /* 0x000fe4000001141a */
[----:B------:R-:W-:Y:S02]  /*1180*/  LEA.HI R25, R25, R24, RZ, 0x2 ;  /* 0x0000001819197211 */ /* 0x000fe400078f10ff */
        /* <DEDUP_REMOVED lines=26> */
.L_x_67:
        /* <DEDUP_REMOVED lines=11> */
[----:B------:R-:W-:-:S03]  /*13e0*/  IMAD.WIDE R8, R15, 0x4, R6 ;  /* 0x000000040f087825 */ /* 0x000fc600078e0206 */
        /* <DEDUP_REMOVED lines=24> */
.L_x_69:
        /* <DEDUP_REMOVED lines=9> */
[C-C-:B------:R-:W-:Y:S01]  /*1600*/  @!P1 IMAD.WIDE R8, R15.reuse, 0x4, R6.reuse ;  /* 0x000000040f089825 */ /* 0x140fe200078e0206 */
        /* <DEDUP_REMOVED lines=18> */
.L_x_66:
[----:B------:R-:W0:Y:S01]  /*1730*/  S2UR UR5, SR_CgaCtaId ;  /* 0x00000000000579c3 */ /* 0x000e220000008800 */
[----:B------:R-:W-:Y:S02]  /*1740*/  UMOV UR4, 0x400 ;  /* 0x0000040000047882 */ /* 0x000fe40000000000 */
[----:B0-----:R-:W-:-:S09]  /*1750*/  ULEA UR4, UR5, UR4, 0x18 ;  /* 0x0000000405047291 */ /* 0x001fd2000f8ec0ff */
[----:B------:R0:W-:Y:S03]  /*1760*/  STS [UR4+0x880], R10 ;  /* 0x0008800aff007988 */ /* 0x0001e60008000804 */
.L_x_64:
[----:B------:R-:W-:Y:S05]  /*1770*/  BSYNC.RECONVERGENT B0 ;  /* 0x0000000000007941 */ /* 0x000fea0003800200 */
.L_x_63:
[----:B------:R-:W1:Y:S01]  /*1780*/  LDCU.64 UR10, c[0x0][0x388] ;  /* 0x00007100ff0a77ac */ /* 0x000e620008000a00 */
[--C-:B------:R-:W-:Y:S01]  /*1790*/  IMAD R9, R5, 0x200, R0.reuse ;  /* 0x0000020005097824 */ /* 0x100fe200078e0200 */
[----:B------:R-:W-:Y:S01]  /*17a0*/  SHF.R.U32.HI R7, RZ, 0x5, R0 ;  /* 0x00000005ff077819 */ /* 0x000fe20000011600 */
[----:B------:R-:W-:Y:S01]  /*17b0*/  IMAD.SHL.U32 R6, R0, 0x10, RZ ;  /* 0x0000001000067824 */ /* 0x000fe200078e00ff */
[----:B------:R-:W-:Y:S01]  /*17c0*/  BSSY.RECONVERGENT B0, `(.L_x_70) ;  /* 0x0000027000007945 */ /* 0x000fe20003800200 */
[--C-:B------:R-:W-:Y:S01]  /*17d0*/  IMAD.IADD R12, R13, 0x1, -R2.reuse ;  /* 0x000000010d0c7824 */ /* 0x100fe200078e0a02 */
[----:B------:R-:W-:Y:S02]  /*17e0*/  SHF.R.S32.HI R3, RZ, 0x1f, R2 ;  /* 0x0000001fff037819 */ /* 0x000fe40000011402 */
[----:B------:R-:W-:Y:S02]  /*17f0*/  PRMT R8, RZ, 0x7610, R8 ;  /* 0x00007610ff087816 */ /* 0x000fe40000000008 */
[----:B0-----:R-:W-:-:S02]  /*1800*/  PRMT R10, RZ, 0x7610, R10 ;  /* 0x00007610ff0a7816 */ /* 0x001fc4000000000a */
[----:B------:R-:W-:Y:S02]  /*1810*/  PRMT R16, RZ, 0x7610, R16 ;  /* 0x00007610ff107816 */ /* 0x000fe40000000010 */
[----:B------:R-:W-:Y:S02]  /*1820*/  PRMT R17, RZ, 0x7610, R17 ;  /* 0x00007610ff117816 */ /* 0x000fe40000000011 */
[----:B------:R-:W-:Y:S01]  /*1830*/  LOP3.LUT R7, R7, 0x3, RZ, 0xc0, !PT ;  /* 0x0000000307077812 */ /* 0x000fe200078ec0ff */
[----:B------:R-:W-:Y:S01]  /*1840*/  BAR.SYNC.DEFER_BLOCKING 0x0 ;  /* 0x0000000000007b1d */ /* 0x000fe20000010000 */
[----:B-1----:R-:W-:Y:S01]  /*1850*/  ISETP.GE.AND P0, PT, R9, UR11, PT ;  /* 0x0000000b09007c0c */ /* 0x002fe2000bf06270 */
[----:B------:R-:W-:Y:S01]  /*1860*/  USHF.R.S32.HI UR8, URZ, 0x1f, UR10 ;  /* 0x0000001fff087899 */ /* 0x000fe2000801140a */
[----:B------:R-:W-:-:S11]  /*1870*/  LOP3.LUT R6, R6, 0x1f0, RZ, 0xc0, !PT ;  /* 0x000001f006067812 */ /* 0x000fd600078ec0ff */
[----:B------:R-:W-:Y:S05]  /*1880*/  @P0 BRA `(.L_x_71) ;  /* 0x0000000000680947 */ /* 0x000fea0003800000 */
[----:B------:R-:W0:Y:S01]  /*1890*/  LDCU.64 UR4, c[0x0][0x380] ;  /* 0x00007000ff0477ac */ /* 0x000e220008000a00 */
[----:B------:R-:W-:-:S04]  /*18a0*/  IMAD.WIDE.U32 R14, R9, UR10, R2 ;  /* 0x0000000a090e7c25 */ /* 0x000fc8000f8e0002 */
[----:B------:R-:W-:Y:S01]  /*18b0*/  IMAD R15, R9, UR8, R15 ;  /* 0x00000008090f7c24 */ /* 0x000fe2000f8e020f */
[----:B0-----:R-:W-:-:S04]  /*18c0*/  IADD3 R14, P1, PT, R14, UR4, RZ ;  /* 0x000000040e0e7c10 */ /* 0x001fc8000ff3e0ff */
[----:B------:R-:W-:Y:S02]  /*18d0*/  LOP3.LUT P0, RZ, R14, 0x3, RZ, 0xc0, !PT ;  /* 0x000000030eff7812 */ /* 0x000fe4000780c0ff */
[----:B------:R-:W-:Y:S02]  /*18e0*/  IADD3.X R15, PT, PT, R15, UR5, RZ, P1, !PT ;  /* 0x000000050f0f7c10 */ /* 0x000fe40008ffe4ff */
[----:B------:R-:W-:-:S13]  /*18f0*/  ISETP.LT.OR P0, PT, R12, 0x4, P0 ;  /* 0x000000040c00780c */ /* 0x000fda0000701670 */
[----:B------:R-:W-:Y:S05]  /*1900*/  @P0 BRA `(.L_x_72) ;  /* 0x0000000000180947 */ /* 0x000fea0003800000 */
[----:B------:R-:W2:Y:S02]  /*1910*/  LDG.E.CONSTANT R10, desc[UR6][R14.64] ;  /* 0x000000060e0a7981 */ /* 0x000ea4000c1e9900 */
[--C-:B--2---:R-:W-:Y:S02]  /*1920*/  SHF.R.U32.HI R8, RZ, 0x18, R10.reuse ;  /* 0x00000018ff087819 */ /* 0x104fe4000001160a */
[--C-:B------:R-:W-:Y:S02]  /*1930*/  SHF.R.U32.HI R16, RZ, 0x8, R10.reuse ;  /* 0x00000008ff107819 */ /* 0x100fe4000001160a */
[C---:B------:R-:W-:Y:S02]  /*1940*/  PRMT R17, R10.reuse, 0x7610, R17 ;  /* 0x000076100a117816 */ /* 0x040fe40000000011 */
[----:B------:R-:W-:Y:S01]  /*1950*/  PRMT R10, R10, 0x7632, R10 ;  /* 0x000076320a0a7816 */ /* 0x000fe2000000000a */
[----:B------:R-:W-:Y:S06]  /*1960*/  BRA `(.L_x_71) ;  /* 0x0000000000307947 */ /* 0x000fec0003800000 */
.L_x_72:
[C---:B------:R-:W-:Y:S02]  /*1970*/  ISETP.GE.AND P0, PT, R12.reuse, 0x1, PT ;  /* 0x000000010c00780c */ /* 0x040fe40003f06270 */
[C---:B------:R-:W-:Y:S02]  /*1980*/  ISETP.GE.AND P1, PT, R12.reuse, 0x2, PT ;  /* 0x000000020c00780c */ /* 0x040fe40003f26270 */
[C---:B------:R-:W-:Y:S02]  /*1990*/  ISETP.GE.AND P2, PT, R12.reuse, 0x3, PT ;  /* 0x000000030c00780c */ /* 0x040fe40003f46270 */
[----:B------:R-:W-:Y:S02]  /*19a0*/  ISETP.GE.AND P3, PT, R12, 0x4, PT ;  /* 0x000000040c00780c */ /* 0x000fe40003f66270 */
[----:B------:R-:W-:Y:S02]  /*19b0*/  PRMT R17, RZ, 0x7610, R17 ;  /* 0x00007610ff117816 */ /* 0x000fe40000000011 */
[----:B------:R-:W-:-:S02]  /*19c0*/  PRMT R16, RZ, 0x7610, R16 ;  /* 0x00007610ff107816 */ /* 0x000fc40000000010 */
[----:B------:R-:W-:Y:S02]  /*19d0*/  PRMT R10, RZ, 0x7610, R10 ;  /* 0x00007610ff0a7816 */ /* 0x000fe4000000000a */
[----:B------:R-:W-:Y:S01]  /*19e0*/  PRMT R8, RZ, 0x7610, R8 ;  /* 0x00007610ff087816 */ /* 0x000fe20000000008 */
[----:B------:R0:W5:Y:S04]  /*19f0*/  @P0 LDG.E.U8.CONSTANT R17, desc[UR6][R14.64] ;  /* 0x000000060e110981 */ /* 0x000168000c1e9100 */
[----:B------:R0:W5:Y:S04]  /*1a00*/  @P1 LDG.E.U8.CONSTANT R16, desc[UR6][R14.64+0x1] ;  /* 0x000001060e101981 */ /* 0x000168000c1e9100 */
[----:B------:R0:W5:Y:S04]  /*1a10*/  @P2 LDG.E.U8.CONSTANT R10, desc[UR6][R14.64+0x2] ;  /* 0x000002060e0a2981 */ /* 0x000168000c1e9100 */
[----:B------:R0:W5:Y:S02]  /*1a20*/  @P3 LDG.E.U8.CONSTANT R8, desc[UR6][R14.64+0x3] ;  /* 0x000003060e083981 */ /* 0x000164000c1e9100 */
.L_x_71:
[----:B------:R-:W-:Y:S05]  /*1a30*/  BSYNC.RECONVERGENT B0 ;  /* 0x0000000000007941 */ /* 0x000fea0003800200 */
.L_x_70:
[----:B------:R-:W1:Y:S01]  /*1a40*/  S2UR UR5, SR_CgaCtaId ;  /* 0x00000000000579c3 */ /* 0x000e620000008800 */
[----:B-----5:R-:W-:Y:S01]  /*1a50*/  LOP3.LUT R8, R8, 0xffff, RZ, 0xc0, !PT ;  /* 0x0000ffff08087812 */ /* 0x020fe200078ec0ff */
[----:B------:R-:W-:Y:S01]  /*1a60*/  UMOV UR4, 0x400 ;  /* 0x0000040000047882 */ /* 0x000fe20000000000 */
[----:B0-----:R-:W-:Y:S01]  /*1a70*/  LOP3.LUT R15, R10, 0xffff, RZ, 0xc0, !PT ;  /* 0x0000ffff0a0f7812 */ /* 0x001fe200078ec0ff */
[----:B------:R-:W-:Y:S01]  /*1a80*/  BSSY.RECONVERGENT B0, `(.L_x_73) ;  /* 0x000002f000007945 */ /* 0x000fe20003800200 */
[----:B------:R-:W-:Y:S02]  /*1a90*/  LOP3.LUT R16, R16, 0xffff, RZ, 0xc0, !PT ;  /* 0x0000ffff10107812 */ /* 0x000fe400078ec0ff */
[----:B------:R-:W-:Y:S02]  /*1aa0*/  LOP3.LUT R17, R17, 0xffff, RZ, 0xc0, !PT ;  /* 0x0000ffff11117812 */ /* 0x000fe400078ec0ff */
[----:B------:R-:W-:Y:S02]  /*1ab0*/  PRMT R8, R15, 0x3340, R8 ;  /* 0x000033400f087816 */ /* 0x000fe40000000008 */
[----:B------:R-:W-:-:S02]  /*1ac0*/  LOP3.LUT R15, R7, 0x380, R0, 0xf8, !PT ;  /* 0x00000380070f7812 */ /* 0x000fc400078ef800 */
[--C-:B------:R-:W-:Y:S02]  /*1ad0*/  PRMT R17, R17, 0x3340, R16.reuse ;  /* 0x0000334011117816 */ /* 0x100fe40000000010 */
[----:B------:R-:W-:Y:S01]  /*1ae0*/  PRMT R16, RZ, 0x7610, R16 ;  /* 0x00007610ff107816 */ /* 0x000fe20000000010 */
[----:B------:R-:W-:Y:S01]  /*1af0*/  IMAD R15, R15, 0x4, R6 ;  /* 0x000000040f0f7824 */ /* 0x000fe200078e0206 */
[----:B------:R-:W-:Y:S01]  /*1b00*/  PRMT R10, R17, 0x5410, R8 ;  /* 0x00005410110a7816 */ /* 0x000fe20000000008 */
[----:B------:R-:W-:Y:S01]  /*1b10*/  VIADD R17, R9, 0x80 ;  /* 0x0000008009117836 */ /* 0x000fe20000000000 */
[----:B------:R-:W-:Y:S01]  /*1b20*/  PRMT R18, RZ, 0x7610, R18 ;  /* 0x00007610ff127816 */ /* 0x000fe20000000012 */
[----:B------:R-:W-:Y:S01]  /*1b30*/  VIADD R8, R0, 0x80 ;  /* 0x0000008000087836 */ /* 0x000fe20000000000 */
[----:B------:R-:W-:Y:S02]  /*1b40*/  PRMT R19, RZ, 0x7610, R19 ;  /* 0x00007610ff137816 */ /* 0x000fe40000000013 */
[----:B------:R-:W-:Y:S01]  /*1b50*/  ISETP.GE.AND P0, PT, R17, UR11, PT ;  /* 0x0000000b11007c0c */ /* 0x000fe2000bf06270 */
[----:B-1----:R-:W-:Y:S01]  /*1b60*/  ULEA UR4, UR5, UR4, 0x18 ;  /* 0x0000000405047291 */ /* 0x002fe2000f8ec0ff */
[----:B------:R-:W-:-:S08]  /*1b70*/  PRMT R20, RZ, 0x7610, R20 ;  /* 0x00007610ff147816 */ /* 0x000fd00000000014 */
[----:B------:R0:W-:Y:S03]  /*1b80*/  STS [R15+UR4], R10 ;  /* 0x0000000a0f007988 */ /* 0x0001e60008000804 */
[----:B------:R-:W-:Y:S05]  /*1b90*/  @P0 BRA `(.L_x_74) ;  /* 0x0000000000740947 */ /* 0x000fea0003800000 */
[----:B------:R-:W1:Y:S01]  /*1ba0*/  LDCU.64 UR12, c[0x0][0x380] ;  /* 0x00007000ff0c77ac */ /* 0x000e620008000a00 */
[----:B------:R-:W-:Y:S01]  /*1bb0*/  IMAD.MOV.U32 R14, RZ, RZ, R2 ;  /* 0x000000ffff0e7224 */ /* 0x000fe200078e0002 */
[----:B------:R-:W-:Y:S01]  /*1bc0*/  ISETP.GT.AND P2, PT, R12, 0x3, PT ;  /* 0x000000030c00780c */ /* 0x000fe20003f44270 */
[----:B0-----:R-:W-:Y:S02]  /*1bd0*/  IMAD.MOV.U32 R15, RZ, RZ, R3 ;  /* 0x000000ffff0f7224 */ /* 0x001fe400078e0003 */
[----:B------:R-:W-:-:S04]  /*1be0*/  IMAD.WIDE.U32 R14, R17, UR10, R14 ;  /* 0x0000000a110e7c25 */ /* 0x000fc8000f8e000e */
[----:B------:R-:W-:Y:S01]  /*1bf0*/  IMAD R15, R17, UR8, R15 ;  /* 0x00000008110f7c24 */ /* 0x000fe2000f8e020f */
[----:B-1----:R-:W-:-:S04]  /*1c00*/  IADD3 R14, P1, PT, R14, UR12, RZ ;  /* 0x0000000c0e0e7c10 */ /* 0x002fc8000ff3e0ff */
[----:B------:R-:W-:Y:S02]  /*1c10*/  LOP3.LUT P0, RZ, R14, 0x3, RZ, 0xc0, !PT ;  /* 0x000000030eff7812 */ /* 0x000fe4000780c0ff */
[----:B------:R-:W-:-:S11]  /*1c20*/  IADD3.X R15, PT, PT, R15, UR13, RZ, P1, !PT ;  /* 0x0000000d0f0f7c10 */ /* 0x000fd60008ffe4ff */
[----:B------:R-:W-:Y:S05]  /*1c30*/  @!P0 BRA P2, `(.L_x_75) ;  /* 0x0000000000388947 */ /* 0x000fea0001000000 */
[C---:B------:R-:W-:Y:S02]  /*1c40*/  ISETP.GE.AND P1, PT, R12.reuse, 0x2, PT ;  /* 0x000000020c00780c */ /* 0x040fe40003f26270 */
[C---:B------:R-:W-:Y:S02]  /*1c50*/  ISETP.GE.AND P2, PT, R12.reuse, 0x3, PT ;  /* 0x000000030c00780c */ /* 0x040fe40003f46270 */
[----:B------:R-:W-:Y:S02]  /*1c60*/  PRMT R19, RZ, 0x7610, R19 ;  /* 0x00007610ff137816 */ /* 0x000fe40000000013 */
[----:B------:R-:W-:Y:S02]  /*1c70*/  PRMT R18, RZ, 0x7610, R18 ;  /* 0x00007610ff127816 */ /* 0x000fe40000000012 */
[----:B------:R-:W-:Y:S02]  /*1c80*/  ISETP.GE.AND P0, PT, R12, 0x1, PT ;  /* 0x000000010c00780c */ /* 0x000fe40003f06270 */
[----:B------:R-:W-:-:S03]  /*1c90*/  PRMT R20, RZ, 0x7610, R20 ;  /* 0x00007610ff147816 */ /* 0x000fc60000000014 */
[----:B------:R1:W5:Y:S04]  /*1ca0*/  @P1 LDG.E.U8.CONSTANT R19, desc[UR6][R14.64+0x1] ;  /* 0x000001060e131981 */ /* 0x000368000c1e9100 */
[----:B------:R1:W5:Y:S04]  /*1cb0*/  @P2 LDG.E.U8.CONSTANT R18, desc[UR6][R14.64+0x2] ;  /* 0x000002060e122981 */ /* 0x000368000c1e9100 */
[----:B------:R1:W5:Y:S01]  /*1cc0*/  @P0 LDG.E.U8.CONSTANT R20, desc[UR6][R14.64] ;  /* 0x000000060e140981 */ /* 0x000362000c1e9100 */
[----:B------:R-:W-:Y:S02]  /*1cd0*/  ISETP.GE.AND P0, PT, R12, 0x4, PT ;  /* 0x000000040c00780c */ /* 0x000fe40003f06270 */
[----:B------:R-:W-:-:S11]  /*1ce0*/  PRMT R16, RZ, 0x7610, R16 ;  /* 0x00007610ff107816 */ /* 0x000fd60000000010 */
[----:B-1----:R-:W-:Y:S05]  /*1cf0*/  @!P0 BRA `(.L_x_74) ;  /* 0x00000000001c8947 */ /* 0x002fea0003800000 */
[----:B------:R1:W5:Y:S01]  /*1d00*/  LDG.E.U8.CONSTANT R16, desc[UR6][R14.64+0x3] ;  /* 0x000003060e107981 */ /* 0x000362000c1e9100 */
[----:B------:R-:W-:Y:S05]  /*1d10*/  BRA `(.L_x_74) ;  /* 0x0000000000147947 */ /* 0x000fea0003800000 */
.L_x_75:
[----:B------:R-:W2:Y:S02]  /*1d20*/  LDG.E.CONSTANT R14, desc[UR6][R14.64] ;  /* 0x000000060e0e7981 */ /* 0x000ea4000c1e9900 */
[--C-:B--2---:R-:W-:Y:S02]  /*1d30*/  SHF.R.U32.HI R16, RZ, 0x18, R14.reuse ;  /* 0x00000018ff107819 */ /* 0x104fe4000001160e */
[----:B------:R-:W-:Y:S02]  /*1d40*/  SHF.R.U32.HI R19, RZ, 0x8, R14 ;  /* 0x00000008ff137819 */ /* 0x000fe4000001160e */
[C---:B------:R-:W-:Y:S02]  /*1d50*/  PRMT R20, R14.reuse, 0x7610, R20 ;  /* 0x000076100e147816 */ /* 0x040fe40000000014 */
[----:B------:R-:W-:-:S07]  /*1d60*/  PRMT R18, R14, 0x7632, R18 ;  /* 0x000076320e127816 */ /* 0x000fce0000000012 */
.L_x_74:
[----:B------:R-:W-:Y:S05]  /*1d70*/  BSYNC.RECONVERGENT B0 ;  /* 0x0000000000007941 */ /* 0x000fea0003800200 */
.L_x_73:
[----:B-----5:R-:W-:Y:S01]  /*1d80*/  LOP3.LUT R16, R16, 0xffff, RZ, 0xc0, !PT ;  /* 0x0000ffff10107812 */ /* 0x020fe200078ec0ff */
[----:B------:R-:W-:Y:S01]  /*1d90*/  VIADD R17, R9, 0x100 ;  /* 0x0000010009117836 */ /* 0x000fe20000000000 */
[----:B01----:R-:W-:Y:S01]  /*1da0*/  LOP3.LUT R15, R18, 0xffff, RZ, 0xc0, !PT ;  /* 0x0000ffff120f7812 */ /* 0x003fe200078ec0ff */
[----:B------:R-:W-:Y:S01]  /*1db0*/  BSSY.RECONVERGENT B0, `(.L_x_76) ;  /* 0x000002d000007945 */ /* 0x000fe20003800200 */
[----:B------:R-:W-:Y:S01]  /*1dc0*/  LOP3.LUT R19, R19, 0xffff, RZ, 0xc0, !PT ;  /* 0x0000ffff13137812 */ /* 0x000fe200078ec0ff */
[----:B------:R-:W-:Y:S01]  /*1dd0*/  VIADD R10, R0, 0x100 ;  /* 0x00000100000a7836 */ /* 0x000fe20000000000 */
[----:B------:R-:W-:Y:S02]  /*1de0*/  LOP3.LUT R20, R20, 0xffff, RZ, 0xc0, !PT ;  /* 0x0000ffff14147812 */ /* 0x000fe400078ec0ff */
[----:B------:R-:W-:Y:S02]  /*1df0*/  PRMT R16, R15, 0x3340, R16 ;  /* 0x000033400f107816 */ /* 0x000fe40000000010 */
[----:B------:R-:W-:-:S02]  /*1e00*/  LOP3.LUT R15, R7, 0x780, R8, 0xf8, !PT ;  /* 0x00000780070f7812 */ /* 0x000fc400078ef808 */
[----:B------:R-:W-:Y:S02]  /*1e10*/  PRMT R19, R20, 0x3340, R19 ;  /* 0x0000334014137816 */ /* 0x000fe40000000013 */
[----:B------:R-:W-:Y:S01]  /*1e20*/  ISETP.GE.AND P0, PT, R17, UR11, PT ;  /* 0x0000000b11007c0c */ /* 0x000fe2000bf06270 */
[----:B------:R-:W-:Y:S01]  /*1e30*/  IMAD R15, R15, 0x4, R6 ;  /* 0x000000040f0f7824 */ /* 0x000fe200078e0206 */
[----:B------:R-:W-:Y:S02]  /*1e40*/  PRMT R16, R19, 0x5410, R16 ;  /* 0x0000541013107816 */ /* 0x000fe40000000010 */
[----:B------:R-:W-:Y:S02]  /*1e50*/  PRMT R18, RZ, 0x7610, R18 ;  /* 0x00007610ff127816 */ /* 0x000fe40000000012 */
[----:B------:R-:W-:Y:S01]  /*1e60*/  PRMT R19, RZ, 0x7610, R19 ;  /* 0x00007610ff137816 */ /* 0x000fe20000000013 */
[----:B------:R0:W-:Y:S01]  /*1e70*/  STS [R15+UR4], R16 ;  /* 0x000000100f007988 */ /* 0x0001e20008000804 */
[----:B------:R-:W-:-:S02]  /*1e80*/  PRMT R20, RZ, 0x7610, R20 ;  /* 0x00007610ff147816 */ /* 0x000fc40000000014 */
[----:B------:R-:W-:-:S03]  /*1e90*/  PRMT R21, RZ, 0x7610, R21 ;  /* 0x00007610ff157816 */ /* 0x000fc60000000015 */
        /* <DEDUP_REMOVED lines=25> */
.L_x_78:
[----:B------:R-:W2:Y:S02]  /*2030*/  LDG.E.CONSTANT R14, desc[UR6][R14.64] ;  /* 0x000000060e0e7981 */ /* 0x000ea4000c1e9900 */
[--C-:B--2---:R-:W-:Y:S02]  /*2040*/  SHF.R.U32.HI R18, RZ, 0x18, R14.reuse ;  /* 0x00000018ff127819 */ /* 0x104fe4000001160e */
[----:B------:R-:W-:Y:S02]  /*2050*/  SHF.R.U32.HI R20, RZ, 0x8, R14 ;  /* 0x00000008ff147819 */ /* 0x000fe4000001160e */
[C---:B------:R-:W-:Y:S02]  /*2060*/  PRMT R21, R14.reuse, 0x7610, R21 ;  /* 0x000076100e157816 */ /* 0x040fe40000000015 */
[----:B------:R-:W-:-:S07]  /*2070*/  PRMT R19, R14, 0x7632, R19 ;  /* 0x000076320e137816 */ /* 0x000fce0000000013 */
.L_x_77:
[----:B------:R-:W-:Y:S05]  /*2080*/  BSYNC.RECONVERGENT B0 ;  /* 0x0000000000007941 */ /* 0x000fea0003800200 */
.L_x_76:
[----:B-----5:R-:W-:Y:S01]  /*2090*/  LOP3.LUT R18, R18, 0xffff, RZ, 0xc0, !PT ;  /* 0x0000ffff12127812 */ /* 0x020fe200078ec0ff */
[----:B------:R-:W-:Y:S01]  /*20a0*/  VIADD R9, R9, 0x180 ;  /* 0x0000018009097836 */ /* 0x000fe20000000000 */
[----:B------:R-:W-:Y:S01]  /*20b0*/  LOP3.LUT R19, R19, 0xffff, RZ, 0xc0, !PT ;  /* 0x0000ffff13137812 */ /* 0x000fe200078ec0ff */
[----:B------:R-:W-:Y:S01]  /*20c0*/  BSSY.RECONVERGENT B0, `(.L_x_79) ;  /* 0x000002a000007945 */ /* 0x000fe20003800200 */
[----:B------:R-:W-:Y:S02]  /*20d0*/  LOP3.LUT R20, R20, 0xffff, RZ, 0xc0, !PT ;  /* 0x0000ffff14147812 */ /* 0x000fe400078ec0ff */
[----:B------:R-:W-:Y:S02]  /*20e0*/  LOP3.LUT R21, R21, 0xffff, RZ, 0xc0, !PT ;  /* 0x0000ffff15157812 */ /* 0x000fe400078ec0ff */
[----:B01----:R-:W-:Y:S02]  /*20f0*/  LOP3.LUT R15, R7, 0x780, R10, 0xf8, !PT ;  /* 0x00000780070f7812 */ /* 0x003fe400078ef80a */
[----:B------:R-:W-:-:S02]  /*2100*/  PRMT R18, R19, 0x3340, R18 ;  /* 0x0000334013127816 */ /* 0x000fc40000000012 */
[----:B------:R-:W-:Y:S01]  /*2110*/  PRMT R21, R21, 0x3340, R20 ;  /* 0x0000334015157816 */ /* 0x000fe20000000014 */
[----:B------:R-:W-:Y:S01]  /*2120*/  IMAD R15, R15, 0x4, R6 ;  /* 0x000000040f0f7824 */ /* 0x000fe200078e0206 */
[----:B------:R-:W-:Y:S02]  /*2130*/  ISETP.GE.AND P0, PT, R9, UR11, PT ;  /* 0x0000000b09007c0c */ /* 0x000fe4000bf06270 */
        /* <DEDUP_REMOVED lines=8> */
[----:B------:R-:W-:Y:S01]  /*21c0*/  IMAD.WIDE.U32 R2, R9, UR10, R2 ;  /* 0x0000000a09027c25 */ /* 0x000fe2000f8e0002 */
[----:B------:R-:W-:-:S03]  /*21d0*/  ISETP.GT.AND P2, PT, R12, 0x3, PT ;  /* 0x000000030c00780c */ /* 0x000fc60003f44270 */
        /* <DEDUP_REMOVED lines=19> */
.L_x_81:
[----:B------:R-:W2:Y:S02]  /*2310*/  LDG.E.CONSTANT R2, desc[UR6][R2.64] ;  /* 0x0000000602027981 */ /* 0x000ea4000c1e9900 */
[--C-:B--2---:R-:W-:Y:S02]  /*2320*/  SHF.R.U32.HI R14, RZ, 0x18, R2.reuse ;  /* 0x00000018ff0e7819 */ /* 0x104fe40000011602 */
[----:B------:R-:W-:Y:S02]  /*2330*/  SHF.R.U32.HI R17, RZ, 0x8, R2 ;  /* 0x00000008ff117819 */ /* 0x000fe40000011602 */
[C---:B------:R-:W-:Y:S02]  /*2340*/  PRMT R19, R2.reuse, 0x7610, R19 ;  /* 0x0000761002137816 */ /* 0x040fe40000000013 */
[----:B------:R-:W-:-:S07]  /*2350*/  PRMT R16, R2, 0x7632, R16 ;  /* 0x0000763202107816 */ /* 0x000fce0000000010 */
.L_x_80:
[----:B------:R-:W-:Y:S05]  /*2360*/  BSYNC.RECONVERGENT B0 ;  /* 0x0000000000007941 */ /* 0x000fea0003800200 */
.L_x_79:
[----:B-1----:R-:W-:Y:S01]  /*2370*/  VIADD R2, R0, 0x180 ;  /* 0x0000018000027836 */ /* 0x002fe20000000000 */
[----:B-----5:R-:W-:Y:S01]  /*2380*/  LOP3.LUT R14, R14, 0xffff, RZ, 0xc0, !PT ;  /* 0x0000ffff0e0e7812 */ /* 0x020fe200078ec0ff */
[----:B0-----:R-:W-:Y:S01]  /*2390*/  IMAD.SHL.U32 R15, R0, 0x4, RZ ;  /* 0x00000004000f7824 */ /* 0x001fe200078e00ff */
[----:B------:R-:W-:Y:S01]  /*23a0*/  LOP3.LUT R3, R16, 0xffff, RZ, 0xc0, !PT ;  /* 0x0000ffff10037812 */ /* 0x000fe200078ec0ff */
[----:B------:R-:W0:Y:S01]  /*23b0*/  LDCU UR5, c[0x0][0x394] ;  /* 0x00007280ff0577ac */ /* 0x000e220008000800 */
[----:B------:R-:W-:Y:S01]  /*23c0*/  LOP3.LUT R17, R17, 0xffff, RZ, 0xc0, !PT ;  /* 0x0000ffff11117812 */ /* 0x000fe200078ec0ff */
[----:B------:R-:W-:Y:S01]  /*23d0*/  IMAD.SHL.U32 R5, R5, 0x4, RZ ;  /* 0x0000000405057824 */ /* 0x000fe200078e00ff */
[----:B------:R-:W-:Y:S01]  /*23e0*/  LOP3.LUT R12, R19, 0xffff, RZ, 0xc0, !PT ;  /* 0x0000ffff130c7812 */ /* 0x000fe200078ec0ff */
[----:B------:R-:W1:Y:S01]  /*23f0*/  LDCU.64 UR12, c[0x0][0x3a0] ;  /* 0x00007400ff0c77ac */ /* 0x000e620008000a00 */
[----:B------:R-:W-:Y:S01]  /*2400*/  LOP3.LUT R7, R7, 0x780, R2, 0xf8, !PT ;  /* 0x0000078007077812 */ /* 0x000fe200078ef802 */
[----:B------:R-:W-:Y:S01]  /*2410*/  IMAD.SHL.U32 R11, R11, 0x200, RZ ;  /* 0x000002000b0b7824 */ /* 0x000fe200078e00ff */
[----:B------:R-:W-:-:S02]  /*2420*/  PRMT R3, R3, 0x3340, R14 ;  /* 0x0000334003037816 */ /* 0x000fc4000000000e */
[----:B------:R-:W-:Y:S01]  /*2430*/  PRMT R12, R12, 0x3340, R17 ;  /* 0x000033400c0c7816 */ /* 0x000fe20000000011 */
[----:B------:R-:W-:Y:S01]  /*2440*/  IMAD R9, R7, 0x4, R6 ;  /* 0x0000000407097824 */ /* 0x000fe200078e0206 */
[----:B------:R-:W-:Y:S02]  /*2450*/  IADD3 R13, PT, PT, R13, 0x3, -R4 ;  /* 0x000000030d0d7810 */ /* 0x000fe40007ffe804 */
[----:B------:R-:W-:Y:S02]  /*2460*/  PRMT R12, R12, 0x5410, R3 ;  /* 0x000054100c0c7816 */ /* 0x000fe40000000003 */
[----:B------:R-:W-:Y:S02]  /*2470*/  SHF.R.S32.HI R16, RZ, 0x1f, R13 ;  /* 0x0000001fff107819 */ /* 0x000fe4000001140d */
[----:B------:R-:W-:Y:S01]  /*2480*/  LEA.HI R0, R0, R5, RZ, 0x19 ;  /* 0x0000000500007211 */ /* 0x000fe200078fc8ff */
[----:B------:R2:W-:Y:S01]  /*2490*/  STS [R9+UR4], R12 ;  /* 0x0000000c09007988 */ /* 0x0005e20008000804 */
[----:B------:R-:W-:-:S02]  /*24a0*/  LEA.HI R16, R16, R13, RZ, 0x2 ;  /* 0x0000000d10107211 */ /* 0x000fc400078f10ff */
[-C--:B------:R-:W-:Y:S01]  /*24b0*/  LEA.HI R8, R8, R5.reuse, RZ, 0x19 ;  /* 0x0000000508087211 */ /* 0x080fe200078fc8ff */
[----:B------:R-:W-:Y:S01]  /*24c0*/  BAR.SYNC.DEFER_BLOCKING 0x0 ;  /* 0x0000000000007b1d */ /* 0x000fe20000010000 */
[-C--:B------:R-:W-:Y:S01]  /*24d0*/  LEA.HI R2, R2, R5.reuse, RZ, 0x19 ;  /* 0x0000000502027211 */ /* 0x080fe200078fc8ff */
[----:B------:R-:W-:Y:S01]  /*24e0*/  IMAD.SHL.U32 R16, R16, 0x80, RZ ;  /* 0x0000008010107824 */ /* 0x000fe200078e00ff */
[----:B--2---:R-:W-:-:S04]  /*24f0*/  LEA.HI R9, R10, R5, RZ, 0x19 ;  /* 0x000000050a097211 */ /* 0x004fc800078fc8ff */
[----:B------:R-:W-:Y:S01]  /*2500*/  LOP3.LUT R16, R16, 0xfffffe00, RZ, 0xc0, !PT ;  /* 0xfffffe0010107812 */ /* 0x000fe200078ec0ff */
[----:B------:R-:W0:Y:S04]  /*2510*/  LDS R14, [UR4+0x880] ;  /* 0x00088004ff0e7984 */ /* 0x000e280008000800 */
[----:B------:R-:W2:Y:S04]  /*2520*/  LDS R7, [R15+UR4] ;  /* 0x000000040f077984 */ /* 0x000ea80008000800 */
[----:B------:R-:W3:Y:S04]  /*2530*/  LDS R6, [R15+UR4+0x200] ;  /* 0x000200040f067984 */ /* 0x000ee80008000800 */
[----:B------:R-:W4:Y:S04]  /*2540*/  LDS R4, [R15+UR4+0x400] ;  /* 0x000400040f047984 */ /* 0x000f280008000800 */
[----:B------:R1:W4:Y:S02]  /*2550*/  LDS R3, [R15+UR4+0x600] ;  /* 0x000600040f037984 */ /* 0x0003240008000800 */
[----:B-1----:R-:W-:Y:S01]  /*2560*/  LOP3.LUT R15, R15, 0x1fc, RZ, 0xc0, !PT ;  /* 0x000001fc0f0f7812 */ /* 0x002fe200078ec0ff */
[----:B0-----:R-:W-:-:S04]  /*2570*/  IMAD R11, R14, UR5, R11 ;  /* 0x000000050e0b7c24 */ /* 0x001fc8000f8e020b */
[C-C-:B------:R-:W-:Y:S02]  /*2580*/  IMAD R0, R16.reuse, R0, R11.reuse ;  /* 0x0000000010007224 */ /* 0x140fe400078e020b */
[C-C-:B------:R-:W-:Y:S02]  /*2590*/  IMAD R10, R16.reuse, R8, R11.reuse ;  /* 0x00000008100a7224 */ /* 0x140fe400078e020b */
[C-C-:B------:R-:W-:Y:S01]  /*25a0*/  IMAD R12, R16.reuse, R9, R11.reuse ;  /* 0x00000009100c7224 */ /* 0x140fe200078e020b */
[----:B------:R-:W-:Y:S01]  /*25b0*/  SHF.R.S32.HI R5, RZ, 0x1f, R0 ;  /* 0x0000001fff057819 */ /* 0x000fe20000011400 */
[----:B------:R-:W-:Y:S01]  /*25c0*/  IMAD R2, R16, R2, R11 ;  /* 0x0000000210027224 */ /* 0x000fe200078e020b */
[--C-:B------:R-:W-:Y:S02]  /*25d0*/  IADD3 R8, P4, P5, R0, UR12, R15.reuse ;  /* 0x0000000c00087c10 */ /* 0x100fe4000fd9e00f */
[----:B------:R-:W-:Y:S02]  /*25e0*/  SHF.R.S32.HI R0, RZ, 0x1f, R10 ;  /* 0x0000001fff007819 */ /* 0x000fe4000001140a */
[----:B------:R-:W-:-:S02]  /*25f0*/  IADD3 R10, P2, P3, R10, UR12, R15 ;  /* 0x0000000c0a0a7c10 */ /* 0x000fc4000fb5e00f */
[----:B------:R-:W-:Y:S02]  /*2600*/  SHF.R.S32.HI R13, RZ, 0x1f, R12 ;  /* 0x0000001fff0d7819 */ /* 0x000fe4000001140c */
[----:B------:R-:W-:Y:S02]  /*2610*/  IADD3.X R9, PT, PT, R5, UR13, RZ, P4, P5 ;  /* 0x0000000d05097c10 */ /* 0x000fe4000a7ea4ff */
[--C-:B------:R-:W-:Y:S02]  /*2620*/  IADD3 R12, P0, P1, R12, UR12, R15.reuse ;  /* 0x0000000c0c0c7c10 */ /* 0x100fe4000f91e00f */
[----:B------:R-:W-:Y:S01]  /*2630*/  IADD3 R14, P4, P5, R2, UR12, R15 ;  /* 0x0000000c020e7c10 */ /* 0x000fe2000fd9e00f */
[----:B--2---:R-:W-:Y:S01]  /*2640*/  STG.E desc[UR6][R8.64], R7 ;  /* 0x0000000708007986 */ /* 0x004fe2000c101906 */
[----:B------:R-:W-:Y:S02]  /*2650*/  SHF.R.S32.HI R2, RZ, 0x1f, R2 ;  /* 0x0000001fff027819 */ /* 0x000fe40000011402 */
[----:B------:R-:W-:-:S02]  /*2660*/  IADD3.X R11, PT, PT, R0, UR13, RZ, P2, P3 ;  /* 0x0000000d000b7c10 */ /* 0x000fc400097e64ff */
[----:B------:R-:W-:Y:S02]  /*2670*/  IADD3.X R13, PT, PT, R13, UR13, RZ, P0, P1 ;  /* 0x0000000d0d0d7c10 */ /* 0x000fe400087e24ff */
[----:B------:R-:W-:Y:S01]  /*2680*/  IADD3.X R15, PT, PT, R2, UR13, RZ, P4, P5 ;  /* 0x0000000d020f7c10 */ /* 0x000fe2000a7ea4ff */
[----:B---3--:R-:W-:Y:S04]  /*2690*/  STG.E desc[UR6][R10.64], R6 ;  /* 0x000000060a007986 */ /* 0x008fe8000c101906 */
[----:B----4-:R-:W-:Y:S04]  /*26a0*/  STG.E desc[UR6][R12.64], R4 ;  /* 0x000000040c007986 */ /* 0x010fe8000c101906 */
[----:B------:R-:W-:Y:S01]  /*26b0*/  STG.E desc[UR6][R14.64], R3 ;  /* 0x000000030e007986 */ /* 0x000fe2000c101906 */
[----:B------:R-:W-:Y:S05]  /*26c0*/  EXIT ;  /* 0x000000000000794d */ /* 0x000fea0003800000 */
.L_x_82:
        /* <DEDUP_REMOVED lines=11> */
.L_x_168:


//--------------------- .text._Z61mx_block_rearrange_2d_K_groups_colmajor_vectorized_16B_kernelPKhiiiiPKiPhii --------------------------
	.section	.text._Z61mx_block_rearrange_2d_K_groups_colmajor_vectorized_16B_kernelPKhiiiiPKiPhii,"ax",@progbits
	.align	128
        .global         _Z61mx_block_rearrange_2d_K_groups_colmajor_vectorized_16B_kernelPKhiiiiPKiPhii
        .type           _Z61mx_block_rearrange_2d_K_groups_colmajor_vectorized_16B_kernelPKhiiiiPKiPhii,@function
        .size           _Z61mx_block_rearrange_2d_K_groups_colmajor_vectorized_16B_kernelPKhiiiiPKiPhii,(.L_x_169 - _Z61mx_block_rearrange_2d_K_groups_colmajor_vectorized_16B_kernelPKhiiiiPKiPhii)
        .other          _Z61mx_block_rearrange_2d_K_groups_colmajor_vectorized_16B_kernelPKhiiiiPKiPhii,@"STO_CUDA_ENTRY STV_DEFAULT"
_Z61mx_block_rearrange_2d_K_groups_colmajor_vectorized_16B_kernelPKhiiiiPKiPhii:
.text._Z61mx_block_rearrange_2d_K_groups_colmajor_vectorized_16B_kernelPKhiiiiPKiPhii:
[----:B------:R-:W-:Y:S01]  /*0000*/  LDC R1, c[0x0][0x37c] ;  /* 0x0000df00ff017b82 */ /* 0x000fe20000000800 */
[----:B------:R-:W0:Y:S07]  /*0010*/  S2R R3, SR_TID.X ;  /* 0x0000000000037919 */ /* 0x000e2e0000002100 */
[----:B------:R-:W1:Y:S01]  /*0020*/  S2UR UR8, SR_CTAID.X ;  /* 0x00000000000879c3 */ /* 0x000e620000002500 */
[----:B------:R-:W2:Y:S01]  /*0030*/  LDCU.64 UR6, c[0x0][0x358] ;  /* 0x00006b00ff0677ac */ /* 0x000ea20008000a00 */
[----:B------:R-:W-:Y:S01]  /*0040*/  BSSY.RECONVERGENT B0, `(.L_x_83) ;  /* 0x00000ba000007945 */ /* 0x000fe20003800200 */
[----:B------:R-:W3:Y:S01]  /*0050*/  S2R R2, SR_CTAID.Y ;  /* 0x0000000000027919 */ /* 0x000ee20000002600 */
[----:B0-----:R-:W-:-:S02]  /*0060*/  ISETP.NE.AND P0, PT, R3, RZ, PT ;  /* 0x000000ff0300720c */ /* 0x001fc40003f05270 */
[----:B------:R-:W-:Y:S02]  /*0070*/  SHF.R.U32.HI R0, RZ, 0x5, R3 ;  /* 0x00000005ff007819 */ /* 0x000fe40000011603 */
[----:B------:R-:W-:-:S09]  /*0080*/  LOP3.LUT R15, R3, 0x1f, RZ, 0xc0, !PT ;  /* 0x0000001f030f7812 */ /* 0x000fd200078ec0ff */
        /* <DEDUP_REMOVED lines=13> */
[----:B------:R-:W-:-:S04]  /*0160*/  LEA.HI R7, R7, R6, RZ, 0x2 ;  /* 0x0000000607077211 */ /* 0x000fc800078f10ff */
[----:B------:R-:W-:Y:S01]  /*0170*/  SHF.R.S32.HI R8, RZ, 0x2, R7 ;  /* 0x00000002ff087819 */ /* 0x000fe20000011407 */
[----:B------:R-:W-:-:S04]  /*0180*/  IMAD.MOV.U32 R7, RZ, RZ, 0x1 ;  /* 0x00000001ff077424 */ /* 0x000fc800078e00ff */
[----:B------:R0:W-:Y:S03]  /*0190*/  STS [UR4+0x800], R8 ;  /* 0x00080008ff007988 */ /* 0x0001e60008000804 */
.L_x_85:
        /* <DEDUP_REMOVED lines=20> */
.L_x_87:
[----:B------:R-:W2:Y:S04]  /*02e0*/  LDG.E.CONSTANT R16, desc[UR6][R4.64+-0x10] ;  /* 0xfffff00604107981 */ /* 0x000ea8000c1e9900 */
[----:B------:R-:W2:Y:S04]  /*02f0*/  LDG.E.CONSTANT R21, desc[UR6][R4.64+-0xc] ;  /* 0xfffff40604157981 */ /* 0x000ea8000c1e9900 */
[----:B------:R-:W3:Y:S04]  /*0300*/  LDG.E.CONSTANT R18, desc[UR6][R4.64+-0x8] ;  /* 0xfffff80604127981 */ /* 0x000ee8000c1e9900 */
[----:B------:R-:W4:Y:S04]  /*0310*/  LDG.E.CONSTANT R25, desc[UR6][R4.64+-0x4] ;  /* 0xfffffc0604197981 */ /* 0x000f28000c1e9900 */
[----:B------:R-:W5:Y:S04]  /*0320*/  LDG.E.CONSTANT R14, desc[UR6][R4.64] ;  /* 0x00000006040e7981 */ /* 0x000f68000c1e9900 */
[----:B------:R-:W0:Y:S04]  /*0330*/  LDG.E.CONSTANT R17, desc[UR6][R4.64+0x4] ;  /* 0x0000040604117981 */ /* 0x000e28000c1e9900 */
        /* <DEDUP_REMOVED lines=18> */
[----:B------:R-:W-:Y:S01]  /*0460*/  SHF.R.S32.HI R23, RZ, 0x1f, R18 ;  /* 0x0000001fff177819 */ /* 0x000fe20000011412 */
[----:B------:R-:W-:Y:S01]  /*0470*/  STS [R11+-0x10], R16 ;  /* 0xfffff0100b007388 */ /* 0x000fe20000000800 */
[----:B0-----:R-:W-:Y:S02]  /*0480*/  IADD3 R8, PT, PT, R17, 0x3, -R14 ;  /* 0x0000000311087810 */ /* 0x001fe40007ffe80e */
[----:B------:R-:W-:-:S02]  /*0490*/  LEA.HI R27, R27, R22, RZ, 0x2 ;  /* 0x000000161b1b7211 */ /* 0x000fc400078f10ff */
[----:B------:R-:W-:Y:S02]  /*04a0*/  LEA.HI.SX32 R14, R21, R16, 0x1e ;  /* 0x00000010150e7211 */ /* 0x000fe400078ff2ff */
[----:B------:R-:W-:Y:S02]  /*04b0*/  IADD3 R20, PT, PT, R12, 0x3, -R17 ;  /* 0x000000030c147810 */ /* 0x000fe40007ffe811 */
[----:B------:R-:W-:Y:S01]  /*04c0*/  LEA.HI R23, R23, R18, RZ, 0x2 ;  /* 0x0000001217177211 */ /* 0x000fe200078f10ff */
        /* <DEDUP_REMOVED lines=8> */
[----:B------:R-:W-:Y:S02]  /*0550*/  IADD3 R13, PT, PT, R10, 0x3, -R13 ;  /* 0x000000030a0d7810 */ /* 0x000fe40007ffe80d */
[----:B------:R-:W-:Y:S01]  /*0560*/  LEA.HI R21, R21, R20, RZ, 0x2 ;  /* 0x0000001415157211 */ /* 0x000fe200078f10ff */
[----:B------:R-:W-:Y:S01]  /*0570*/  STS [R11+-0x4], R12 ;  /* 0xfffffc0c0b007388 */ /* 0x000fe20000000800 */
[----:B------:R-:W-:-:S02]  /*0580*/  SHF.R.S32.HI R23, RZ, 0x1f, R22 ;  /* 0x0000001fff177819 */ /* 0x000fc40000011416 */
        /* <DEDUP_REMOVED lines=13> */
.L_x_86:
        /* <DEDUP_REMOVED lines=10> */
[----:B------:R-:W2:Y:S03]  /*0700*/  LDG.E.CONSTANT R19, desc[UR6][R10.64] ;  /* 0x000000060a137981 */ /* 0x000ea6000c1e9900 */
[--C-:B------:R-:W-:Y:S01]  /*0710*/  IMAD.WIDE.U32 R16, R17, 0x4, R12.reuse ;  /* 0x0000000411107825 */ /* 0x100fe200078e000c */
[----:B------:R-:W2:Y:S03]  /*0720*/  LDG.E.CONSTANT R14, desc[UR6][R4.64+-0x4] ;  /* 0xfffffc06040e7981 */ /* 0x000ea6000c1e9900 */
[----:B------:R-:W-:Y:S01]  /*0730*/  IMAD.WIDE.U32 R12, R9, 0x4, R12 ;  /* 0x00000004090c7825 */ /* 0x000fe200078e000c */
[----:B------:R-:W3:Y:S04]  /*0740*/  LDG.E.CONSTANT R21, desc[UR6][R4.64+0x4] ;  /* 0x0000040604157981 */ /* 0x000ee8000c1e9900 */
[----:B------:R1:W4:Y:S04]  /*0750*/  LDG.E.CONSTANT R16, desc[UR6][R16.64] ;  /* 0x0000000610107981 */ /* 0x000328000c1e9900 */
[----:B------:R-:W3:Y:S04]  /*0760*/  LDG.E.CONSTANT R12, desc[UR6][R12.64] ;  /* 0x000000060c0c7981 */ /* 0x000ee8000c1e9900 */
[----:B------:R5:W5:Y:S04]  /*0770*/  LDG.E.CONSTANT R23, desc[UR6][R10.64+0xc] ;  /* 0x00000c060a177981 */ /* 0x000b68000c1e9900 */
[----:B------:R-:W5:Y:S01]  /*0780*/  LDG.E.CONSTANT R22, desc[UR6][R4.64+0x8] ;  /* 0x0000080604167981 */ /* 0x000f62000c1e9900 */
[----:B------:R-:W0:Y:S01]  /*0790*/  S2R R9, SR_CgaCtaId ;  /* 0x0000000000097919 */ /* 0x000e220000008800 */
[----:B--2---:R-:W-:-:S04]  /*07a0*/  IADD3 R14, PT, PT, R19, 0x3, -R14 ;  /* 0x00000003130e7810 */ /* 0x004fc80007ffe80e */
[----:B-1----:R-:W-:Y:S02]  /*07b0*/  SHF.R.S32.HI R17, RZ, 0x1f, R14 ;  /* 0x0000001fff117819 */ /* 0x002fe4000001140e */
[----:B----4-:R-:W-:Y:S02]  /*07c0*/  IADD3 R18, PT, PT, R16, 0x3, -R19 ;  /* 0x0000000310127810 */ /* 0x010fe40007ffe813 */
[----:B------:R-:W-:Y:S02]  /*07d0*/  LEA.HI R17, R17, R14, RZ, 0x2 ;  /* 0x0000000e11117211 */ /* 0x000fe400078f10ff */
[----:B------:R-:W-:Y:S02]  /*07e0*/  SHF.R.S32.HI R19, RZ, 0x1f, R18 ;  /* 0x0000001fff137819 */ /* 0x000fe40000011412 */
[----:B---3--:R-:W-:Y:S02]  /*07f0*/  IADD3 R21, PT, PT, R12, 0x3, -R21 ;  /* 0x000000030c157810 */ /* 0x008fe40007ffe815 */
[----:B------:R-:W-:-:S02]  /*0800*/  MOV R12, 0x400 ;  /* 0x00000400000c7802 */ /* 0x000fc40000000f00 */
[----:B------:R-:W-:Y:S02]  /*0810*/  LEA.HI R18, R19, R18, RZ, 0x2 ;  /* 0x0000001213127211 */ /* 0x000fe400078f10ff */
[----:B-----5:R-:W-:Y:S02]  /*0820*/  SHF.R.S32.HI R10, RZ, 0x1f, R21 ;  /* 0x0000001fff0a7819 */ /* 0x020fe40000011415 */
[----:B------:R-:W-:Y:S02]  /*0830*/  IADD3 R22, PT, PT, R23, 0x3, -R22 ;  /* 0x0000000317167810 */ /* 0x000fe40007ffe816 */
        /* <DEDUP_REMOVED lines=15> */
.L_x_88:
        /* <DEDUP_REMOVED lines=8> */
[----:B------:R-:W2:Y:S04]  /*09b0*/  LDG.E.CONSTANT R10, desc[UR6][R10.64+-0x4] ;  /* 0xfffffc060a0a7981 */ /* 0x000ea8000c1e9900 */
[----:B------:R-:W2:Y:S04]  /*09c0*/  LDG.E.CONSTANT R9, desc[UR6][R4.64] ;  /* 0x0000000604097981 */ /* 0x000ea8000c1e9900 */
[----:B------:R3:W4:Y:S01]  /*09d0*/  LDG.E.CONSTANT R6, desc[UR6][R4.64+0x4] ;  /* 0x0000040604067981 */ /* 0x000722000c1e9900 */
[----:B------:R-:W-:Y:S01]  /*09e0*/  MOV R14, 0x400 ;  /* 0x00000400000e7802 */ /* 0x000fe20000000f00 */
[----:B-1----:R-:W1:Y:S04]  /*09f0*/  S2R R17, SR_CgaCtaId ;  /* 0x0000000000117919 */ /* 0x002e680000008800 */
[----:B------:R-:W-:-:S05]  /*0a00*/  VIADD R14, R14, 0x800 ;  /* 0x000008000e0e7836 */ /* 0x000fca0000000000 */
[----:B-1----:R-:W-:-:S05]  /*0a10*/  LEA R14, R17, R14, 0x18 ;  /* 0x0000000e110e7211 */ /* 0x002fca00078ec0ff */
[C---:B---3--:R-:W-:Y:S02]  /*0a20*/  IMAD R5, R7.reuse, 0x4, R14 ;  /* 0x0000000407057824 */ /* 0x048fe400078e020e */
[----:B------:R-:W-:Y:S01]  /*0a30*/  VIADD R7, R7, 0x2 ;  /* 0x0000000207077836 */ /* 0x000fe20000000000 */
[----:B--2---:R-:W-:Y:S02]  /*0a40*/  IADD3 R12, PT, PT, R9, 0x3, -R10 ;  /* 0x00000003090c7810 */ /* 0x004fe40007ffe80a */
[----:B----4-:R-:W-:Y:S02]  /*0a50*/  IADD3 R6, PT, PT, R6, 0x3, -R9 ;  /* 0x0000000306067810 */ /* 0x010fe40007ffe809 */
        /* <DEDUP_REMOVED lines=8> */
.L_x_89:
[----:B------:R-:W-:Y:S05]  /*0ae0*/  @P1 BRA `(.L_x_84) ;  /* 0x00000000003c1947 */ /* 0x000fea0003800000 */
[----:B------:R-:W2:Y:S02]  /*0af0*/  LDC.64 R10, c[0x0][0x398] ;  /* 0x0000e600ff0a7b82 */ /* 0x000ea40000000a00 */
[----:B--2---:R-:W-:-:S04]  /*0b00*/  IMAD.WIDE R4, R7, 0x4, R10 ;  /* 0x0000000407047825 */ /* 0x004fc800078e020a */
[----:B------:R-:W-:Y:S02]  /*0b10*/  IMAD.WIDE.U32 R10, R7, 0x4, R10 ;  /* 0x00000004070a7825 */ /* 0x000fe400078e000a */
[----:B------:R-:W2:Y:S04]  /*0b20*/  LDG.E.CONSTANT R4, desc[UR6][R4.64+-0x4] ;  /* 0xfffffc0604047981 */ /* 0x000ea8000c1e9900 */
[----:B------:R-:W2:Y:S01]  /*0b30*/  LDG.E.CONSTANT R11, desc[UR6][R10.64] ;  /* 0x000000060a0b7981 */ /* 0x000ea2000c1e9900 */
[----:B------:R-:W-:Y:S01]  /*0b40*/  MOV R9, 0x400 ;  /* 0x0000040000097802 */ /* 0x000fe20000000f00 */
[----:B------:R-:W3:Y:S04]  /*0b50*/  S2R R13, SR_CgaCtaId ;  /* 0x00000000000d7919 */ /* 0x000ee80000008800 */
[----:B-1----:R-:W-:-:S05]  /*0b60*/  VIADD R12, R9, 0x800 ;  /* 0x00000800090c7836 */ /* 0x002fca0000000000 */
[----:B---3--:R-:W-:Y:S02]  /*0b70*/  LEA R12, R13, R12, 0x18 ;  /* 0x0000000c0d0c7211 */ /* 0x008fe400078ec0ff */
[----:B--2---:R-:W-:-:S04]  /*0b80*/  IADD3 R6, PT, PT, R11, 0x3, -R4 ;  /* 0x000000030b067810 */ /* 0x004fc80007ffe804 */
[----:B------:R-:W-:-:S04]  /*0b90*/  SHF.R.S32.HI R9, RZ, 0x1f, R6 ;  /* 0x0000001fff097819 */ /* 0x000fc80000011406 */
[----:B------:R-:W-:Y:S01]  /*0ba0*/  LEA.HI R9, R9, R6, RZ, 0x2 ;  /* 0x0000000609097211 */ /* 0x000fe200078f10ff */
[----:B------:R-:W-:-:S03]  /*0bb0*/  IMAD R6, R7, 0x4, R12 ;  /* 0x0000000407067824 */ /* 0x000fc600078e020c */
[----:B------:R-:W-:-:S05]  /*0bc0*/  LEA.HI.SX32 R9, R9, R8, 0x1e ;  /* 0x0000000809097211 */ /* 0x000fca00078ff2ff */
[----:B------:R3:W-:Y:S02]  /*0bd0*/  STS [R6], R9 ;  /* 0x0000000906007388 */ /* 0x0007e40000000800 */
.L_x_84:
[----:B------:R-:W-:Y:S05]  /*0be0*/  BSYNC.RECONVERGENT B0 ;  /* 0x0000000000007941 */ /* 0x000fea0003800200 */
.L_x_83:
[----:B------:R-:W4:Y:S01]  /*0bf0*/  LDCU UR4, c[0x0][0x3ac] ;  /* 0x00007580ff0477ac */ /* 0x000f220008000800 */
[----:B-1----:R-:W-:Y:S02]  /*0c00*/  IMAD.MOV.U32 R12, RZ, RZ, RZ ;  /* 0x000000ffff0c7224 */ /* 0x002fe400078e00ff */
[----:B0-2---:R-:W-:Y:S01]  /*0c10*/  IMAD.MOV.U32 R8, RZ, RZ, RZ ;  /* 0x000000ffff087224 */ /* 0x005fe200078e00ff */
[----:B----4-:R-:W-:Y:S01]  /*0c20*/  UISETP.GE.AND UP0, UPT, UR4, 0x1, UPT ;  /* 0x000000010400788c */ /* 0x010fe2000bf06270 */
[----:B------:R-:W-:Y:S08]  /*0c30*/  BAR.SYNC.DEFER_BLOCKING 0x0 ;  /* 0x0000000000007b1d */ /* 0x000ff00000010000 */
[----:B------:R-:W-:Y:S05]  /*0c40*/  BRA.U !UP0, `(.L_x_90) ;  /* 0x00000001087c7547 */ /* 0x000fea000b800000 */
[----:B---3--:R-:W0:Y:S01]  /*0c50*/  S2R R6, SR_CgaCtaId ;  /* 0x0000000000067919 */ /* 0x008e220000008800 */
        /* <DEDUP_REMOVED lines=11> */
.L_x_92:
        /* <DEDUP_REMOVED lines=10> */
.L_x_91:
        /* <DEDUP_REMOVED lines=9> */
.L_x_90:
[----:B0-----:R-:W3:Y:S02]  /*0e40*/  LDC.64 R4, c[0x0][0x398] ;  /* 0x0000e600ff047b82 */ /* 0x001ee40000000a00 */
[----:B---3--:R-:W-:-:S05]  /*0e50*/  IMAD.WIDE.U32 R6, R12, 0x4, R4 ;  /* 0x000000040c067825 */ /* 0x008fca00078e0004 */
        /* <DEDUP_REMOVED lines=12> */
[----:B0-----:R-:W2:Y:S01]  /*0f20*/  LDG.E.CONSTANT R6, desc[UR6][R6.64] ;  /* 0x0000000606067981 */ /* 0x001ea2000c1e9900 */
[----:B------:R-:W-:Y:S02]  /*0f30*/  IMAD.MOV.U32 R21, RZ, RZ, 0x1 ;  /* 0x00000001ff157424 */ /* 0x000fe400078e00ff */
[----:B--2---:R-:W-:-:S05]  /*0f40*/  VIADD R13, R6, 0x3 ;  /* 0x00000003060d7836 */ /* 0x004fca0000000000 */
[----:B------:R-:W-:-:S04]  /*0f50*/  SHF.R.S32.HI R14, RZ, 0x1f, R13 ;  /* 0x0000001fff0e7819 */ /* 0x000fc8000001140d */
[----:B------:R-:W-:-:S04]  /*0f60*/  LEA.HI R14, R14, R13, RZ, 0x2 ;  /* 0x0000000d0e0e7211 */ /* 0x000fc800078f10ff */
[----:B------:R-:W-:-:S07]  /*0f70*/  LOP3.LUT R14, R14, 0xfffffffc, RZ, 0xc0, !PT ;  /* 0xfffffffc0e0e7812 */ /* 0x000fce00078ec0ff */
.L_x_95:
        /* <DEDUP_REMOVED lines=13> */
.L_x_98:
[----:B------:R-:W2:Y:S04]  /*1050*/  LDG.E.CONSTANT R18, desc[UR6][R6.64+-0x10] ;  /* 0xfffff00606127981 */ /* 0x000ea8000c1e9900 */
[----:B------:R-:W2:Y:S04]  /*1060*/  LDG.E.CONSTANT R19, desc[UR6][R6.64+-0xc] ;  /* 0xfffff40606137981 */ /* 0x000ea8000c1e9900 */
[----:B------:R-:W3:Y:S04]  /*1070*/  LDG.E.CONSTANT R13, desc[UR6][R6.64+-0x8] ;  /* 0xfffff806060d7981 */ /* 0x000ee8000c1e9900 */
[----:B------:R-:W4:Y:S04]  /*1080*/  LDG.E.CONSTANT R16, desc[UR6][R6.64+-0x4] ;  /* 0xfffffc0606107981 */ /* 0x000f28000c1e9900 */
[----:B------:R-:W5:Y:S04]  /*1090*/  LDG.E.CONSTANT R17, desc[UR6][R6.64] ;  /* 0x0000000606117981 */ /* 0x000f68000c1e9900 */
[----:B------:R-:W5:Y:S01]  /*10a0*/  LDG.E.CONSTANT R22, desc[UR6][R6.64+0xc] ;  /* 0x00000c0606167981 */ /* 0x000f62000c1e9900 */
[----:B--2---:R-:W-:-:S03]  /*10b0*/  IADD3 R24, PT, PT, R19, 0x3, -R18 ;  /* 0x0000000313187810 */ /* 0x004fc60007ffe812 */
[----:B------:R-:W2:Y:S01]  /*10c0*/  LDG.E.CONSTANT R18, desc[UR6][R6.64+0x4] ;  /* 0x0000040606127981 */ /* 0x000ea2000c1e9900 */
[----:B------:R-:W-:Y:S02]  /*10d0*/  SHF.R.S32.HI R23, RZ, 0x1f, R24 ;  /* 0x0000001fff177819 */ /* 0x000fe40000011418 */
[----:B---3--:R-:W-:Y:S02]  /*10e0*/  IADD3 R26, PT, PT, R13, 0x3, -R19 ;  /* 0x000000030d1a7810 */ /* 0x008fe40007ffe813 */
[----:B------:R-:W3:Y:S01]  /*10f0*/  LDG.E.CONSTANT R19, desc[UR6][R6.64+0x8] ;  /* 0x0000080606137981 */ /* 0x000ee2000c1e9900 */
[----:B------:R-:W-:Y:S02]  /*1100*/  LEA.HI R24, R23, R24, RZ, 0x2 ;  /* 0x0000001817187211 */ /* 0x000fe400078f10ff */
[----:B------:R-:W-:-:S04]  /*1110*/  SHF.R.S32.HI R23, RZ, 0x1f, R26 ;  /* 0x0000001fff177819 */ /* 0x000fc8000001141a */
[----:B------:R-:W-:Y:S02]  /*1120*/  LEA.HI R26, R23, R26, RZ, 0x2 ;  /* 0x0000001a171a7211 */ /* 0x000fe400078f10ff */
[----:B------:R0:W3:Y:S01]  /*1130*/  LDG.E.CONSTANT R23, desc[UR6][R6.64+0x10] ;  /* 0x0000100606177981 */ /* 0x0000e2000c1e9900 */
[----:B----4-:R-:W-:Y:S02]  /*1140*/  IADD3 R13, PT, PT, R16, 0x3, -R13 ;  /* 0x00000003100d7810 */ /* 0x010fe40007ffe80d */
[----:B------:R-:W-:Y:S02]  /*1150*/  SHF.R.S32.HI R27, RZ, 0x2, R26 ;  /* 0x00000002ff1b7819 */ /* 0x000fe4000001141a */
[----:B------:R-:W-:Y:S02]  /*1160*/  SHF.R.S32.HI R26, RZ, 0x1f, R13 ;  /* 0x0000001fff1a7819 */ /* 0x000fe4000001140d */
[----:B-----5:R-:W-:Y:S02]  /*1170*/  IADD3 R16, PT, PT, R17, 0x3, -R16 ;  /* 0x0000000311107810 */ /* 0x020fe40007ffe810 */
[----:B------:R-:W-:-:S02]  /*1180*/  LEA.HI.SX32 R24, R24, R27, 0x1e ;  /* 0x0000001b18187211 */ /* 0x000fc400078ff2ff */
[----:B------:R-:W-:Y:S02]  /*1190*/  LEA.HI R13, R26, R13, RZ, 0x2 ;  /* 0x0000000d1a0d7211 */ /* 0x000fe400078f10ff */
[----:B------:R-:W-:Y:S02]  /*11a0*/  SHF.R.S32.HI R27, RZ, 0x1f, R16 ;  /* 0x0000001fff1b7819 */ /* 0x000fe40000011410 */
[----:B------:R-:W-:Y:S02]  /*11b0*/  LEA.HI.SX32 R13, R13, R24, 0x1e ;  /* 0x000000180d0d7211 */ /* 0x000fe400078ff2ff */
[----:B------:R-:W-:Y:S01]  /*11c0*/  LEA.HI R16, R27, R16, RZ, 0x2 ;  /* 0x000000101b107211 */ /* 0x000fe200078f10ff */
[----:B------:R-:W-:-:S03]  /*11d0*/  VIADD R12, R12, 0x8 ;  /* 0x000000080c0c7836 */ /* 0x000fc60000000000 */
[----:B------:R-:W-:Y:S02]  /*11e0*/  LEA.HI.SX32 R13, R16, R13, 0x1e ;  /* 0x0000000d100d7211 */ /* 0x000fe400078ff2ff */
[----:B------:R-:W-:Y:S02]  /*11f0*/  ISETP.NE.AND P0, PT, R12, RZ, PT ;  /* 0x000000ff0c00720c */ /* 0x000fe40003f05270 */
[----:B0-----:R-:W-:Y:S01]  /*1200*/  IADD3 R6, P2, PT, R6, 0x20, RZ ;  /* 0x0000002006067810 */ /* 0x001fe20007f5e0ff */
[----:B------:R-:W-:-:S04]  /*1210*/  VIADD R21, R21, 0x8 ;  /* 0x0000000815157836 */ /* 0x000fc80000000000 */
[----:B------:R-:W-:Y:S01]  /*1220*/  IMAD.X R7, RZ, RZ, R7, P2 ;  /* 0x000000ffff077224 */ /* 0x000fe200010e0607 */
[----:B--2---:R-:W-:-:S04]  /*1230*/  IADD3 R17, PT, PT, R18, 0x3, -R17 ;  /* 0x0000000312117810 */ /* 0x004fc80007ffe811 */
[----:B------:R-:W-:Y:S02]  /*1240*/  SHF.R.S32.HI R24, RZ, 0x1f, R17 ;  /* 0x0000001fff187819 */ /* 0x000fe40000011411 */
[----:B---3--:R-:W-:Y:S02]  /*1250*/  IADD3 R18, PT, PT, R19, 0x3, -R18 ;  /* 0x0000000313127810 */ /* 0x008fe40007ffe812 */
[----:B------:R-:W-:Y:S02]  /*1260*/  LEA.HI R24, R24, R17, RZ, 0x2 ;  /* 0x0000001118187211 */ /* 0x000fe400078f10ff */
[----:B------:R-:W-:Y:S02]  /*1270*/  IADD3 R19, PT, PT, R22, 0x3, -R19 ;  /* 0x0000000316137810 */ /* 0x000fe40007ffe813 */
[----:B------:R-:W-:Y:S02]  /*1280*/  SHF.R.S32.HI R17, RZ, 0x1f, R18 ;  /* 0x0000001fff117819 */ /* 0x000fe40000011412 */
[----:B------:R-:W-:-:S02]  /*1290*/  LEA.HI R13, R24, R13, RZ, 0x1e ;  /* 0x0000000d180d7211 */ /* 0x000fc400078ff0ff */
[----:B------:R-:W-:Y:S02]  /*12a0*/  SHF.R.S32.HI R16, RZ, 0x1f, R19 ;  /* 0x0000001fff107819 */ /* 0x000fe40000011413 */
[----:B------:R-:W-:Y:S02]  /*12b0*/  IADD3 R23, PT, PT, R23, 0x3, -R22 ;  /* 0x0000000317177810 */ /* 0x000fe40007ffe816 */
[----:B------:R-:W-:Y:S02]  /*12c0*/  LEA.HI R18, R17, R18, RZ, 0x2 ;  /* 0x0000001211127211 */ /* 0x000fe400078f10ff */
[----:B------:R-:W-:Y:S02]  /*12d0*/  LEA.HI R16, R16, R19, RZ, 0x2 ;  /* 0x0000001310107211 */ /* 0x000fe400078f10ff */
[----:B------:R-:W-:Y:S02]  /*12e0*/  SHF.R.S32.HI R22, RZ, 0x1f, R23 ;  /* 0x0000001fff167819 */ /* 0x000fe40000011417 */
[----:B------:R-:W-:-:S02]  /*12f0*/  LEA.HI R13, R18, R13, RZ, 0x1e ;  /* 0x0000000d120d7211 */ /* 0x000fc400078ff0ff */
[----:B------:R-:W-:Y:S02]  /*1300*/  LEA.HI R22, R22, R23, RZ, 0x2 ;  /* 0x0000001716167211 */ /* 0x000fe400078f10ff */
[----:B------:R-:W-:-:S04]  /*1310*/  LEA.HI R13, R16, R13, RZ, 0x1e ;  /* 0x0000000d100d7211 */ /* 0x000fc800078ff0ff */
[----:B------:R-:W-:-:S05]  /*1320*/  LEA.HI R13, R22, R13, RZ, 0x1e ;  /* 0x0000000d160d7211 */ /* 0x000fca00078ff0ff */
[----:B------:R-:W-:Y:S01]  /*1330*/  IMAD R14, R13, 0x4, R14 ;  /* 0x000000040d0e7824 */ /* 0x000fe200078e020e */
[----:B------:R-:W-:Y:S06]  /*1340*/  @P0 BRA `(.L_x_98) ;  /* 0xfffffffc00400947 */ /* 0x000fec000383ffff */
.L_x_97:
        /* <DEDUP_REMOVED lines=36> */
.L_x_99:
        /* <DEDUP_REMOVED lines=14> */
[----:B--2---:R-:W-:Y:S02]  /*1670*/  @P0 IADD3 R18, PT, PT, R18, 0x3, -R19 ;  /* 0x0000000312120810 */ /* 0x004fe40007ffe813 */
[----:B---3--:R-:W-:Y:S02]  /*1680*/  @P0 IADD3 R20, PT, PT, R19, 0x3, -R12 ;  /* 0x0000000313140810 */ /* 0x008fe40007ffe80c */
[----:B------:R-:W-:Y:S02]  /*1690*/  @P0 SHF.R.S32.HI R19, RZ, 0x1f, R18 ;  /* 0x0000001fff130819 */ /* 0x000fe40000011412 */
[----:B------:R-:W-:-:S02]  /*16a0*/  @P0 SHF.R.S32.HI R21, RZ, 0x1f, R20 ;  /* 0x0000001fff150819 */ /* 0x000fc40000011414 */
[----:B------:R-:W-:Y:S02]  /*16b0*/  @P0 LEA.HI R19, R19, R18, RZ, 0x2 ;  /* 0x0000001213130211 */ /* 0x000fe400078f10ff */
[----:B----4-:R-:W-:Y:S02]  /*16c0*/  @!P1 IADD3 R16, PT, PT, R5, 0x3, -R6 ;  /* 0x0000000305109810 */ /* 0x010fe40007ffe806 */
[----:B------:R-:W-:Y:S02]  /*16d0*/  @P0 LEA.HI R20, R21, R20, RZ, 0x2 ;  /* 0x0000001415140211 */ /* 0x000fe400078f10ff */
[----:B------:R-:W-:Y:S02]  /*16e0*/  @P0 SHF.R.U32.HI R19, RZ, 0x2, R19 ;  /* 0x00000002ff130819 */ /* 0x000fe40000011613 */
[----:B------:R-:W-:Y:S02]  /*16f0*/  @!P1 SHF.R.S32.HI R13, RZ, 0x1f, R16 ;  /* 0x0000001fff0d9819 */ /* 0x000fe40000011410 */
[----:B------:R-:W-:-:S02]  /*1700*/  @P0 LEA.HI R19, R20, R19, RZ, 0x1e ;  /* 0x0000001314130211 */ /* 0x000fc400078ff0ff */
[----:B------:R-:W-:-:S03]  /*1710*/  @!P1 LEA.HI R13, R13, R16, RZ, 0x2 ;  /* 0x000000100d0d9211 */ /* 0x000fc600078f10ff */
[----:B------:R-:W-:Y:S01]  /*1720*/  @P0 IMAD R14, R19, 0x4, R14 ;  /* 0x00000004130e0824 */ /* 0x000fe200078e020e */
[----:B------:R-:W-:-:S05]  /*1730*/  @!P1 LOP3.LUT R13, R13, 0xfffffffc, RZ, 0xc0, !PT ;  /* 0xfffffffc0d0d9812 */ /* 0x000fca00078ec0ff */
[----:B------:R-:W-:-:S07]  /*1740*/  @!P1 IMAD.IADD R14, R14, 0x1, R13 ;  /* 0x000000010e0e9824 */ /* 0x000fce00078e020d */
.L_x_96:
[----:B------:R-:W0:Y:S01]  /*1750*/  S2UR UR5, SR_CgaCtaId ;  /* 0x00000000000579c3 */ /* 0x000e220000008800 */
[----:B------:R-:W-:Y:S02]  /*1760*/  UMOV UR4, 0x400 ;  /* 0x0000040000047882 */ /* 0x000fe40000000000 */
[----:B0-----:R-:W-:-:S09]  /*1770*/  ULEA UR4, UR5, UR4, 0x18 ;  /* 0x0000000405047291 */ /* 0x001fd2000f8ec0ff */
[----:B------:R0:W-:Y:S03]  /*1780*/  STS [UR4+0x880], R14 ;  /* 0x0008800eff007988 */ /* 0x0001e60008000804 */
.L_x_94:
[----:B------:R-:W-:Y:S05]  /*1790*/  BSYNC.RECONVERGENT B0 ;  /* 0x0000000000007941 */ /* 0x000fea0003800200 */
.L_x_93:
[----:B------:R-:W-:Y:S01]  /*17a0*/  IMAD.IADD R5, R11, 0x1, -R10 ;  /* 0x000000010b057824 */ /* 0x000fe200078e0a0a */
[----:B------:R-:W-:Y:S01]  /*17b0*/  BAR.SYNC.DEFER_BLOCKING 0x0 ;  /* 0x0000000000007b1d */ /* 0x000fe20000010000 */
[----:B------:R-:W-:-:S03]  /*17c0*/  CS2R R6, SRZ ;  /* 0x0000000000067805 */ /* 0x000fc6000001ff00 */
[----:B------:R-:W-:Y:S02]  /*17d0*/  ISETP.GE.AND P0, PT, R0, R5, PT ;  /* 0x000000050000720c */ /* 0x000fe40003f06270 */
[----:B------:R-:W-:Y:S01]  /*17e0*/  CS2R R4, SRZ ;  /* 0x0000000000047805 */ /* 0x000fe2000001ff00 */
[----:B------:R-:W-:Y:S10]  /*17f0*/  BSSY.RECONVERGENT B0, `(.L_x_100) ;  /* 0x0000059000007945 */ /* 0x000ff40003800200 */
[----:B------:R-:W-:Y:S05]  /*1800*/  @P0 BRA `(.L_x_101) ;  /* 0x00000004005c0947 */ /* 0x000fea0003800000 */
[----:B------:R-:W1:Y:S01]  /*1810*/  LDC.64 R12, c[0x0][0x388] ;  /* 0x0000e200ff0c7b82 */ /* 0x000e620000000a00 */
[----:B0-----:R-:W-:Y:S01]  /*1820*/  IMAD R14, R2, 0x20, R15 ;  /* 0x00000020020e7824 */ /* 0x001fe200078e020f */
[----:B------:R-:W0:Y:S01]  /*1830*/  LDCU.64 UR4, c[0x0][0x380] ;  /* 0x00007000ff0477ac */ /* 0x000e220008000a00 */
[----:B------:R-:W-:Y:S02]  /*1840*/  IMAD.IADD R17, R0, 0x1, R10 ;  /* 0x0000000100117824 */ /* 0x000fe400078e020a */
[----:B------:R-:W-:-:S04]  /*1850*/  IMAD.SHL.U32 R14, R14, 0x10, RZ ;  /* 0x000000100e0e7824 */ /* 0x000fc800078e00ff */
[----:B------:R-:W-:-:S05]  /*1860*/  VIADD R4, R14, 0xf ;  /* 0x0000000f0e047836 */ /* 0x000fca0000000000 */
[----:B-1----:R-:W-:Y:S01]  /*1870*/  ISETP.GE.AND P0, PT, R4, R13, PT ;  /* 0x0000000d0400720c */ /* 0x002fe20003f06270 */
[----:B0-----:R-:W-:-:S12]  /*1880*/  IMAD.WIDE R16, R17, R12, UR4 ;  /* 0x0000000411107e25 */ /* 0x001fd8000f8e020c */
[----:B------:R-:W-:Y:S05]  /*1890*/  @P0 BRA `(.L_x_102) ;  /* 0x0000000000100947 */ /* 0x000fea0003800000 */
[----:B------:R-:W-:-:S05]  /*18a0*/  IADD3 R4, P0, PT, R14, R16, RZ ;  /* 0x000000100e047210 */ /* 0x000fca0007f1e0ff */
[----:B------:R-:W-:-:S06]  /*18b0*/  IMAD.X R5, RZ, RZ, R17, P0 ;  /* 0x000000ffff057224 */ /* 0x000fcc00000e0611 */
[----:B------:R-:W5:Y:S01]  /*18c0*/  LDG.E.128.CONSTANT R4, desc[UR6][R4.64] ;  /* 0x0000000604047981 */ /* 0x000f62000c1e9d00 */
[----:B------:R-:W-:Y:S05]  /*18d0*/  BRA `(.L_x_101) ;  /* 0x0000000400287947 */ /* 0x000fea0003800000 */
.L_x_102:
[----:B------:R-:W-:Y:S01]  /*18e0*/  ISETP.GE.AND P0, PT, R14, R13, PT ;  /* 0x0000000d0e00720c */ /* 0x000fe20003f06270 */
[----:B------:R-:W-:Y:S01]  /*18f0*/  IMAD.MOV.U32 R6, RZ, RZ, RZ ;  /* 0x000000ffff067224 */ /* 0x000fe200078e00ff */
[----:B------:R-:W-:-:S11]  /*1900*/  CS2R R4, SRZ ;  /* 0x0000000000047805 */ /* 0x000fd6000001ff00 */
[----:B------:R-:W-:Y:S05]  /*1910*/  @P0 BRA `(.L_x_101) ;  /* 0x0000000400180947 */ /* 0x000fea0003800000 */
[C---:B------:R-:W-:Y:S01]  /*1920*/  VIADD R4, R14.reuse, 0x1 ;  /* 0x000000010e047836 */ /* 0x040fe20000000000 */
[C---:B------:R-:W-:Y:S01]  /*1930*/  IADD3 R16, P0, PT, R14.reuse, R16, RZ ;  /* 0x000000100e107210 */ /* 0x040fe20007f1e0ff */
[C---:B------:R-:W-:Y:S02]  /*1940*/  VIADD R6, R14.reuse, 0x4 ;  /* 0x000000040e067836 */ /* 0x040fe40000000000 */
[----:B------:R-:W-:Y:S01]  /*1950*/  VIADD R10, R14, 0x5 ;  /* 0x000000050e0a7836 */ /* 0x000fe20000000000 */
[-C--:B------:R-:W-:Y:S01]  /*1960*/  ISETP.GE.AND P3, PT, R4, R13.reuse, PT ;  /* 0x0000000d0400720c */ /* 0x080fe20003f66270 */
[----:B------:R-:W-:Y:S01]  /*1970*/  VIADD R4, R14, 0x2 ;  /* 0x000000020e047836 */ /* 0x000fe20000000000 */
[-C--:B------:R-:W-:Y:S01]  /*1980*/  ISETP.GE.AND P2, PT, R6, R13.reuse, PT ;  /* 0x0000000d0600720c */ /* 0x080fe20003f46270 */
[----:B------:R-:W-:Y:S01]  /*1990*/  VIADD R6, R14, 0x6 ;  /* 0x000000060e067836 */ /* 0x000fe20000000000 */
[-C--:B------:R-:W-:Y:S01]  /*19a0*/  ISETP.GE.AND P5, PT, R10, R13.reuse, PT ;  /* 0x0000000d0a00720c */ /* 0x080fe20003fa6270 */
[----:B------:R-:W-:Y:S01]  /*19b0*/  IMAD.X R17, RZ, RZ, R17, P0 ;  /* 0x000000ffff117224 */ /* 0x000fe200000e0611 */
[-C--:B------:R-:W-:Y:S01]  /*19c0*/  ISETP.GE.AND P4, PT, R4, R13.reuse, PT ;  /* 0x0000000d0400720c */ /* 0x080fe20003f86270 */
[----:B------:R-:W-:Y:S01]  /*19d0*/  VIADD R10, R14, 0x9 ;  /* 0x000000090e0a7836 */ /* 0x000fe20000000000 */
[-C--:B------:R-:W-:Y:S01]  /*19e0*/  ISETP.GE.AND P0, PT, R6, R13.reuse, PT ;  /* 0x0000000d0600720c */ /* 0x080fe20003f06270 */
[----:B------:R-:W-:Y:S01]  /*19f0*/  IMAD.MOV.U32 R5, RZ, RZ, RZ ;  /* 0x000000ffff057224 */ /* 0x000fe200078e00ff */
[----:B------:R-:W2:Y:S01]  /*1a00*/  LDG.E.U8.CONSTANT R4, desc[UR6][R16.64] ;  /* 0x0000000610047981 */ /* 0x000ea2000c1e9100 */
[----:B------:R-:W-:Y:S01]  /*1a10*/  VIADD R6, R14, 0x8 ;  /* 0x000000080e067836 */ /* 0x000fe20000000000 */
[----:B------:R-:W-:-:S02]  /*1a20*/  ISETP.GE.AND P1, PT, R10, R13, PT ;  /* 0x0000000d0a00720c */ /* 0x000fc40003f26270 */
[----:B------:R-:W3:Y:S04]  /*1a30*/  @!P3 LDG.E.U8.CONSTANT R7, desc[UR6][R16.64+0x1] ;  /* 0x000001061007b981 */ /* 0x000ee8000c1e9100 */
[----:B------:R-:W4:Y:S04]  /*1a40*/  @!P5 LDG.E.U8.CONSTANT R18, desc[UR6][R16.64+0x5] ;  /* 0x000005061012d981 */ /* 0x000f28000c1e9100 */
[----:B------:R-:W5:Y:S01]  /*1a50*/  @!P2 LDG.E.U8.CONSTANT R5, desc[UR6][R16.64+0x4] ;  /* 0x000004061005a981 */ /* 0x000f62000c1e9100 */
[----:B------:R-:W-:-:S03]  /*1a60*/  ISETP.GE.AND P2, PT, R6, R13, PT ;  /* 0x0000000d0600720c */ /* 0x000fc60003f46270 */
[----:B------:R-:W5:Y:S04]  /*1a70*/  @!P4 LDG.E.U8.CONSTANT R10, desc[UR6][R16.64+0x2] ;  /* 0x00000206100ac981 */ /* 0x000f68000c1e9100 */
[----:B------:R-:W5:Y:S01]  /*1a80*/  @!P0 LDG.E.U8.CONSTANT R19, desc[UR6][R16.64+0x6] ;  /* 0x0000060610138981 */ /* 0x000f62000c1e9100 */
[----:B------:R-:W-:-:S03]  /*1a90*/  IMAD.MOV.U32 R6, RZ, RZ, RZ ;  /* 0x000000ffff067224 */ /* 0x000fc600078e00ff */
[----:B------:R-:W5:Y:S04]  /*1aa0*/  @!P1 LDG.E.U8.CONSTANT R20, desc[UR6][R16.64+0x9] ;  /* 0x0000090610149981 */ /* 0x000f68000c1e9100 */
[----:B------:R-:W5:Y:S01]  /*1ab0*/  @!P2 LDG.E.U8.CONSTANT R6, desc[UR6][R16.64+0x8] ;  /* 0x000008061006a981 */ /* 0x000f62000c1e9100 */
[C---:B------:R-:W-:Y:S02]  /*1ac0*/  VIADD R12, R14.reuse, 0x3 ;  /* 0x000000030e0c7836 */ /* 0x040fe40000000000 */
[----:B------:R-:W-:-:S03]  /*1ad0*/  VIADD R22, R14, 0xa ;  /* 0x0000000a0e167836 */ /* 0x000fc60000000000 */
[----:B------:R-:W-:Y:S01]  /*1ae0*/  ISETP.GE.AND P2, PT, R12, R13, PT ;  /* 0x0000000d0c00720c */ /* 0x000fe20003f46270 */
[----:B------:R-:W-:Y:S02]  /*1af0*/  VIADD R12, R14, 0xc ;  /* 0x0000000c0e0c7836 */ /* 0x000fe40000000000 */
[----:B---3--:R-:W-:Y:S02]  /*1b00*/  @!P3 IMAD.SHL.U32 R7, R7, 0x100, RZ ;  /* 0x000001000707b824 */ /* 0x008fe400078e00ff */
[----:B----4-:R-:W-:-:S03]  /*1b10*/  @!P5 IMAD.SHL.U32 R18, R18, 0x100, RZ ;  /* 0x000001001212d824 */ /* 0x010fc600078e00ff */
[----:B--2---:R-:W-:Y:S02]  /*1b20*/  @!P3 LOP3.LUT R4, R4, 0xff00, R7, 0xf8, !PT ;  /* 0x0000ff000404b812 */ /* 0x004fe400078ef807 */
[----:B-----5:R-:W-:Y:S01]  /*1b30*/  @!P5 LOP3.LUT R5, R5, 0xff00, R18, 0xf8, !PT ;  /* 0x0000ff000505d812 */ /* 0x020fe200078ef812 */
[----:B------:R-:W-:Y:S02]  /*1b40*/  @!P4 IMAD.U32 R7, R10, 0x10000, RZ ;  /* 0x000100000a07c824 */ /* 0x000fe400078e00ff */
[----:B------:R-:W-:Y:S02]  /*1b50*/  @!P0 IMAD.U32 R10, R19, 0x10000, RZ ;  /* 0x00010000130a8824 */ /* 0x000fe400078e00ff */
[----:B------:R-:W-:Y:S01]  /*1b60*/  VIADD R18, R14, 0xd ;  /* 0x0000000d0e127836 */ /* 0x000fe20000000000 */
[-C--:B------:R-:W-:Y:S01]  /*1b70*/  ISETP.GE.AND P5, PT, R12, R13.reuse, PT ;  /* 0x0000000d0c00720c */ /* 0x080fe20003fa6270 */
[----:B------:R-:W-:Y:S01]  /*1b80*/  VIADD R12, R14, 0xb ;  /* 0x0000000b0e0c7836 */ /* 0x000fe20000000000 */
[----:B------:R-:W-:Y:S01]  /*1b90*/  @!P4 LOP3.LUT R4, R4, 0xff0000, R7, 0xf8, !PT ;  /* 0x00ff00000404c812 */ /* 0x000fe200078ef807 */
[----:B------:R-:W-:Y:S01]  /*1ba0*/  @!P1 IMAD.SHL.U32 R7, R20, 0x100, RZ ;  /* 0x0000010014079824 */ /* 0x000fe200078e00ff */
[----:B------:R-:W-:Y:S01]  /*1bb0*/  @!P0 LOP3.LUT R5, R5, 0xff0000, R10, 0xf8, !PT ;  /* 0x00ff000005058812 */ /* 0x000fe200078ef80a */
[----:B------:R-:W-:Y:S01]  /*1bc0*/  VIADD R10, R14, 0x7 ;  /* 0x000000070e0a7836 */ /* 0x000fe20000000000 */
[-C--:B------:R-:W-:Y:S01]  /*1bd0*/  ISETP.GE.AND P3, PT, R22, R13.reuse, PT ;  /* 0x0000000d1600720c */ /* 0x080fe20003f66270 */
[----:B------:R-:W-:Y:S01]  /*1be0*/  VIADD R14, R14, 0xe ;  /* 0x0000000e0e0e7836 */ /* 0x000fe20000000000 */
[----:B------:R-:W-:-:S02]  /*1bf0*/  ISETP.GE.AND P4, PT, R18, R13, PT ;  /* 0x0000000d1200720c */ /* 0x000fc40003f86270 */
[----:B------:R-:W-:Y:S02]  /*1c00*/  @!P1 LOP3.LUT R6, R6, 0xff00, R7, 0xf8, !PT ;  /* 0x0000ff0006069812 */ /* 0x000fe400078ef807 */
[-C--:B------:R-:W-:Y:S02]  /*1c10*/  ISETP.GE.AND P6, PT, R10, R13.reuse, PT ;  /* 0x0000000d0a00720c */ /* 0x080fe40003fc6270 */
[-C--:B------:R-:W-:Y:S01]  /*1c20*/  ISETP.GE.AND P0, PT, R12, R13.reuse, PT ;  /* 0x0000000d0c00720c */ /* 0x080fe20003f06270 */
[----:B------:R-:W-:Y:S01]  /*1c30*/  IMAD.MOV.U32 R7, RZ, RZ, RZ ;  /* 0x000000ffff077224 */ /* 0x000fe200078e00ff */
[----:B------:R-:W-:Y:S01]  /*1c40*/  ISETP.GE.AND P1, PT, R14, R13, PT ;  /* 0x0000000d0e00720c */ /* 0x000fe20003f26270 */
[----:B------:R-:W2:Y:S04]  /*1c50*/  @!P2 LDG.E.U8.CONSTANT R10, desc[UR6][R16.64+0x3] ;  /* 0x00000306100aa981 */ /* 0x000ea8000c1e9100 */
[----:B------:R-:W3:Y:S04]  /*1c60*/  @!P3 LDG.E.U8.CONSTANT R13, desc[UR6][R16.64+0xa] ;  /* 0x00000a06100db981 */ /* 0x000ee8000c1e9100 */
[----:B------:R-:W4:Y:S04]  /*1c70*/  @!P4 LDG.E.U8.CONSTANT R18, desc[UR6][R16.64+0xd] ;  /* 0x00000d061012c981 */ /* 0x000f28000c1e9100 */
[----:B------:R-:W5:Y:S04]  /*1c80*/  @!P6 LDG.E.U8.CONSTANT R12, desc[UR6][R16.64+0x7] ;  /* 0x00000706100ce981 */ /* 0x000f68000c1e9100 */
[----:B------:R-:W5:Y:S04]  /*1c90*/  @!P0 LDG.E.U8.CONSTANT R14, desc[UR6][R16.64+0xb] ;  /* 0x00000b06100e8981 */ /* 0x000f68000c1e9100 */
[----:B------:R-:W5:Y:S04]  /*1ca0*/  @!P1 LDG.E.U8.CONSTANT R20, desc[UR6][R16.64+0xe] ;  /* 0x00000e0610149981 */ /* 0x000f68000c1e9100 */
[----:B------:R-:W5:Y:S01]  /*1cb0*/  @!P5 LDG.E.U8.CONSTANT R7, desc[UR6][R16.64+0xc] ;  /* 0x00000c061007d981 */ /* 0x000f62000c1e9100 */
[----:B---3--:R-:W-:-:S02]  /*1cc0*/  @!P3 IMAD.U32 R13, R13, 0x10000, RZ ;  /* 0x000100000d0db824 */ /* 0x008fc400078e00ff */
[----:B----4-:R-:W-:-:S03]  /*1cd0*/  @!P4 IMAD.SHL.U32 R18, R18, 0x100, RZ ;  /* 0x000001001212c824 */ /* 0x010fc600078e00ff */
[----:B------:R-:W-:Y:S01]  /*1ce0*/  @!P3 LOP3.LUT R6, R6, 0xff0000, R13, 0xf8, !PT ;  /* 0x00ff00000606b812 */ /* 0x000fe200078ef80d */
[----:B--2---:R-:W-:Y:S02]  /*1cf0*/  @!P2 IMAD.SHL.U32 R13, R10, 0x1000000, RZ ;  /* 0x010000000a0da824 */ /* 0x004fe400078e00ff */
[----:B-----5:R-:W-:Y:S02]  /*1d00*/  @!P6 IMAD.SHL.U32 R12, R12, 0x1000000, RZ ;  /* 0x010000000c0ce824 */ /* 0x020fe400078e00ff */
[----:B------:R-:W-:Y:S02]  /*1d10*/  @!P0 IMAD.SHL.U32 R19, R14, 0x1000000, RZ ;  /* 0x010000000e138824 */ /* 0x000fe400078e00ff */
[----:B------:R-:W-:Y:S01]  /*1d20*/  @!P1 IMAD.U32 R20, R20, 0x10000, RZ ;  /* 0x0001000014149824 */ /* 0x000fe200078e00ff */
[----:B------:R-:W-:Y:S02]  /*1d30*/  @!P4 LOP3.LUT R7, R7, 0xff00, R18, 0xf8, !PT ;  /* 0x0000ff000707c812 */ /* 0x000fe400078ef812 */
[----:B------:R-:W-:-:S02]  /*1d40*/  @!P2 LOP3.LUT R4, R4, R13, RZ, 0xfc, !PT ;  /* 0x0000000d0404a212 */ /* 0x000fc400078efcff */
[----:B------:R-:W-:Y:S02]  /*1d50*/  @!P6 LOP3.LUT R5, R5, R12, RZ, 0xfc, !PT ;  /* 0x0000000c0505e212 */ /* 0x000fe400078efcff */
[----:B------:R-:W-:Y:S02]  /*1d60*/  @!P0 LOP3.LUT R6, R6, R19, RZ, 0xfc, !PT ;  /* 0x0000001306068212 */ /* 0x000fe400078efcff */
[----:B------:R-:W-:-:S07]  /*1d70*/  @!P1 LOP3.LUT R7, R7, 0xff0000, R20, 0xf8, !PT ;  /* 0x00ff000007079812 */ /* 0x000fce00078ef814 */
.L_x_101:
[----:B------:R-:W-:Y:S05]  /*1d80*/  BSYNC.RECONVERGENT B0 ;  /* 0x0000000000007941 */ /* 0x000fea0003800200 */
.L_x_100:
[----:B------:R-:W1:Y:S01]  /*1d90*/  S2UR UR5, SR_CgaCtaId ;  /* 0x00000000000579c3 */ /* 0x000e620000008800 */
[----:B------:R-:W-:Y:S01]  /*1da0*/  IMAD.SHL.U32 R12, R3, 0x100, RZ ;  /* 0x00000100030c7824 */ /* 0x000fe200078e00ff */
[----:B------:R-:W-:Y:S01]  /*1db0*/  UMOV UR4, 0x400 ;  /* 0x0000040000047882 */ /* 0x000fe20000000000 */
[----:B------:R-:W-:Y:S01]  /*1dc0*/  IMAD.SHL.U32 R10, R15, 0x100, RZ ;  /* 0x000001000f0a7824 */ /* 0x000fe200078e00ff */
[----:B------:R-:W-:Y:S01]  /*1dd0*/  IADD3 R8, PT, PT, R11, 0x3, -R8 ;  /* 0x000000030b087810 */ /* 0x000fe20007ffe808 */
[----:B------:R-:W-:Y:S01]  /*1de0*/  IMAD.SHL.U32 R13, R3, 0x2, RZ ;  /* 0x00000002030d7824 */ /* 0x000fe200078e00ff */
[----:B------:R-:W-:Y:S01]  /*1df0*/  LOP3.LUT R12, R12, 0x100, RZ, 0xc0, !PT ;  /* 0x000001000c0c7812 */ /* 0x000fe200078ec0ff */
[----:B0-----:R-:W-:Y:S01]  /*1e00*/  VIADD R14, R10, 0x10 ;  /* 0x000000100a0e7836 */ /* 0x001fe20000000000 */
[----:B------:R-:W0:Y:S01]  /*1e10*/  LDCU.64 UR8, c[0x0][0x3a0] ;  /* 0x00007400ff0877ac */ /* 0x000e220008000a00 */
[C---:B------:R-:W-:Y:S01]  /*1e20*/  IMAD.SHL.U32 R16, R15.reuse, 0x40, RZ ;  /* 0x000000400f107824 */ /* 0x040fe200078e00ff */
[----:B------:R-:W-:Y:S01]  /*1e30*/  LOP3.LUT R13, R12, 0xc, R13, 0xf8, !PT ;  /* 0x0000000c0c0d7812 */ /* 0x000fe200078ef80d */
[----:B------:R-:W-:Y:S01]  /*1e40*/  IMAD.SHL.U32 R12, R15, 0x2, RZ ;  /* 0x000000020f0c7824 */ /* 0x000fe200078e00ff */
[----:B------:R-:W-:Y:S01]  /*1e50*/  LOP3.LUT R17, R14, 0x110, RZ, 0xc0, !PT ;  /* 0x000001100e117812 */ /* 0x000fe200078ec0ff */
[----:B------:R-:W-:-:S02]  /*1e60*/  IMAD.SHL.U32 R14, R3, 0x40, RZ ;  /* 0x00000040030e7824 */ /* 0x000fc400078e00ff */
[----:B------:R-:W-:Y:S01]  /*1e70*/  VIADD R18, R10, 0x20 ;  /* 0x000000200a127836 */ /* 0x000fe20000000000 */
[----:B------:R-:W-:Y:S01]  /*1e80*/  LOP3.LUT R19, R17, 0xc, R12, 0xf8, !PT ;  /* 0x0000000c11137812 */ /* 0x000fe200078ef80c */
[----:B------:R-:W-:Y:S01]  /*1e90*/  IMAD.IADD R17, R0, 0x1, R13 ;  /* 0x0000000100117824 */ /* 0x000fe200078e020d */
[----:B------:R-:W-:Y:S01]  /*1ea0*/  LOP3.LUT R13, R16, 0x600, RZ, 0xc0, !PT ;  /* 0x00000600100d7812 */ /* 0x000fe200078ec0ff */
[----:B------:R-:W-:Y:S02]  /*1eb0*/  VIADD R20, R10, 0xe0 ;  /* 0x000000e00a147836 */ /* 0x000fe40000000000 */
[----:B------:R-:W-:Y:S01]  /*1ec0*/  IMAD.IADD R16, R0, 0x1, R19 ;  /* 0x0000000100107824 */ /* 0x000fe200078e0213 */
[----:B------:R-:W-:Y:S01]  /*1ed0*/  LOP3.LUT R21, R17, 0x600, R14, 0xf8, !PT ;  /* 0x0000060011157812 */ /* 0x000fe200078ef80e */
[C---:B------:R-:W-:Y:S01]  /*1ee0*/  VIADD R22, R10.reuse, 0x30 ;  /* 0x000000300a167836 */ /* 0x040fe20000000000 */
[----:B-1----:R-:W-:Y:S01]  /*1ef0*/  ULEA UR4, UR5, UR4, 0x18 ;  /* 0x0000000405047291 */ /* 0x002fe2000f8ec0ff */
[----:B-----5:R-:W-:Y:S01]  /*1f00*/  SHF.R.U32.HI R14, RZ, 0x8, R4 ;  /* 0x00000008ff0e7819 */ /* 0x020fe20000011604 */
[C---:B------:R-:W-:Y:S01]  /*1f10*/  VIADD R27, R10.reuse, 0x50 ;  /* 0x000000500a1b7836 */ /* 0x040fe20000000000 */
[----:B------:R-:W-:Y:S01]  /*1f20*/  LOP3.LUT R23, R13, R16, RZ, 0xfc, !PT ;  /* 0x000000100d177212 */ /* 0x000fe200078efcff */
[----:B------:R-:W-:Y:S01]  /*1f30*/  IMAD R16, R15, 0x100, R12 ;  /* 0x000001000f107824 */ /* 0x000fe200078e020c */
[----:B------:R-:W1:Y:S01]  /*1f40*/  LDCU UR5, c[0x0][0x394] ;  /* 0x00007280ff0577ac */ /* 0x000e620008000800 */
[C---:B------:R-:W-:Y:S01]  /*1f50*/  VIADD R25, R10.reuse, 0x60 ;  /* 0x000000600a197836 */ /* 0x040fe20000000000 */
[----:B------:R-:W-:Y:S01]  /*1f60*/  LOP3.LUT R27, R27, 0x150, RZ, 0xc0, !PT ;  /* 0x000001501b1b7812 */ /* 0x000fe200078ec0ff */
[C---:B------:R-:W-:Y:S01]  /*1f70*/  VIADD R24, R10.reuse, 0x70 ;  /* 0x000000700a187836 */ /* 0x040fe20000000000 */
[----:B------:R2:W-:Y:S01]  /*1f80*/  STS.U8 [R21+UR4], R4 ;  /* 0x0000000415007988 */ /* 0x0005e20008000004 */
[C---:B------:R-:W-:Y:S01]  /*1f90*/  VIADD R15, R10.reuse, 0x90 ;  /* 0x000000900a0f7836 */ /* 0x040fe20000000000 */
[----:B------:R-:W-:Y:S01]  /*1fa0*/  LOP3.LUT R25, R25, 0x160, RZ, 0xc0, !PT ;  /* 0x0000016019197812 */ /* 0x000fe200078ec0ff */
[C---:B------:R-:W-:Y:S01]  /*1fb0*/  VIADD R17, R10.reuse, 0xa0 ;  /* 0x000000a00a117836 */ /* 0x040fe20000000000 */
[----:B------:R3:W-:Y:S01]  /*1fc0*/  STS.U8 [R23+UR4], R14 ;  /* 0x0000000e17007988 */ /* 0x0007e20008000004 */
[C---:B------:R-:W-:Y:S01]  /*1fd0*/  VIADD R19, R10.reuse, 0xb0 ;  /* 0x000000b00a137836 */ /* 0x040fe20000000000 */
[----:B------:R-:W-:Y:S01]  /*1fe0*/  LOP3.LUT R15, R15, 0x190, RZ, 0xc0, !PT ;  /* 0x000001900f0f7812 */ /* 0x000fe200078ec0ff */
[----:B------:R-:W-:Y:S01]  /*1ff0*/  VIADD R29, R10, 0xf0 ;  /* 0x000000f00a1d7836 */ /* 0x000fe20000000000 */
[----:B------:R-:W-:Y:S01]  /*2000*/  LOP3.LUT R17, R17, 0x1a0, RZ, 0xc0, !PT ;  /* 0x000001a011117812 */ /* 0x000fe200078ec0ff */
[----:B------:R-:W-:Y:S01]  /*2010*/  IMAD.SHL.U32 R2, R2, 0x4, RZ ;  /* 0x0000000402027824 */ /* 0x000fe200078e00ff */
[----:B------:R-:W-:Y:S01]  /*2020*/  LOP3.LUT R19, R19, 0x1b0, RZ, 0xc0, !PT ;  /* 0x000001b013137812 */ /* 0x000fe200078ec0ff */
[----:B--2---:R-:W-:Y:S01]  /*2030*/  VIADD R21, R10, 0xd0 ;  /* 0x000000d00a157836 */ /* 0x004fe20000000000 */
[----:B------:R-:W-:Y:S01]  /*2040*/  LOP3.LUT R10, R20, 0x1e0, RZ, 0xc0, !PT ;  /* 0x000001e0140a7812 */ /* 0x000fe200078ec0ff */
[----:B------:R-:W-:Y:S01]  /*2050*/  IMAD.SHL.U32 R9, R9, 0x200, RZ ;  /* 0x0000020009097824 */ /* 0x000fe200078e00ff */
[----:B---3--:R-:W-:Y:S01]  /*2060*/  LOP3.LUT R14, R18, 0x120, RZ, 0xc0, !PT ;  /* 0x00000120120e7812 */ /* 0x008fe200078ec0ff */
[----:B------:R-:W-:Y:S01]  /*2070*/  VIADD R11, R3, 0x80 ;  /* 0x00000080030b7836 */ /* 0x000fe20000000000 */
[----:B------:R-:W-:Y:S01]  /*2080*/  LOP3.LUT R18, R22, 0x130, RZ, 0xc0, !PT ;  /* 0x0000013016127812 */ /* 0x000fe200078ec0ff */
[----:B------:R-:W-:Y:S01]  /*2090*/  VIADD R22, R16, 0x80 ;  /* 0x0000008010167836 */ /* 0x000fe20000000000 */
[----:B------:R-:W-:-:S02]  /*20a0*/  LOP3.LUT R23, R24, 0x170, RZ, 0xc0, !PT ;  /* 0x0000017018177812 */ /* 0x000fc400078ec0ff */
[----:B------:R-:W-:Y:S02]  /*20b0*/  LOP3.LUT R21, R21, 0x1d0, RZ, 0xc0, !PT ;  /* 0x000001d015157812 */ /* 0x000fe400078ec0ff */
[--C-:B------:R-:W-:Y:S02]  /*20c0*/  LOP3.LUT R20, R14, 0xc, R12.reuse, 0xf8, !PT ;  /* 0x0000000c0e147812 */ /* 0x100fe400078ef80c */
[----:B------:R-:W-:Y:S02]  /*20d0*/  LOP3.LUT R29, R29, 0x1f0, RZ, 0xc0, !PT ;  /* 0x000001f01d1d7812 */ /* 0x000fe400078ec0ff */
[----:B------:R-:W-:Y:S01]  /*20e0*/  LOP3.LUT R14, R18, 0xc, R12, 0xf8, !PT ;  /* 0x0000000c120e7812 */ /* 0x000fe200078ef80c */
[----:B------:R-:W-:Y:S01]  /*20f0*/  IMAD.IADD R20, R0, 0x1, R20 ;  /* 0x0000000100147824 */ /* 0x000fe200078e0214 */
[--C-:B------:R-:W-:Y:S01]  /*2100*/  LOP3.LUT R27, R27, 0xc, R12.reuse, 0xf8, !PT ;  /* 0x0000000c1b1b7812 */ /* 0x100fe200078ef80c */
[----:B------:R-:W-:Y:S01]  /*2110*/  VIADD R18, R16, 0x40 ;  /* 0x0000004010127836 */ /* 0x000fe20000000000 */
[----:B------:R-:W-:Y:S01]  /*2120*/  LOP3.LUT R25, R25, 0xc, R12, 0xf8, !PT ;  /* 0x0000000c19197812 */ /* 0x000fe200078ef80c */
[----:B------:R-:W-:Y:S01]  /*2130*/  IMAD.IADD R14, R0, 0x1, R14 ;  /* 0x00000001000e7824 */ /* 0x000fe200078e020e */
[----:B------:R-:W-:-:S02]  /*2140*/  LOP3.LUT R23, R23, 0xc, R12, 0xf8, !PT ;  /* 0x0000000c17177812 */ /* 0x000fc400078ef80c */
[--C-:B------:R-:W-:Y:S02]  /*2150*/  LOP3.LUT R15, R15, 0xc, R12.reuse, 0xf8, !PT ;  /* 0x0000000c0f0f7812 */ /* 0x100fe400078ef80c */
[--C-:B------:R-:W-:Y:S02]  /*2160*/  LOP3.LUT R17, R17, 0xc, R12.reuse, 0xf8, !PT ;  /* 0x0000000c11117812 */ /* 0x100fe400078ef80c */
[--C-:B------:R-:W-:Y:S02]  /*2170*/  LOP3.LUT R19, R19, 0xc, R12.reuse, 0xf8, !PT ;  /* 0x0000000c13137812 */ /* 0x100fe400078ef80c */
[--C-:B------:R-:W-:Y:S01]  /*2180*/  LOP3.LUT R21, R21, 0xc, R12.reuse, 0xf8, !PT ;  /* 0x0000000c15157812 */ /* 0x100fe200078ef80c */
[----:B------:R-:W-:Y:S01]  /*2190*/  IMAD.IADD R28, R0, 0x1, R17 ;  /* 0x00000001001c7824 */ /* 0x000fe200078e0211 */
[--C-:B------:R-:W-:Y:S01]  /*21a0*/  LOP3.LUT R10, R10, 0xc, R12.reuse, 0xf8, !PT ;  /* 0x0000000c0a0a7812 */ /* 0x100fe200078ef80c */
[----:B------:R-:W-:Y:S01]  /*21b0*/  IMAD.IADD R19, R0, 0x1, R19 ;  /* 0x0000000100137824 */ /* 0x000fe200078e0213 */
[----:B------:R-:W-:Y:S01]  /*21c0*/  LOP3.LUT R12, R29, 0xc, R12, 0xf8, !PT ;  /* 0x0000000c1d0c7812 */ /* 0x000fe200078ef80c */
[----:B------:R-:W-:Y:S01]  /*21d0*/  VIADD R29, R16, 0xc0 ;  /* 0x000000c0101d7836 */ /* 0x000fe20000000000 */
[----:B------:R-:W-:Y:S01]  /*21e0*/  LOP3.LUT R26, R13, R20, RZ, 0xfc, !PT ;  /* 0x000000140d1a7212 */ /* 0x000fe200078efcff */
[C---:B------:R-:W-:Y:S01]  /*21f0*/  IMAD.IADD R20, R0.reuse, 0x1, R25 ;  /* 0x0000000100147824 */ /* 0x040fe200078e0219 */
[----:B------:R-:W-:Y:S01]  /*2200*/  SHF.R.U32.HI R24, RZ, 0x10, R4 ;  /* 0x00000010ff187819 */ /* 0x000fe20000011604 */
[----:B------:R-:W-:Y:S01]  /*2210*/  IMAD.IADD R21, R0, 0x1, R21 ;  /* 0x0000000100157824 */ /* 0x000fe200078e0215 */
[----:B------:R-:W-:Y:S01]  /*2220*/  LOP3.LUT R16, R18, 0x14c, RZ, 0xc0, !PT ;  /* 0x0000014c12107812 */ /* 0x000fe200078ec0ff */
[----:B------:R-:W-:Y:S01]  /*2230*/  IMAD.IADD R18, R0, 0x1, R27 ;  /* 0x0000000100127824 */ /* 0x000fe200078e021b */
[----:B------:R-:W-:Y:S01]  /*2240*/  LOP3.LUT R22, R22, 0x18c, RZ, 0xc0, !PT ;  /* 0x0000018c16167812 */ /* 0x000fe200078ec0ff */
[----:B------:R2:W-:Y:S01]  /*2250*/  STS.U8 [R26+UR4], R24 ;  /* 0x000000181a007988 */ /* 0x0005e20008000004 */
[----:B------:R-:W-:Y:S01]  /*2260*/  LOP3.LUT R29, R29, 0x1cc, RZ, 0xc0, !PT ;  /* 0x000001cc1d1d7812 */ /* 0x000fe200078ec0ff */
[C---:B------:R-:W-:Y:S01]  /*2270*/  IMAD.IADD R16, R0.reuse, 0x1, R16 ;  /* 0x0000000100107824 */ /* 0x040fe200078e0210 */
[CC--:B------:R-:W-:Y:S01]  /*2280*/  IADD3 R10, PT, PT, R13.reuse, R0.reuse, R10 ;  /* 0x000000000d0a7210 */ /* 0x0c0fe20007ffe00a */
[C---:B------:R-:W-:Y:S01]  /*2290*/  IMAD.IADD R22, R0.reuse, 0x1, R22 ;  /* 0x0000000100167824 */ /* 0x040fe200078e0216 */
[----:B------:R-:W-:Y:S01]  /*22a0*/  IADD3 R12, PT, PT, R13, R0, R12 ;  /* 0x000000000d0c7210 */ /* 0x000fe20007ffe00c */
[----:B------:R-:W-:Y:S01]  /*22b0*/  IMAD.IADD R29, R0, 0x1, R29 ;  /* 0x00000001001d7824 */ /* 0x000fe200078e021d */
[----:B------:R-:W-:-:S02]  /*22c0*/  SHF.R.U32.HI R4, RZ, 0x18, R4 ;  /* 0x00000018ff047819 */ /* 0x000fc40000011604 */
[C---:B------:R-:W-:Y:S01]  /*22d0*/  LOP3.LUT R16, R13.reuse, R16, RZ, 0xfc, !PT ;  /* 0x000000100d107212 */ /* 0x040fe200078efcff */
[C---:B--2---:R-:W-:Y:S01]  /*22e0*/  IMAD.IADD R24, R0.reuse, 0x1, R23 ;  /* 0x0000000100187824 */ /* 0x044fe200078e0217 */
[C---:B------:R-:W-:Y:S01]  /*22f0*/  LOP3.LUT R18, R13.reuse, R18, RZ, 0xfc, !PT ;  /* 0x000000120d127212 */ /* 0x040fe200078efcff */
[----:B------:R-:W-:Y:S01]  /*2300*/  IMAD.IADD R26, R0, 0x1, R15 ;  /* 0x00000001001a7824 */ /* 0x000fe200078e020f */
[C---:B------:R-:W-:Y:S02]  /*2310*/  LOP3.LUT R15, R13.reuse, R14, RZ, 0xfc, !PT ;  /* 0x0000000e0d0f7212 */ /* 0x040fe400078efcff */
[C---:B------:R-:W-:Y:S02]  /*2320*/  LOP3.LUT R20, R13.reuse, R20, RZ, 0xfc, !PT ;  /* 0x000000140d147212 */ /* 0x040fe400078efcff */
[C---:B------:R-:W-:Y:S01]  /*2330*/  LOP3.LUT R24, R13.reuse, R24, RZ, 0xfc, !PT ;  /* 0x000000180d187212 */ /* 0x040fe200078efcff */
[----:B------:R2:W-:Y:S01]  /*2340*/  STS.U8 [R15+UR4], R4 ;  /* 0x000000040f007988 */ /* 0x0005e20008000004 */
[----:B------:R-:W-:-:S02]  /*2350*/  LOP3.LUT R17, R13, R22, RZ, 0xfc, !PT ;  /* 0x000000160d117212 */ /* 0x000fc400078efcff */
[C---:B------:R-:W-:Y:S01]  /*2360*/  LOP3.LUT R26, R13.reuse, R26, RZ, 0xfc, !PT ;  /* 0x0000001a0d1a7212 */ /* 0x040fe200078efcff */
[----:B------:R-:W-:Y:S01]  /*2370*/  STS.U8 [R16+UR4], R5 ;  /* 0x0000000510007988 */ /* 0x000fe20008000004 */
[C---:B------:R-:W-:Y:S02]  /*2380*/  LOP3.LUT R28, R13.reuse, R28, RZ, 0xfc, !PT ;  /* 0x0000001c0d1c7212 */ /* 0x040fe400078efcff */
[C---:B------:R-:W-:Y:S02]  /*2390*/  LOP3.LUT R19, R13.reuse, R19, RZ, 0xfc, !PT ;  /* 0x000000130d137212 */ /* 0x040fe400078efcff */
[C---:B------:R-:W-:Y:S02]  /*23a0*/  LOP3.LUT R0, R13.reuse, R29, RZ, 0xfc, !PT ;  /* 0x0000001d0d007212 */ /* 0x040fe400078efcff */
[----:B------:R-:W-:Y:S02]  /*23b0*/  LOP3.LUT R21, R13, R21, RZ, 0xfc, !PT ;  /* 0x000000150d157212 */ /* 0x000fe400078efcff */
[----:B------:R-:W-:-:S02]  /*23c0*/  SHF.R.U32.HI R13, RZ, 0x8, R5 ;  /* 0x00000008ff0d7819 */ /* 0x000fc40000011605 */
[--C-:B------:R-:W-:Y:S02]  /*23d0*/  SHF.R.U32.HI R23, RZ, 0x10, R5.reuse ;  /* 0x00000010ff177819 */ /* 0x100fe40000011605 */
[----:B------:R-:W-:Y:S01]  /*23e0*/  SHF.R.U32.HI R25, RZ, 0x18, R5 ;  /* 0x00000018ff197819 */ /* 0x000fe20000011605 */
[----:B------:R3:W-:Y:S01]  /*23f0*/  STS.U8 [R18+UR4], R13 ;  /* 0x0000000d12007988 */ /* 0x0007e20008000004 */
[--C-:B------:R-:W-:Y:S02]  /*2400*/  SHF.R.U32.HI R27, RZ, 0x8, R6.reuse ;  /* 0x00000008ff1b7819 */ /* 0x100fe40000011606 */
[--C-:B------:R-:W-:Y:S01]  /*2410*/  SHF.R.U32.HI R29, RZ, 0x10, R6.reuse ;  /* 0x00000010ff1d7819 */ /* 0x100fe20000011606 */
[----:B------:R-:W-:Y:S01]  /*2420*/  STS.U8 [R20+UR4], R23 ;  /* 0x0000001714007988 */ /* 0x000fe20008000004 */
[----:B--2---:R-:W-:Y:S02]  /*2430*/  SHF.R.U32.HI R4, RZ, 0x18, R6 ;  /* 0x00000018ff047819 */ /* 0x004fe40000011606 */
[--C-:B------:R-:W-:Y:S01]  /*2440*/  SHF.R.U32.HI R14, RZ, 0x8, R7.reuse ;  /* 0x00000008ff0e7819 */ /* 0x100fe20000011607 */
[----:B------:R-:W-:Y:S01]  /*2450*/  STS.U8 [R24+UR4], R25 ;  /* 0x0000001918007988 */ /* 0x000fe20008000004 */
[----:B------:R-:W-:-:S02]  /*2460*/  SHF.R.U32.HI R15, RZ, 0x10, R7 ;  /* 0x00000010ff0f7819 */ /* 0x000fc40000011607 */
[----:B---3--:R-:W-:Y:S01]  /*2470*/  SHF.R.U32.HI R13, RZ, 0x18, R7 ;  /* 0x00000018ff0d7819 */ /* 0x008fe20000011607 */
[----:B------:R2:W-:Y:S01]  /*2480*/  STS.U8 [R17+UR4], R6 ;  /* 0x0000000611007988 */ /* 0x0005e20008000004 */
[----:B------:R-:W-:-:S03]  /*2490*/  LEA.HI R11, R11, R2, RZ, 0x19 ;  /* 0x000000020b0b7211 */ /* 0x000fc600078fc8ff */
[----:B------:R-:W-:Y:S04]  /*24a0*/  STS.U8 [R26+UR4], R27 ;  /* 0x0000001b1a007988 */ /* 0x000fe80008000004 */
[----:B------:R-:W-:Y:S01]  /*24b0*/  STS.U8 [R28+UR4], R29 ;  /* 0x0000001d1c007988 */ /* 0x000fe20008000004 */
[----:B--2---:R-:W-:-:S03]  /*24c0*/  IMAD.SHL.U32 R17, R3, 0x4, RZ ;  /* 0x0000000403117824 */ /* 0x004fc600078e00ff */
[----:B------:R-:W-:Y:S04]  /*24d0*/  STS.U8 [R19+UR4], R4 ;  /* 0x0000000413007988 */ /* 0x000fe80008000004 */
[----:B------:R2:W-:Y:S04]  /*24e0*/  STS.U8 [R0+UR4], R7 ;  /* 0x0000000700007988 */ /* 0x0005e80008000004 */
[----:B------:R-:W-:Y:S04]  /*24f0*/  STS.U8 [R21+UR4], R14 ;  /* 0x0000000e15007988 */ /* 0x000fe80008000004 */
[----:B------:R3:W-:Y:S01]  /*2500*/  STS.U8 [R10+UR4], R15 ;  /* 0x0000000f0a007988 */ /* 0x0007e20008000004 */
[----:B--2---:R-:W-:-:S03]  /*2510*/  SHF.R.S32.HI R7, RZ, 0x1f, R8 ;  /* 0x0000001fff077819 */ /* 0x004fc60000011408 */
[----:B------:R2:W-:Y:S01]  /*2520*/  STS.U8 [R12+UR4], R13 ;  /* 0x0000000d0c007988 */ /* 0x0005e20008000004 */
[----:B------:R-:W-:Y:S01]  /*2530*/  LEA.HI R7, R7, R8, RZ, 0x2 ;  /* 0x0000000807077211 */ /* 0x000fe200078f10ff */
[----:B------:R-:W-:Y:S01]  /*2540*/  BAR.SYNC.DEFER_BLOCKING 0x0 ;  /* 0x0000000000007b1d */ /* 0x000fe20000010000 */
[----:B---3--:R-:W-:-:S03]  /*2550*/  VIADD R15, R3, 0x180 ;  /* 0x00000180030f7836 */ /* 0x008fc60000000000 */
[----:B------:R-:W-:Y:S02]  /*2560*/  IMAD.SHL.U32 R7, R7, 0x80, RZ ;  /* 0x0000008007077824 */ /* 0x000fe400078e00ff */
[C---:B--2---:R-:W-:Y:S01]  /*2570*/  VIADD R13, R3.reuse, 0x100 ;  /* 0x00000100030d7836 */ /* 0x044fe20000000000 */
[-C--:B------:R-:W-:Y:S02]  /*2580*/  LEA.HI R3, R3, R2.reuse, RZ, 0x19 ;  /* 0x0000000203037211 */ /* 0x080fe400078fc8ff */
[----:B------:R-:W-:Y:S02]  /*2590*/  LOP3.LUT R8, R7, 0xfffffe00, RZ, 0xc0, !PT ;  /* 0xfffffe0007087812 */ /* 0x000fe400078ec0ff */
[-C--:B------:R-:W-:Y:S02]  /*25a0*/  LEA.HI R13, R13, R2.reuse, RZ, 0x19 ;  /* 0x000000020d0d7211 */ /* 0x080fe400078fc8ff */
[----:B------:R-:W-:Y:S02]  /*25b0*/  LEA.HI R15, R15, R2, RZ, 0x19 ;  /* 0x000000020f0f7211 */ /* 0x000fe400078fc8ff */
[----:B------:R-:W-:Y:S01]  /*25c0*/  LOP3.LUT R12, R17, 0x1fc, RZ, 0xc0, !PT ;  /* 0x000001fc110c7812 */ /* 0x000fe200078ec0ff */
[----:B------:R-:W1:Y:S04]  /*25d0*/  LDS R16, [UR4+0x880] ;  /* 0x00088004ff107984 */ /* 0x000e680008000800 */
[----:B------:R-:W2:Y:S04]  /*25e0*/  LDS R6, [R17+UR4] ;  /* 0x0000000411067984 */ /* 0x000ea80008000800 */
[----:B------:R-:W3:Y:S04]  /*25f0*/  LDS R5, [R17+UR4+0x200] ;  /* 0x0002000411057984 */ /* 0x000ee80008000800 */
[----:B------:R-:W4:Y:S04]  /*2600*/  LDS R4, [R17+UR4+0x400] ;  /* 0x0004000411047984 */ /* 0x000f280008000800 */
[----:B------:R-:W4:Y:S01]  /*2610*/  LDS R0, [R17+UR4+0x600] ;  /* 0x0006000411007984 */ /* 0x000f220008000800 */
[----:B-1----:R-:W-:-:S04]  /*2620*/  IMAD R9, R16, UR5, R9 ;  /* 0x0000000510097c24 */ /* 0x002fc8000f8e0209 */
[C-C-:B------:R-:W-:Y:S02]  /*2630*/  IMAD R3, R8.reuse, R3, R9.reuse ;  /* 0x0000000308037224 */ /* 0x140fe400078e0209 */
[C-C-:B------:R-:W-:Y:S02]  /*2640*/  IMAD R11, R8.reuse, R11, R9.reuse ;  /* 0x0000000b080b7224 */ /* 0x140fe400078e0209 */
[C---:B------:R-:W-:Y:S01]  /*2650*/  IMAD R13, R8.reuse, R13, R9 ;  /* 0x0000000d080d7224 */ /* 0x040fe200078e0209 */
[----:B------:R-:W-:Y:S01]  /*2660*/  SHF.R.S32.HI R7, RZ, 0x1f, R3 ;  /* 0x0000001fff077819 */ /* 0x000fe20000011403 */
[----:B------:R-:W-:Y:S01]  /*2670*/  IMAD R15, R8, R15, R9 ;  /* 0x0000000f080f7224 */ /* 0x000fe200078e0209 */
[--C-:B0-----:R-:W-:Y:S02]  /*2680*/  IADD3 R2, P4, P5, R3, UR8, R12.reuse ;  /* 0x0000000803027c10 */ /* 0x101fe4000fd9e00c */
[----:B------:R-:W-:Y:S02]  /*2690*/  SHF.R.S32.HI R9, RZ, 0x1f, R11 ;  /* 0x0000001fff097819 */ /* 0x000fe4000001140b */
[----:B------:R-:W-:-:S02]  /*26a0*/  IADD3 R8, P3, P0, R11, UR8, R12 ;  /* 0x000000080b087c10 */ /* 0x000fc4000f87e00c */
[--C-:B------:R-:W-:Y:S02]  /*26b0*/  IADD3 R10, P1, P2, R13, UR8, R12.reuse ;  /* 0x000000080d0a7c10 */ /* 0x100fe4000fa3e00c */
[----:B------:R-:W-:Y:S02]  /*26c0*/  IADD3.X R3, PT, PT, R7, UR9, RZ, P4, P5 ;  /* 0x0000000907037c10 */ /* 0x000fe4000a7ea4ff */
[----:B------:R-:W-:Y:S02]  /*26d0*/  SHF.R.S32.HI R11, RZ, 0x1f, R13 ;  /* 0x0000001fff0b7819 */ /* 0x000fe4000001140d */
        /* <DEDUP_REMOVED lines=10> */
.L_x_103:
        /* <DEDUP_REMOVED lines=16> */
.L_x_169:


//--------------------- .text._Z57mx_block_rearrange_2d_K_groups_colmajor_vectorized_kernelPKhiiiiPKiPhii --------------------------
	.section	.text._Z57mx_block_rearrange_2d_K_groups_colmajor_vectorized_kernelPKhiiiiPKiPhii,"ax",@progbits
	.align	128
        .global         _Z57mx_block_rearrange_2d_K_groups_colmajor_vectorized_kernelPKhiiiiPKiPhii
        .type           _Z57mx_block_rearrange_2d_K_groups_colmajor_vectorized_kernelPKhiiiiPKiPhii,@function
        .size           _Z57mx_block_rearrange_2d_K_groups_colmajor_vectorized_kernelPKhiiiiPKiPhii,(.L_x_170 - _Z57mx_block_rearrange_2d_K_groups_colmajor_vectorized_kernelPKhiiiiPKiPhii)
        .other          _Z57mx_block_rearrange_2d_K_groups_colmajor_vectorized_kernelPKhiiiiPKiPhii,@"STO_CUDA_ENTRY STV_DEFAULT"
_Z57mx_block_rearrange_2d_K_groups_colmajor_vectorized_kernelPKhiiiiPKiPhii:
.text._Z57mx_block_rearrange_2d_K_groups_colmajor_vectorized_kernelPKhiiiiPKiPhii:
        /* <DEDUP_REMOVED lines=26> */
.L_x_106:
        /* <DEDUP_REMOVED lines=20> */
.L_x_108:
        /* <DEDUP_REMOVED lines=56> */
.L_x_107:
        /* <DEDUP_REMOVED lines=45> */
.L_x_109:
        /* <DEDUP_REMOVED lines=11> */
[----:B-1----:R-:W-:Y:S01]  /*09e0*/  MOV R15, 0x400 ;  /* 0x00000400000f7802 */ /* 0x002fe20000000f00 */
[----:B------:R-:W1:Y:S04]  /*09f0*/  S2R R16, SR_CgaCtaId ;  /* 0x0000000000107919 */ /* 0x000e680000008800 */
        /* <DEDUP_REMOVED lines=14> */
.L_x_110:
        /* <DEDUP_REMOVED lines=16> */
.L_x_105:
[----:B------:R-:W-:Y:S05]  /*0be0*/  BSYNC.RECONVERGENT B0 ;  /* 0x0000000000007941 */ /* 0x000fea0003800200 */
.L_x_104:
[----:B------:R-:W4:Y:S01]  /*0bf0*/  LDCU UR4, c[0x0][0x3ac] ;  /* 0x00007580ff0477ac */ /* 0x000f220008000800 */
[----:B012---:R-:W-:Y:S02]  /*0c00*/  IMAD.MOV.U32 R6, RZ, RZ, RZ ;  /* 0x000000ffff067224 */ /* 0x007fe400078e00ff */
[----:B------:R-:W-:Y:S01]  /*0c10*/  IMAD.MOV.U32 R15, RZ, RZ, RZ ;  /* 0x000000ffff0f7224 */ /* 0x000fe200078e00ff */
        /* <DEDUP_REMOVED lines=15> */
.L_x_113:
        /* <DEDUP_REMOVED lines=10> */
.L_x_112:
        /* <DEDUP_REMOVED lines=9> */
.L_x_111:
[----:B0-----:R-:W0:Y:S02]  /*0e40*/  LDC.64 R2, c[0x0][0x398] ;  /* 0x0000e600ff027b82 */ /* 0x001e240000000a00 */
[----:B0-----:R-:W-:-:S06]  /*0e50*/  IMAD.WIDE.U32 R18, R6, 0x4, R2 ;  /* 0x0000000406127825 */ /* 0x001fcc00078e0002 */
        /* <DEDUP_REMOVED lines=11> */
[----:B---3--:R-:W0:Y:S02]  /*0f10*/  LDC.64 R4, c[0x0][0x398] ;  /* 0x0000e600ff047b82 */ /* 0x008e240000000a00 */
[----:B0-----:R-:W2:Y:S01]  /*0f20*/  LDG.E.CONSTANT R4, desc[UR6][R4.64] ;  /* 0x0000000604047981 */ /* 0x001ea2000c1e9900 */
[----:B------:R-:W-:Y:S02]  /*0f30*/  IMAD.MOV.U32 R21, RZ, RZ, 0x1 ;  /* 0x00000001ff157424 */ /* 0x000fe400078e00ff */
[----:B--2---:R-:W-:-:S05]  /*0f40*/  VIADD R7, R4, 0x3 ;  /* 0x0000000304077836 */ /* 0x004fca0000000000 */
[----:B------:R-:W-:-:S04]  /*0f50*/  SHF.R.S32.HI R8, RZ, 0x1f, R7 ;  /* 0x0000001fff087819 */ /* 0x000fc80000011407 */
[----:B------:R-:W-:-:S04]  /*0f60*/  LEA.HI R8, R8, R7, RZ, 0x2 ;  /* 0x0000000708087211 */ /* 0x000fc800078f10ff */
[----:B------:R-:W-:-:S07]  /*0f70*/  LOP3.LUT R19, R8, 0xfffffffc, RZ, 0xc0, !PT ;  /* 0xfffffffc08137812 */ /* 0x000fce00078ec0ff */
.L_x_116:
        /* <DEDUP_REMOVED lines=8> */
[----:B---3--:R-:W-:Y:S01]  /*1000*/  IMAD.WIDE.U32 R4, R21, 0x4, R2 ;  /* 0x0000000415047825 */ /* 0x008fe200078e0002 */
[----:B------:R-:W-:Y:S02]  /*1010*/  LOP3.LUT R6, R20, 0x7ffffff8, RZ, 0xc0, !PT ;  /* 0x7ffffff814067812 */ /* 0x000fe400078ec0ff */
[----:B------:R-:W-:-:S03]  /*1020*/  IADD3 R4, P1, PT, R4, 0xc, RZ ;  /* 0x0000000c04047810 */ /* 0x000fc60007f3e0ff */
[----:B------:R-:W-:Y:S02]  /*1030*/  IMAD.MOV R6, RZ, RZ, -R6 ;  /* 0x000000ffff067224 */ /* 0x000fe400078e0a06 */
[----:B------:R-:W-:-:S08]  /*1040*/  IMAD.X R5, RZ, RZ, R5, P1 ;  /* 0x000000ffff057224 */ /* 0x000fd000008e0605 */
.L_x_119:
        /* <DEDUP_REMOVED lines=48> */
.L_x_118:
[----:B------:R-:W-:Y:S05]  /*1350*/  @!P0 BRA `(.L_x_117) ;  /* 0x0000000000fc8947 */ /* 0x000fea0003800000 */
[----:B------:R-:W-:Y:S02]  /*1360*/  ISETP.GE.U32.AND P0, PT, R25, 0x4, PT ;  /* 0x000000041900780c */ /* 0x000fe40003f06070 */
[----:B------:R-:W-:-:S04]  /*1370*/  LOP3.LUT R26, R20, 0x3, RZ, 0xc0, !PT ;  /* 0x00000003141a7812 */ /* 0x000fc800078ec0ff */
[----:B------:R-:W-:-:S07]  /*1380*/  ISETP.NE.AND P1, PT, R26, RZ, PT ;  /* 0x000000ff1a00720c */ /* 0x000fce0003f25270 */
[----:B------:R-:W-:Y:S06]  /*1390*/  @!P0 BRA `(.L_x_120) ;  /* 0x00000000007c8947 */ /* 0x000fec0003800000 */
[C---:B------:R-:W-:Y:S02]  /*13a0*/  VIADD R9, R21.reuse, 0x1 ;  /* 0x0000000115097836 */ /* 0x040fe40000000000 */
[----:B---3--:R-:W-:-:S04]  /*13b0*/  IMAD.WIDE.U32 R4, R21, 0x4, R2 ;  /* 0x0000000415047825 */ /* 0x008fc800078e0002 */
        /* <DEDUP_REMOVED lines=29> */
.L_x_120:
[----:B------:R-:W-:Y:S05]  /*1590*/  @!P1 BRA `(.L_x_117) ;  /* 0x00000000006c9947 */ /* 0x000fea0003800000 */
[----:B------:R-:W-:Y:S02]  /*15a0*/  ISETP.NE.AND P0, PT, R26, 0x1, PT ;  /* 0x000000011a00780c */ /* 0x000fe40003f05270 */
[----:B------:R-:W-:-:S04]  /*15b0*/  LOP3.LUT R20, R20, 0x1, RZ, 0xc0, !PT ;  /* 0x0000000114147812 */ /* 0x000fc800078ec0ff */
[----:B------:R-:W-:-:S07]  /*15c0*/  ISETP.NE.U32.AND P1, PT, R20, 0x1, PT ;  /* 0x000000011400780c */ /* 0x000fce0003f25070 */
[----:B------:R-:W-:-:S04]  /*15d0*/  @P0 IMAD.WIDE.U32 R8, R21, 0x4, R2 ;  /* 0x0000000415080825 */ /* 0x000fc800078e0002 */
[C-C-:B---3--:R-:W-:Y:S01]  /*15e0*/  @P0 IMAD.WIDE R6, R21.reuse, 0x4, R2.reuse ;  /* 0x0000000415060825 */ /* 0x148fe200078e0202 */
        /* <DEDUP_REMOVED lines=22> */
.L_x_117:
[----:B------:R-:W0:Y:S01]  /*1750*/  S2UR UR5, SR_CgaCtaId ;  /* 0x00000000000579c3 */ /* 0x000e220000008800 */
[----:B------:R-:W-:Y:S02]  /*1760*/  UMOV UR4, 0x400 ;  /* 0x0000040000047882 */ /* 0x000fe40000000000 */
[----:B0-----:R-:W-:-:S09]  /*1770*/  ULEA UR4, UR5, UR4, 0x18 ;  /* 0x0000000405047291 */ /* 0x001fd2000f8ec0ff */
[----:B------:R0:W-:Y:S03]  /*1780*/  STS [UR4+0x280], R19 ;  /* 0x00028013ff007988 */ /* 0x0001e60008000804 */
.L_x_115:
[----:B------:R-:W-:Y:S05]  /*1790*/  BSYNC.RECONVERGENT B0 ;  /* 0x0000000000007941 */ /* 0x000fea0003800200 */
.L_x_114:
[----:B------:R-:W-:Y:S01]  /*17a0*/  IMAD.IADD R3, R18, 0x1, -R17 ;  /* 0x0000000112037824 */ /* 0x000fe200078e0a11 */
[----:B------:R-:W-:Y:S01]  /*17b0*/  BSSY.RECONVERGENT B0, `(.L_x_121) ;  /* 0x0000029000007945 */ /* 0x000fe20003800200 */
[----:B------:R-:W-:Y:S02]  /*17c0*/  PRMT R2, RZ, 0x7610, R2 ;  /* 0x00007610ff027816 */ /* 0x000fe40000000002 */
[----:B---3--:R-:W-:Y:S02]  /*17d0*/  PRMT R7, RZ, 0x7610, R7 ;  /* 0x00007610ff077816 */ /* 0x008fe40000000007 */
[----:B------:R-:W-:Y:S02]  /*17e0*/  ISETP.GE.AND P0, PT, R12, R3, PT ;  /* 0x000000030c00720c */ /* 0x000fe40003f06270 */
[----:B------:R-:W-:Y:S02]  /*17f0*/  PRMT R8, RZ, 0x7610, R8 ;  /* 0x00007610ff087816 */ /* 0x000fe40000000008 */
[----:B------:R-:W-:-:S09]  /*1800*/  PRMT R6, RZ, 0x7610, R6 ;  /* 0x00007610ff067816 */ /* 0x000fd20000000006 */
[----:B------:R-:W-:Y:S05]  /*1810*/  @P0 BRA `(.L_x_122) ;  /* 0x0000000000880947 */ /* 0x000fea0003800000 */
[----:B------:R-:W1:Y:S01]  /*1820*/  LDC.64 R2, c[0x0][0x388] ;  /* 0x0000e200ff027b82 */ /* 0x000e620000000a00 */
[----:B------:R-:W-:Y:S01]  /*1830*/  IMAD R9, R13, 0x20, R0 ;  /* 0x000000200d097824 */ /* 0x000fe200078e0200 */
[----:B------:R-:W2:Y:S01]  /*1840*/  LDCU.64 UR4, c[0x0][0x380] ;  /* 0x00007000ff0477ac */ /* 0x000ea20008000a00 */
[----:B------:R-:W-:Y:S02]  /*1850*/  IMAD.IADD R5, R12, 0x1, R17 ;  /* 0x000000010c057824 */ /* 0x000fe400078e0211 */
[----:B------:R-:W-:-:S04]  /*1860*/  IMAD.SHL.U32 R9, R9, 0x4, RZ ;  /* 0x0000000409097824 */ /* 0x000fc800078e00ff */
[----:B------:R-:W-:-:S05]  /*1870*/  VIADD R4, R9, 0x3 ;  /* 0x0000000309047836 */ /* 0x000fca0000000000 */
[----:B-1----:R-:W-:Y:S01]  /*1880*/  ISETP.GE.AND P0, PT, R4, R3, PT ;  /* 0x000000030400720c */ /* 0x002fe20003f06270 */
[----:B--2---:R-:W-:-:S12]  /*1890*/  IMAD.WIDE R4, R5, R2, UR4 ;  /* 0x0000000405047e25 */ /* 0x004fd8000f8e0202 */
[----:B------:R-:W-:Y:S05]  /*18a0*/  @P0 BRA `(.L_x_123) ;  /* 0x0000000000200947 */ /* 0x000fea0003800000 */
[----:B------:R-:W-:-:S05]  /*18b0*/  IADD3 R4, P0, PT, R9, R4, RZ ;  /* 0x0000000409047210 */ /* 0x000fca0007f1e0ff */
[----:B------:R-:W-:-:S05]  /*18c0*/  IMAD.X R5, RZ, RZ, R5, P0 ;  /* 0x000000ffff057224 */ /* 0x000fca00000e0605 */
[----:B------:R-:W2:Y:S02]  /*18d0*/  LDG.E.CONSTANT R4, desc[UR6][R4.64] ;  /* 0x0000000604047981 */ /* 0x000ea4000c1e9900 */
[--C-:B--2---:R-:W-:Y:S02]  /*18e0*/  SHF.R.U32.HI R6, RZ, 0x18, R4.reuse ;  /* 0x00000018ff067819 */ /* 0x104fe40000011604 */
[----:B------:R-:W-:Y:S02]  /*18f0*/  SHF.R.U32.HI R7, RZ, 0x8, R4 ;  /* 0x00000008ff077819 */ /* 0x000fe40000011604 */
[C---:B------:R-:W-:Y:S02]  /*1900*/  PRMT R8, R4.reuse, 0x7610, R8 ;  /* 0x0000761004087816 */ /* 0x040fe40000000008 */
[----:B------:R-:W-:Y:S01]  /*1910*/  PRMT R2, R4, 0x7632, R2 ;  /* 0x0000763204027816 */ /* 0x000fe20000000002 */
[----:B------:R-:W-:Y:S06]  /*1920*/  BRA `(.L_x_122) ;  /* 0x0000000000447947 */ /* 0x000fec0003800000 */
.L_x_123:
[----:B------:R-:W-:Y:S02]  /*1930*/  ISETP.GE.AND P0, PT, R9, R3, PT ;  /* 0x000000030900720c */ /* 0x000fe40003f06270 */
[----:B------:R-:W-:Y:S02]  /*1940*/  PRMT R2, RZ, 0x7610, R2 ;  /* 0x00007610ff027816 */ /* 0x000fe40000000002 */
[----:B------:R-:W-:Y:S02]  /*1950*/  PRMT R7, RZ, 0x7610, R7 ;  /* 0x00007610ff077816 */ /* 0x000fe40000000007 */
[----:B------:R-:W-:-:S07]  /*1960*/  PRMT R8, RZ, 0x7610, R8 ;  /* 0x00007610ff087816 */ /* 0x000fce0000000008 */
[----:B------:R-:W-:Y:S05]  /*1970*/  @P0 BRA `(.L_x_122) ;  /* 0x0000000000300947 */ /* 0x000fea0003800000 */
[C---:B------:R-:W-:Y:S01]  /*1980*/  VIADD R2, R9.reuse, 0x1 ;  /* 0x0000000109027836 */ /* 0x040fe20000000000 */
[C---:B------:R-:W-:Y:S01]  /*1990*/  IADD3 R4, P2, PT, R9.reuse, R4, RZ ;  /* 0x0000000409047210 */ /* 0x040fe20007f5e0ff */
[----:B------:R-:W-:Y:S01]  /*19a0*/  VIADD R6, R9, 0x2 ;  /* 0x0000000209067836 */ /* 0x000fe20000000000 */
[----:B------:R-:W-:Y:S02]  /*19b0*/  PRMT R7, RZ, 0x7610, R7 ;  /* 0x00007610ff077816 */ /* 0x000fe40000000007 */
[-C--:B------:R-:W-:Y:S01]  /*19c0*/  ISETP.GE.AND P0, PT, R2, R3.reuse, PT ;  /* 0x000000030200720c */ /* 0x080fe20003f06270 */
[----:B------:R-:W-:Y:S01]  /*19d0*/  IMAD.X R5, RZ, RZ, R5, P2 ;  /* 0x000000ffff057224 */ /* 0x000fe200010e0605 */
[----:B------:R-:W-:Y:S02]  /*19e0*/  ISETP.GE.AND P1, PT, R6, R3, PT ;  /* 0x000000030600720c */ /* 0x000fe40003f26270 */
[----:B------:R-:W-:Y:S02]  /*19f0*/  PRMT R2, RZ, 0x7610, R2 ;  /* 0x00007610ff027816 */ /* 0x000fe40000000002 */
[----:B------:R1:W5:Y:S07]  /*1a00*/  LDG.E.U8.CONSTANT R8, desc[UR6][R4.64] ;  /* 0x0000000604087981 */ /* 0x00036e000c1e9100 */
[----:B------:R1:W5:Y:S04]  /*1a10*/  @!P0 LDG.E.U8.CONSTANT R7, desc[UR6][R4.64+0x1] ;  /* 0x0000010604078981 */ /* 0x000368000c1e9100 */
[----:B------:R1:W5:Y:S01]  /*1a20*/  @!P1 LDG.E.U8.CONSTANT R2, desc[UR6][R4.64+0x2] ;  /* 0x0000020604029981 */ /* 0x000362000c1e9100 */
[----:B------:R-:W-:-:S07]  /*1a30*/  PRMT R6, RZ, 0x7610, R6 ;  /* 0x00007610ff067816 */ /* 0x000fce0000000006 */
.L_x_122:
[----:B------:R-:W-:Y:S05]  /*1a40*/  BSYNC.RECONVERGENT B0 ;  /* 0x0000000000007941 */ /* 0x000fea0003800200 */
.L_x_121:
[----:B------:R-:W2:Y:S01]  /*1a50*/  S2UR UR5, SR_CgaCtaId ;  /* 0x00000000000579c3 */ /* 0x000ea20000008800 */
[----:B------:R-:W-:Y:S01]  /*1a60*/  SHF.R.U32.HI R3, RZ, 0x1, R14 ;  /* 0x00000001ff037819 */ /* 0x000fe2000001160e */
[----:B------:R-:W-:Y:S01]  /*1a70*/  UMOV UR4, 0x400 ;  /* 0x0000040000047882 */ /* 0x000fe20000000000 */
[----:B-1----:R-:W-:Y:S01]  /*1a80*/  SHF.R.U32.HI R4, RZ, 0x1, R0 ;  /* 0x00000001ff047819 */ /* 0x002fe20000011600 */
[----:B------:R-:W-:Y:S01]  /*1a90*/  IMAD.SHL.U32 R0, R0, 0x40, RZ ;  /* 0x0000004000007824 */ /* 0x000fe200078e00ff */
[----:B------:R-:W-:Y:S01]  /*1aa0*/  LOP3.LUT R3, R3, 0xc, RZ, 0xc0, !PT ;  /* 0x0000000c03037812 */ /* 0x000fe200078ec0ff */
[----:B------:R-:W1:Y:S01]  /*1ab0*/  LDCU.64 UR8, c[0x0][0x3a0] ;  /* 0x00007400ff0877ac */ /* 0x000e620008000a00 */
[----:B------:R-:W-:Y:S01]  /*1ac0*/  LOP3.LUT R5, R4, 0xc, RZ, 0xc0, !PT ;  /* 0x0000000c04057812 */ /* 0x000fe200078ec0ff */
[----:B------:R-:W-:Y:S01]  /*1ad0*/  VIADD R4, R0, 0x10 ;  /* 0x0000001000047836 */ /* 0x000fe20000000000 */
[----:B------:R-:W-:Y:S01]  /*1ae0*/  IADD3 R15, PT, PT, R18, 0x3, -R15 ;  /* 0x00000003120f7810 */ /* 0x000fe20007ffe80f */
[----:B------:R-:W-:-:S02]  /*1af0*/  VIADD R9, R0, 0x20 ;  /* 0x0000002000097836 */ /* 0x000fc40000000000 */
[----:B------:R-:W-:Y:S01]  /*1b00*/  VIADD R11, R0, 0x30 ;  /* 0x00000030000b7836 */ /* 0x000fe20000000000 */
[----:B------:R-:W-:Y:S01]  /*1b10*/  LOP3.LUT R4, R4, 0x1d0, RZ, 0xc0, !PT ;  /* 0x000001d004047812 */ /* 0x000fe200078ec0ff */
[----:B------:R-:W-:Y:S01]  /*1b20*/  IMAD.IADD R3, R12, 0x1, R3 ;  /* 0x000000010c037824 */ /* 0x000fe200078e0203 */
[----:B------:R-:W-:Y:S01]  /*1b30*/  LOP3.LUT R10, R9, 0x1e0, RZ, 0xc0, !PT ;  /* 0x000001e0090a7812 */ /* 0x000fe200078ec0ff */
[----:B------:R-:W-:Y:S02]  /*1b40*/  IMAD.SHL.U32 R0, R14, 0x40, RZ ;  /* 0x000000400e007824 */ /* 0x000fe400078e00ff */
[----:B------:R-:W-:Y:S01]  /*1b50*/  IMAD.IADD R5, R12, 0x1, R5 ;  /* 0x000000010c057824 */ /* 0x000fe200078e0205 */
[----:B------:R-:W-:Y:S01]  /*1b60*/  LOP3.LUT R12, R11, 0x1f0, RZ, 0xc0, !PT ;  /* 0x000001f00b0c7812 */ /* 0x000fe200078ec0ff */
[----:B------:R-:W-:Y:S01]  /*1b70*/  IMAD.SHL.U32 R11, R14, 0x4, RZ ;  /* 0x000000040e0b7824 */ /* 0x000fe200078e00ff */
[----:B------:R-:W-:Y:S01]  /*1b80*/  LOP3.LUT R3, R3, 0x1c0, R0, 0xf8, !PT ;  /* 0x000001c003037812 */ /* 0x000fe200078ef800 */
[----:B--2---:R-:W-:Y:S01]  /*1b90*/  ULEA UR4, UR5, UR4, 0x18 ;  /* 0x0000000405047291 */ /* 0x004fe2000f8ec0ff */
[----:B------:R-:W2:Y:S05]  /*1ba0*/  LDCU UR5, c[0x0][0x394] ;  /* 0x00007280ff0577ac */ /* 0x000eaa0008000800 */
[----:B------:R-:W-:-:S02]  /*1bb0*/  IADD3 R4, PT, PT, R5, UR4, R4 ;  /* 0x0000000405047c10 */ /* 0x000fc4000fffe004 */
[C---:B------:R-:W-:Y:S01]  /*1bc0*/  IADD3 R9, PT, PT, R5.reuse, UR4, R10 ;  /* 0x0000000405097c10 */ /* 0x040fe2000fffe00a */
[----:B-----5:R3:W-:Y:S01]  /*1bd0*/  STS.U8 [R3+UR4], R8 ;  /* 0x0000000803007988 */ /* 0x0207e20008000004 */
[----:B------:R-:W-:Y:S02]  /*1be0*/  IADD3 R5, PT, PT, R5, UR4, R12 ;  /* 0x0000000405057c10 */ /* 0x000fe4000fffe00c */
[----:B------:R-:W-:Y:S01]  /*1bf0*/  SHF.R.S32.HI R10, RZ, 0x1f, R15 ;  /* 0x0000001fff0a7819 */ /* 0x000fe2000001140f */
[----:B------:R-:W-:Y:S03]  /*1c00*/  STS.U8 [R4], R7 ;  /* 0x0000000704007388 */ /* 0x000fe60000000000 */
[----:B------:R-:W-:Y:S01]  /*1c10*/  LEA.HI R10, R10, R15, RZ, 0x2 ;  /* 0x0000000f0a0a7211 */ /* 0x000fe200078f10ff */
[----:B------:R-:W-:Y:S03]  /*1c20*/  STS.U8 [R9], R2 ;  /* 0x0000000209007388 */ /* 0x000fe60000000000 */
[----:B------:R-:W-:Y:S01]  /*1c30*/  SHF.R.S32.HI R10, RZ, 0x2, R10 ;  /* 0x00000002ff0a7819 */ /* 0x000fe2000001140a */
[----:B------:R-:W-:Y:S01]  /*1c40*/  STS.U8 [R5], R6 ;  /* 0x0000000605007388 */ /* 0x000fe20000000000 */
[----:B------:R-:W-:Y:S03]  /*1c50*/  BAR.SYNC.DEFER_BLOCKING 0x0 ;  /* 0x0000000000007b1d */ /* 0x000fe60000010000 */
[----:B------:R-:W-:-:S03]  /*1c60*/  IMAD R10, R10, R13, R16 ;  /* 0x0000000d0a0a7224 */ /* 0x000fc600078e0210 */
[----:B------:R-:W2:Y:S04]  /*1c70*/  LDS R0, [UR4+0x280] ;  /* 0x00028004ff007984 */ /* 0x000ea80008000800 */
[----:B------:R-:W4:Y:S01]  /*1c80*/  LDS R17, [R11+UR4] ;  /* 0x000000040b117984 */ /* 0x000f220008000800 */
[----:B------:R-:W3:Y:S02]  /*1c90*/  LDCU UR4, c[0x0][0x3a8] ;  /* 0x00007500ff0477ac */ /* 0x000ee40008000800 */
[----:B---3--:R-:W-:-:S04]  /*1ca0*/  IMAD R3, R10, UR4, RZ ;  /* 0x000000040a037c24 */ /* 0x008fc8000f8e02ff */
[----:B--2---:R-:W-:-:S05]  /*1cb0*/  IMAD R0, R0, UR5, R3 ;  /* 0x0000000500007c24 */ /* 0x004fca000f8e0203 */
[----:B-1----:R-:W-:Y:S02]  /*1cc0*/  IADD3 R2, P0, P1, R0, UR8, R11 ;  /* 0x0000000800027c10 */ /* 0x002fe4000f91e00b */
[----:B------:R-:W-:-:S04]  /*1cd0*/  SHF.R.S32.HI R0, RZ, 0x1f, R0 ;  /* 0x0000001fff007819 */ /* 0x000fc80000011400 */
[----:B------:R-:W-:-:S05]  /*1ce0*/  IADD3.X R3, PT, PT, R0, UR9, RZ, P0, P1 ;  /* 0x0000000900037c10 */ /* 0x000fca00087e24ff */
[----:B----4-:R-:W-:Y:S01]  /*1cf0*/  STG.E desc[UR6][R2.64], R17 ;  /* 0x0000001102007986 */ /* 0x010fe2000c101906 */
[----:B------:R-:W-:Y:S05]  /*1d00*/  EXIT ;  /* 0x000000000000794d */ /* 0x000fea0003800000 */
.L_x_124:
        /* <DEDUP_REMOVED lines=15> */
.L_x_170:


//--------------------- .text._Z46mx_block_rearrange_2d_K_groups_colmajor_kernelPKhiiiiiPKiPhii --------------------------
	.section	.text._Z46mx_block_rearrange_2d_K_groups_colmajor_kernelPKhiiiiiPKiPhii,"ax",@progbits
	.align	128
        .global         _Z46mx_block_rearrange_2d_K_groups_colmajor_kernelPKhiiiiiPKiPhii
        .type           _Z46mx_block_rearrange_2d_K_groups_colmajor_kernelPKhiiiiiPKiPhii,@function
        .size           _Z46mx_block_rearrange_2d_K_groups_colmajor_kernelPKhiiiiiPKiPhii,(.L_x_171 - _Z46mx_block_rearrange_2d_K_groups_colmajor_kernelPKhiiiiiPKiPhii)
        .other          _Z46mx_block_rearrange_2d_K_groups_colmajor_kernelPKhiiiiiPKiPhii,@"STO_CUDA_ENTRY STV_DEFAULT"
_Z46mx_block_rearrange_2d_K_groups_colmajor_kernelPKhiiiiiPKiPhii:
.text._Z46mx_block_rearrange_2d_K_groups_colmajor_kernelPKhiiiiiPKiPhii:
        /* <DEDUP_REMOVED lines=9> */
[----:B------:R-:W-:Y:S01]  /*0090*/  CS2R R4, SRZ ;  /* 0x0000000000047805 */ /* 0x000fe2000001ff00 */
        /* <DEDUP_REMOVED lines=13> */
.L_x_127:
        /* <DEDUP_REMOVED lines=20> */
.L_x_129:
        /* <DEDUP_REMOVED lines=17> */
[----:B------:R-:W-:Y:S02]  /*03c0*/  LEA.HI R14, R17, R14, RZ, 0x2 ;  /* 0x0000000e110e7211 */ /* 0x000fe400078f10ff */
[----:B----4-:R-:W-:Y:S02]  /*03d0*/  IADD3 R18, PT, PT, R21, 0x3, -R18 ;  /* 0x0000000315127810 */ /* 0x010fe40007ffe812 */
[----:B------:R-:W-:Y:S02]  /*03e0*/  SHF.R.S32.HI R17, RZ, 0x1f, R20 ;  /* 0x0000001fff117819 */ /* 0x000fe40000011414 */
[----:B------:R-:W-:-:S02]  /*03f0*/  SHF.R.S32.HI R23, RZ, 0x1f, R18 ;  /* 0x0000001fff177819 */ /* 0x000fc40000011412 */
[----:B-----5:R-:W-:Y:S02]  /*0400*/  IADD3 R21, PT, PT, R13, 0x3, -R21 ;  /* 0x000000030d157810 */ /* 0x020fe40007ffe815 */
[----:B------:R-:W-:Y:S02]  /*0410*/  LEA.HI.SX32 R15, R14, R5, 0x1e ;  /* 0x000000050e0f7211 */ /* 0x000fe400078ff2ff */
[----:B------:R-:W-:Y:S02]  /*0420*/  LEA.HI R20, R17, R20, RZ, 0x2 ;  /* 0x0000001411147211 */ /* 0x000fe400078f10ff */
[----:B0-----:R-:W-:Y:S01]  /*0430*/  IADD3 R5, PT, PT, R12, 0x3, -R13 ;  /* 0x000000030c057810 */ /* 0x001fe20007ffe80d */
[----:B------:R-:W-:Y:S01]  /*0440*/  STS [R8+-0x10], R15 ;  /* 0xfffff00f08007388 */ /* 0x000fe20000000800 */
[----:B------:R-:W-:Y:S02]  /*0450*/  LEA.HI R18, R23, R18, RZ, 0x2 ;  /* 0x0000001217127211 */ /* 0x000fe400078f10ff */
[----:B------:R-:W-:-:S02]  /*0460*/  SHF.R.S32.HI R14, RZ, 0x1f, R21 ;  /* 0x0000001fff0e7819 */ /* 0x000fc40000011415 */
        /* <DEDUP_REMOVED lines=28> */
.L_x_128:
        /* <DEDUP_REMOVED lines=12> */
[----:B------:R-:W3:Y:S03]  /*06f0*/  LDG.E.CONSTANT R16, desc[UR6][R8.64+0x4] ;  /* 0x0000040608107981 */ /* 0x000ee6000c1e9900 */
[----:B------:R-:W-:Y:S01]  /*0700*/  IMAD.WIDE.U32 R12, R7, 0x4, R12 ;  /* 0x00000004070c7825 */ /* 0x000fe200078e000c */
[----:B------:R1:W4:Y:S04]  /*0710*/  LDG.E.CONSTANT R21, desc[UR6][R2.64+0xc] ;  /* 0x00000c0602157981 */ /* 0x000328000c1e9900 */
[----:B------:R-:W2:Y:S04]  /*0720*/  LDG.E.CONSTANT R7, desc[UR6][R8.64+-0x4] ;  /* 0xfffffc0608077981 */ /* 0x000ea8000c1e9900 */
[----:B------:R-:W5:Y:S04]  /*0730*/  LDG.E.CONSTANT R11, desc[UR6][R10.64] ;  /* 0x000000060a0b7981 */ /* 0x000f68000c1e9900 */
[----:B------:R-:W3:Y:S04]  /*0740*/  LDG.E.CONSTANT R13, desc[UR6][R12.64] ;  /* 0x000000060c0d7981 */ /* 0x000ee8000c1e9900 */
[----:B------:R-:W4:Y:S01]  /*0750*/  LDG.E.CONSTANT R18, desc[UR6][R8.64+0x8] ;  /* 0x0000080608127981 */ /* 0x000f22000c1e9900 */
[----:B------:R-:W0:Y:S01]  /*0760*/  S2R R20, SR_CgaCtaId ;  /* 0x0000000000147919 */ /* 0x000e220000008800 */
[----:B--2---:R-:W-:-:S02]  /*0770*/  IADD3 R7, PT, PT, R14, 0x3, -R7 ;  /* 0x000000030e077810 */ /* 0x004fc40007ffe807 */
[----:B-----5:R-:W-:Y:S02]  /*0780*/  IADD3 R15, PT, PT, R11, 0x3, -R14 ;  /* 0x000000030b0f7810 */ /* 0x020fe40007ffe80e */
[----:B------:R-:W-:Y:S02]  /*0790*/  SHF.R.S32.HI R10, RZ, 0x1f, R7 ;  /* 0x0000001fff0a7819 */ /* 0x000fe40000011407 */
[----:B---3--:R-:W-:Y:S02]  /*07a0*/  IADD3 R16, PT, PT, R13, 0x3, -R16 ;  /* 0x000000030d107810 */ /* 0x008fe40007ffe810 */
[----:B------:R-:W-:Y:S02]  /*07b0*/  SHF.R.S32.HI R14, RZ, 0x1f, R15 ;  /* 0x0000001fff0e7819 */ /* 0x000fe4000001140f */
[----:B------:R-:W-:Y:S02]  /*07c0*/  LEA.HI R10, R10, R7, RZ, 0x2 ;  /* 0x000000070a0a7211 */ /* 0x000fe400078f10ff */
[----:B------:R-:W-:-:S02]  /*07d0*/  MOV R7, 0x400 ;  /* 0x0000040000077802 */ /* 0x000fc40000000f00 */
[----:B-1----:R-:W-:Y:S02]  /*07e0*/  SHF.R.S32.HI R3, RZ, 0x1f, R16 ;  /* 0x0000001fff037819 */ /* 0x002fe40000011410 */
        /* <DEDUP_REMOVED lines=17> */
.L_x_130:
[----:B------:R-:W-:Y:S05]  /*0900*/  @!P1 BRA `(.L_x_126) ;  /* 0x0000000000a89947 */ /* 0x000fea0003800000 */
[----:B------:R-:W-:Y:S02]  /*0910*/  ISETP.NE.AND P0, PT, R17, 0x1, PT ;  /* 0x000000011100780c */ /* 0x000fe40003f05270 */
[----:B------:R-:W-:-:S04]  /*0920*/  LOP3.LUT R6, R6, 0x1, RZ, 0xc0, !PT ;  /* 0x0000000106067812 */ /* 0x000fc800078ec0ff */
[----:B------:R-:W-:-:S07]  /*0930*/  ISETP.NE.U32.AND P1, PT, R6, 0x1, PT ;  /* 0x000000010600780c */ /* 0x000fce0003f25070 */
[----:B------:R-:W-:Y:S06]  /*0940*/  @!P0 BRA `(.L_x_131) ;  /* 0x0000000000588947 */ /* 0x000fec0003800000 */
[----:B------:R-:W1:Y:S02]  /*0950*/  LDC.64 R2, c[0x0][0x3a0] ;  /* 0x0000e800ff027b82 */ /* 0x000e640000000a00 */
[----:B-1----:R-:W-:-:S04]  /*0960*/  IMAD.WIDE R6, R4, 0x4, R2 ;  /* 0x0000000404067825 */ /* 0x002fc800078e0202 */
[----:B------:R-:W-:Y:S02]  /*0970*/  IMAD.WIDE.U32 R2, R4, 0x4, R2 ;  /* 0x0000000404027825 */ /* 0x000fe400078e0002 */
[----:B------:R-:W2:Y:S04]  /*0980*/  LDG.E.CONSTANT R6, desc[UR6][R6.64+-0x4] ;  /* 0xfffffc0606067981 */ /* 0x000ea8000c1e9900 */
[----:B------:R-:W2:Y:S04]  /*0990*/  LDG.E.CONSTANT R9, desc[UR6][R2.64] ;  /* 0x0000000602097981 */ /* 0x000ea8000c1e9900 */
[----:B------:R-:W3:Y:S01]  /*09a0*/  LDG.E.CONSTANT R8, desc[UR6][R2.64+0x4] ;  /* 0x0000040602087981 */ /* 0x000ee2000c1e9900 */
[----:B------:R-:W-:Y:S01]  /*09b0*/  MOV R12, 0x400 ;  /* 0x00000400000c7802 */ /* 0x000fe20000000f00 */
[----:B------:R-:W1:Y:S04]  /*09c0*/  S2R R13, SR_CgaCtaId ;  /* 0x00000000000d7919 */ /* 0x000e680000008800 */
[----:B------:R-:W-:-:S05]  /*09d0*/  VIADD R12, R12, 0x200 ;  /* 0x000002000c0c7836 */ /* 0x000fca0000000000 */
[----:B-1----:R-:W-:-:S05]  /*09e0*/  LEA R13, R13, R12, 0x18 ;  /* 0x0000000c0d0d7211 */ /* 0x002fca00078ec0ff */
[C---:B------:R-:W-:Y:S02]  /*09f0*/  IMAD R13, R4.reuse, 0x4, R13 ;  /* 0x00000004040d7824 */ /* 0x040fe400078e020d */
[----:B------:R-:W-:Y:S01]  /*0a00*/  VIADD R4, R4, 0x2 ;  /* 0x0000000204047836 */ /* 0x000fe20000000000 */
[----:B--2---:R-:W-:Y:S02]  /*0a10*/  IADD3 R10, PT, PT, R9, 0x3, -R6 ;  /* 0x00000003090a7810 */ /* 0x004fe40007ffe806 */
[----:B---3--:R-:W-:Y:S02]  /*0a20*/  IADD3 R8, PT, PT, R8, 0x3, -R9 ;  /* 0x0000000308087810 */ /* 0x008fe40007ffe809 */
        /* <DEDUP_REMOVED lines=8> */
.L_x_131:
[----:B------:R-:W-:Y:S05]  /*0ab0*/  @P1 BRA `(.L_x_126) ;  /* 0x00000000003c1947 */ /* 0x000fea0003800000 */
[----:B-1----:R-:W1:Y:S02]  /*0ac0*/  LDC.64 R6, c[0x0][0x3a0] ;  /* 0x0000e800ff067b82 */ /* 0x002e640000000a00 */
[----:B-1----:R-:W-:-:S04]  /*0ad0*/  IMAD.WIDE R2, R4, 0x4, R6 ;  /* 0x0000000404027825 */ /* 0x002fc800078e0206 */
[----:B------:R-:W-:Y:S02]  /*0ae0*/  IMAD.WIDE.U32 R6, R4, 0x4, R6 ;  /* 0x0000000404067825 */ /* 0x000fe400078e0006 */
[----:B------:R-:W3:Y:S04]  /*0af0*/  LDG.E.CONSTANT R2, desc[UR6][R2.64+-0x4] ;  /* 0xfffffc0602027981 */ /* 0x000ee8000c1e9900 */
[----:B------:R-:W3:Y:S01]  /*0b00*/  LDG.E.CONSTANT R7, desc[UR6][R6.64] ;  /* 0x0000000606077981 */ /* 0x000ee2000c1e9900 */
[----:B------:R-:W-:Y:S01]  /*0b10*/  MOV R9, 0x400 ;  /* 0x0000040000097802 */ /* 0x000fe20000000f00 */
[----:B------:R-:W1:Y:S04]  /*0b20*/  S2R R11, SR_CgaCtaId ;  /* 0x00000000000b7919 */ /* 0x000e680000008800 */
[----:B--2---:R-:W-:-:S05]  /*0b30*/  VIADD R10, R9, 0x200 ;  /* 0x00000200090a7836 */ /* 0x004fca0000000000 */
[----:B-1----:R-:W-:Y:S02]  /*0b40*/  LEA R11, R11, R10, 0x18 ;  /* 0x0000000a0b0b7211 */ /* 0x002fe400078ec0ff */
[----:B---3--:R-:W-:-:S04]  /*0b50*/  IADD3 R8, PT, PT, R7, 0x3, -R2 ;  /* 0x0000000307087810 */ /* 0x008fc80007ffe802 */
[----:B------:R-:W-:-:S04]  /*0b60*/  SHF.R.S32.HI R9, RZ, 0x1f, R8 ;  /* 0x0000001fff097819 */ /* 0x000fc80000011408 */
[----:B------:R-:W-:Y:S01]  /*0b70*/  LEA.HI R8, R9, R8, RZ, 0x2 ;  /* 0x0000000809087211 */ /* 0x000fe200078f10ff */
[----:B------:R-:W-:-:S03]  /*0b80*/  IMAD R9, R4, 0x4, R11 ;  /* 0x0000000404097824 */ /* 0x000fc600078e020b */
[----:B------:R-:W-:-:S05]  /*0b90*/  LEA.HI.SX32 R8, R8, R5, 0x1e ;  /* 0x0000000508087211 */ /* 0x000fca00078ff2ff */
[----:B------:R3:W-:Y:S02]  /*0ba0*/  STS [R9], R8 ;  /* 0x0000000809007388 */ /* 0x0007e40000000800 */
.L_x_126:
[----:B------:R-:W-:Y:S05]  /*0bb0*/  BSYNC.RECONVERGENT B0 ;  /* 0x0000000000007941 */ /* 0x000fea0003800200 */
.L_x_125:
[----:B------:R-:W4:Y:S01]  /*0bc0*/  LDCU UR4, c[0x0][0x3b4] ;  /* 0x00007680ff0477ac */ /* 0x000f220008000800 */
[----:B---3--:R-:W-:Y:S02]  /*0bd0*/  IMAD.MOV.U32 R8, RZ, RZ, RZ ;  /* 0x000000ffff087224 */ /* 0x008fe400078e00ff */
[----:B------:R-:W-:Y:S01]  /*0be0*/  IMAD.MOV.U32 R21, RZ, RZ, RZ ;  /* 0x000000ffff157224 */ /* 0x000fe200078e00ff */
[----:B----4-:R-:W-:Y:S01]  /*0bf0*/  UISETP.GE.AND UP0, UPT, UR4, 0x1, UPT ;  /* 0x000000010400788c */ /* 0x010fe2000bf06270 */
[----:B------:R-:W-:Y:S08]  /*0c00*/  BAR.SYNC.DEFER_BLOCKING 0x0 ;  /* 0x0000000000007b1d */ /* 0x000ff00000010000 */
[----:B------:R-:W-:Y:S05]  /*0c10*/  BRA.U !UP0, `(.L_x_132) ;  /* 0x00000001087c7547 */ /* 0x000fea000b800000 */
[----:B------:R-:W3:Y:S01]  /*0c20*/  S2R R4, SR_CgaCtaId ;  /* 0x0000000000047919 */ /* 0x000ee20000008800 */
[----:B------:R-:W-:Y:S01]  /*0c30*/  MOV R3, 0x400 ;  /* 0x0000040000037802 */ /* 0x000fe20000000f00 */
[----:B012---:R-:W-:Y:S02]  /*0c40*/  IMAD.MOV.U32 R5, RZ, RZ, RZ ;  /* 0x000000ffff057224 */ /* 0x007fe400078e00ff */
[----:B------:R-:W-:Y:S01]  /*0c50*/  IMAD.MOV.U32 R18, RZ, RZ, RZ ;  /* 0x000000ffff127224 */ /* 0x000fe200078e00ff */
[----:B---3--:R-:W-:Y:S01]  /*0c60*/  LEA R2, R4, R3, 0x18 ;  /* 0x0000000304027211 */ /* 0x008fe200078ec0ff */
[----:B------:R-:W-:-:S05]  /*0c70*/  VIADD R3, R3, 0x200 ;  /* 0x0000020003037836 */ /* 0x000fca0000000000 */
[----:B------:R-:W0:Y:S01]  /*0c80*/  LDS R2, [R2+0x200] ;  /* 0x0002000002027984 */ /* 0x000e220000000800 */
[----:B------:R-:W-:Y:S02]  /*0c90*/  LEA R4, R4, R3, 0x18 ;  /* 0x0000000304047211 */ /* 0x000fe400078ec0ff */
[----:B0-----:R-:W-:-:S13]  /*0ca0*/  ISETP.LE.AND P0, PT, R2, UR8, PT ;  /* 0x0000000802007c0c */ /* 0x001fda000bf03270 */
[----:B------:R-:W-:Y:S05]  /*0cb0*/  @!P0 BRA `(.L_x_133) ;  /* 0x0000000000308947 */ /* 0x000fea0003800000 */
[----:B------:R-:W0:Y:S01]  /*0cc0*/  LDCU UR4, c[0x0][0x3b4] ;  /* 0x00007680ff0477ac */ /* 0x000e220008000800 */
[----:B------:R-:W-:Y:S01]  /*0cd0*/  NOP ;  /* 0x0000000000007918 */ /* 0x000fe20000000000 */
.L_x_134:
        /* <DEDUP_REMOVED lines=10> */
.L_x_133:
        /* <DEDUP_REMOVED lines=9> */
.L_x_132:
[----:B---3--:R-:W0:Y:S02]  /*0e10*/  LDC.64 R2, c[0x0][0x3a0] ;  /* 0x0000e800ff027b82 */ /* 0x008e240000000a00 */
[----:B012---:R-:W-:-:S05]  /*0e20*/  IMAD.WIDE.U32 R4, R8, 0x4, R2 ;  /* 0x0000000408047825 */ /* 0x007fca00078e0002 */
        /* <DEDUP_REMOVED lines=18> */
.L_x_137:
        /* <DEDUP_REMOVED lines=13> */
.L_x_140:
        /* <DEDUP_REMOVED lines=14> */
[----:B--2---:R-:W-:-:S04]  /*1100*/  IADD3 R24, PT, PT, R26, 0x3, -R23 ;  /* 0x000000031a187810 */ /* 0x004fc80007ffe817 */
[----:B------:R-:W-:Y:S02]  /*1110*/  SHF.R.S32.HI R25, RZ, 0x1f, R24 ;  /* 0x0000001fff197819 */ /* 0x000fe40000011418 */
[----:B---3--:R-:W-:Y:S02]  /*1120*/  IADD3 R23, PT, PT, R23, 0x3, -R16 ;  /* 0x0000000317177810 */ /* 0x008fe40007ffe810 */
[----:B------:R-:W-:Y:S02]  /*1130*/  LEA.HI R25, R25, R24, RZ, 0x2 ;  /* 0x0000001819197211 */ /* 0x000fe400078f10ff */
[----:B------:R-:W-:Y:S02]  /*1140*/  SHF.R.S32.HI R24, RZ, 0x1f, R23 ;  /* 0x0000001fff187819 */ /* 0x000fe40000011417 */
[----:B----4-:R-:W-:Y:S02]  /*1150*/  IADD3 R16, PT, PT, R17, 0x3, -R26 ;  /* 0x0000000311107810 */ /* 0x010fe40007ffe81a */
[----:B------:R-:W-:-:S02]  /*1160*/  LEA.HI R24, R24, R23, RZ, 0x2 ;  /* 0x0000001718187211 */ /* 0x000fc400078f10ff */
[----:B------:R-:W-:Y:S02]  /*1170*/  SHF.R.S32.HI R23, RZ, 0x1f, R16 ;  /* 0x0000001fff177819 */ /* 0x000fe40000011410 */
[----:B-----5:R-:W-:Y:S02]  /*1180*/  IADD3 R17, PT, PT, R14, 0x3, -R17 ;  /* 0x000000030e117810 */ /* 0x020fe40007ffe811 */
[----:B------:R-:W-:Y:S02]  /*1190*/  SHF.R.S32.HI R25, RZ, 0x2, R25 ;  /* 0x00000002ff197819 */ /* 0x000fe40000011419 */
[----:B------:R-:W-:Y:S02]  /*11a0*/  LEA.HI R23, R23, R16, RZ, 0x2 ;  /* 0x0000001017177211 */ /* 0x000fe400078f10ff */
[----:B------:R-:W-:Y:S02]  /*11b0*/  SHF.R.S32.HI R16, RZ, 0x1f, R17 ;  /* 0x0000001fff107819 */ /* 0x000fe40000011411 */
[----:B------:R-:W-:-:S02]  /*11c0*/  IADD3 R14, PT, PT, R15, 0x3, -R14 ;  /* 0x000000030f0e7810 */ /* 0x000fc40007ffe80e */
[----:B------:R-:W-:Y:S02]  /*11d0*/  LEA.HI.SX32 R24, R24, R25, 0x1e ;  /* 0x0000001918187211 */ /* 0x000fe400078ff2ff */
[----:B------:R-:W-:Y:S02]  /*11e0*/  LEA.HI R16, R16, R17, RZ, 0x2 ;  /* 0x0000001110107211 */ /* 0x000fe400078f10ff */
[----:B------:R-:W-:Y:S02]  /*11f0*/  SHF.R.S32.HI R17, RZ, 0x1f, R14 ;  /* 0x0000001fff117819 */ /* 0x000fe4000001140e */
[----:B------:R-:W-:Y:S02]  /*1200*/  LEA.HI.SX32 R23, R23, R24, 0x1e ;  /* 0x0000001817177211 */ /* 0x000fe400078ff2ff */
[----:B------:R-:W-:Y:S02]  /*1210*/  IADD3 R15, PT, PT, R10, 0x3, -R15 ;  /* 0x000000030a0f7810 */ /* 0x000fe40007ffe80f */
[----:B------:R-:W-:-:S02]  /*1220*/  LEA.HI R17, R17, R14, RZ, 0x2 ;  /* 0x0000000e11117211 */ /* 0x000fc400078f10ff */
[----:B------:R-:W-:Y:S02]  /*1230*/  LEA.HI.SX32 R16, R16, R23, 0x1e ;  /* 0x0000001710107211 */ /* 0x000fe400078ff2ff */
[----:B------:R-:W-:Y:S02]  /*1240*/  IADD3 R14, PT, PT, R13, 0x3, -R10 ;  /* 0x000000030d0e7810 */ /* 0x000fe40007ffe80a */
[----:B------:R-:W-:Y:S02]  /*1250*/  SHF.R.S32.HI R10, RZ, 0x1f, R15 ;  /* 0x0000001fff0a7819 */ /* 0x000fe4000001140f */
[----:B------:R-:W-:Y:S02]  /*1260*/  LEA.HI R16, R17, R16, RZ, 0x1e ;  /* 0x0000001011107211 */ /* 0x000fe400078ff0ff */
[----:B------:R-:W-:Y:S02]  /*1270*/  SHF.R.S32.HI R17, RZ, 0x1f, R14 ;  /* 0x0000001fff117819 */ /* 0x000fe4000001140e */
[----:B------:R-:W-:-:S02]  /*1280*/  IADD3 R12, PT, PT, R12, 0x3, -R13 ;  /* 0x000000030c0c7810 */ /* 0x000fc40007ffe80d */
[----:B------:R-:W-:Y:S02]  /*1290*/  LEA.HI R15, R10, R15, RZ, 0x2 ;  /* 0x0000000f0a0f7211 */ /* 0x000fe400078f10ff */
[----:B------:R-:W-:Y:S02]  /*12a0*/  LEA.HI R14, R17, R14, RZ, 0x2 ;  /* 0x0000000e110e7211 */ /* 0x000fe400078f10ff */
[----:B------:R-:W-:Y:S02]  /*12b0*/  SHF.R.S32.HI R13, RZ, 0x1f, R12 ;  /* 0x0000001fff0d7819 */ /* 0x000fe4000001140c */
[----:B------:R-:W-:Y:S02]  /*12c0*/  LEA.HI R15, R15, R16, RZ, 0x1e ;  /* 0x000000100f0f7211 */ /* 0x000fe400078ff0ff */
[----:B------:R-:W-:Y:S02]  /*12d0*/  LEA.HI R13, R13, R12, RZ, 0x2 ;  /* 0x0000000c0d0d7211 */ /* 0x000fe400078f10ff */
[----:B------:R-:W-:-:S04]  /*12e0*/  LEA.HI R14, R14, R15, RZ, 0x1e ;  /* 0x0000000f0e0e7211 */ /* 0x000fc800078ff0ff */
[----:B------:R-:W-:-:S05]  /*12f0*/  LEA.HI R13, R13, R14, RZ, 0x1e ;  /* 0x0000000e0d0d7211 */ /* 0x000fca00078ff0ff */
[----:B------:R-:W-:Y:S01]  /*1300*/  IMAD R6, R13, 0x4, R6 ;  /* 0x000000040d067824 */ /* 0x000fe200078e0206 */
[----:B------:R-:W-:Y:S06]  /*1310*/  @P0 BRA `(.L_x_140) ;  /* 0xfffffffc00400947 */ /* 0x000fec000383ffff */
.L_x_139:
        /* <DEDUP_REMOVED lines=36> */
.L_x_141:
        /* <DEDUP_REMOVED lines=28> */
.L_x_138:
[----:B------:R-:W0:Y:S01]  /*1720*/  S2UR UR5, SR_CgaCtaId ;  /* 0x00000000000579c3 */ /* 0x000e220000008800 */
[----:B------:R-:W-:Y:S02]  /*1730*/  UMOV UR4, 0x400 ;  /* 0x0000040000047882 */ /* 0x000fe40000000000 */
[----:B0-----:R-:W-:-:S09]  /*1740*/  ULEA UR4, UR5, UR4, 0x18 ;  /* 0x0000000405047291 */ /* 0x001fd2000f8ec0ff */
[----:B------:R0:W-:Y:S03]  /*1750*/  STS [UR4+0x280], R6 ;  /* 0x00028006ff007988 */ /* 0x0001e60008000804 */
.L_x_136:
[----:B------:R-:W-:Y:S05]  /*1760*/  BSYNC.RECONVERGENT B0 ;  /* 0x0000000000007941 */ /* 0x000fea0003800200 */
.L_x_135:
[----:B------:R-:W1:Y:S01]  /*1770*/  LDCU UR4, c[0x0][0x390] ;  /* 0x00007200ff0477ac */ /* 0x000e620008000800 */
[----:B------:R-:W-:Y:S01]  /*1780*/  IMAD R14, R19, 0x80, R0 ;  /* 0x00000080130e7824 */ /* 0x000fe200078e0200 */
[----:B------:R-:W-:Y:S01]  /*1790*/  BSSY.RECONVERGENT B0, `(.L_x_142) ;  /* 0x000002c000007945 */ /* 0x000fe20003800200 */
[----:B------:R-:W-:Y:S01]  /*17a0*/  PRMT R12, RZ, 0x7610, R12 ;  /* 0x00007610ff0c7816 */ /* 0x000fe2000000000c */
[----:B------:R-:W-:Y:S01]  /*17b0*/  IMAD.MOV.U32 R22, RZ, RZ, RZ ;  /* 0x000000ffff167224 */ /* 0x000fe200078e00ff */
[----:B------:R-:W-:Y:S02]  /*17c0*/  PRMT R13, RZ, 0x7610, R13 ;  /* 0x00007610ff0d7816 */ /* 0x000fe4000000000d */
[----:B------:R-:W-:Y:S02]  /*17d0*/  PRMT R10, RZ, 0x7610, R10 ;  /* 0x00007610ff0a7816 */ /* 0x000fe4000000000a */
[----:B-1----:R-:W-:-:S13]  /*17e0*/  ISETP.GE.AND P0, PT, R14, UR4, PT ;  /* 0x000000040e007c0c */ /* 0x002fda000bf06270 */
[----:B------:R-:W-:Y:S05]  /*17f0*/  @P0 BRA `(.L_x_143) ;  /* 0x0000000000940947 */ /* 0x000fea0003800000 */
[----:B------:R-:W-:Y:S02]  /*1800*/  IMAD.IADD R2, R20, 0x1, -R11 ;  /* 0x0000000114027824 */ /* 0x000fe400078e0a0b */
[----:B------:R-:W-:-:S03]  /*1810*/  IMAD.MOV.U32 R15, RZ, RZ, RZ ;  /* 0x000000ffff0f7224 */ /* 0x000fc600078e00ff */
[C---:B------:R-:W-:Y:S02]  /*1820*/  ISETP.GE.AND P3, PT, R2.reuse, 0x1, PT ;  /* 0x000000010200780c */ /* 0x040fe40003f66270 */
[C---:B------:R-:W-:Y:S02]  /*1830*/  ISETP.GE.AND P0, PT, R2.reuse, 0x4, PT ;  /* 0x000000040200780c */ /* 0x040fe40003f06270 */
[C---:B------:R-:W-:Y:S02]  /*1840*/  ISETP.GE.AND P2, PT, R2.reuse, 0x2, PT ;  /* 0x000000020200780c */ /* 0x040fe40003f46270 */
[----:B------:R-:W-:-:S07]  /*1850*/  ISETP.GE.AND P1, PT, R2, 0x3, PT ;  /* 0x000000030200780c */ /* 0x000fce0003f26270 */
[----:B------:R-:W1:Y:S02]  /*1860*/  @P3 LDC R16, c[0x0][0x38c] ;  /* 0x0000e300ff103b82 */ /* 0x000e640000000800 */
[C---:B------:R-:W-:Y:S02]  /*1870*/  @P0 VIADD R25, R11.reuse, 0x3 ;  /* 0x000000030b190836 */ /* 0x040fe40000000000 */
[C---:B------:R-:W-:Y:S02]  /*1880*/  @P2 VIADD R13, R11.reuse, 0x1 ;  /* 0x000000010b0d2836 */ /* 0x040fe40000000000 */
[C---:B------:R-:W-:Y:S02]  /*1890*/  @P1 VIADD R24, R11.reuse, 0x2 ;  /* 0x000000020b181836 */ /* 0x040fe40000000000 */
[----:B------:R-:W2:Y:S08]  /*18a0*/  @P0 LDC R10, c[0x0][0x38c] ;  /* 0x0000e300ff0a0b82 */ /* 0x000eb00000000800 */
[----:B------:R-:W3:Y:S08]  /*18b0*/  @P3 LDC.64 R2, c[0x0][0x380] ;  /* 0x0000e000ff023b82 */ /* 0x000ef00000000a00 */
[----:B------:R-:W4:Y:S01]  /*18c0*/  @P2 LDC R12, c[0x0][0x38c] ;  /* 0x0000e300ff0c2b82 */ /* 0x000f220000000800 */
[----:B-1----:R-:W-:-:S07]  /*18d0*/  @P3 IMAD.WIDE R16, R11, R16, R14 ;  /* 0x000000100b103225 */ /* 0x002fce00078e020e */
[----:B------:R-:W1:Y:S01]  /*18e0*/  @P1 LDC R23, c[0x0][0x38c] ;  /* 0x0000e300ff171b82 */ /* 0x000e620000000800 */
[----:B--2---:R-:W-:-:S07]  /*18f0*/  @P0 IMAD.WIDE R10, R25, R10, R14 ;  /* 0x0000000a190a0225 */ /* 0x004fce00078e020e */
[----:B------:R-:W2:Y:S01]  /*1900*/  @P0 LDC.64 R4, c[0x0][0x380] ;  /* 0x0000e000ff040b82 */ /* 0x000ea20000000a00 */
[----:B---3--:R-:W-:-:S05]  /*1910*/  @P3 IADD3 R2, P5, PT, R16, R2, RZ ;  /* 0x0000000210023210 */ /* 0x008fca0007fbe0ff */
[----:B------:R-:W-:Y:S02]  /*1920*/  @P3 IMAD.X R3, R17, 0x1, R3, P5 ;  /* 0x0000000111033824 */ /* 0x000fe400028e0603 */
[----:B0-----:R-:W0:Y:S01]  /*1930*/  @P2 LDC.64 R6, c[0x0][0x380] ;  /* 0x0000e000ff062b82 */ /* 0x001e220000000a00 */
[----:B----4-:R-:W-:-:S07]  /*1940*/  @P2 IMAD.WIDE R12, R13, R12, R14 ;  /* 0x0000000c0d0c2225 */ /* 0x010fce00078e020e */
[----:B------:R-:W3:Y:S01]  /*1950*/  @P1 LDC.64 R8, c[0x0][0x380] ;  /* 0x0000e000ff081b82 */ /* 0x000ee20000000a00 */
[----:B-1----:R-:W-:Y:S01]  /*1960*/  @P1 IMAD.WIDE R14, R24, R23, R14 ;  /* 0x00000017180e1225 */ /* 0x002fe200078e020e */
[----:B--2---:R-:W-:Y:S02]  /*1970*/  @P0 IADD3 R4, P4, PT, R10, R4, RZ ;  /* 0x000000040a040210 */ /* 0x004fe40007f9e0ff */
[----:B------:R-:W-:-:S03]  /*1980*/  PRMT R10, RZ, 0x7610, R10 ;  /* 0x00007610ff0a7816 */ /* 0x000fc6000000000a */
[----:B------:R-:W-:Y:S01]  /*1990*/  @P0 IMAD.X R5, R11, 0x1, R5, P4 ;  /* 0x000000010b050824 */ /* 0x000fe200020e0605 */
[----:B0-----:R-:W-:Y:S02]  /*19a0*/  @P2 IADD3 R6, P5, PT, R12, R6, RZ ;  /* 0x000000060c062210 */ /* 0x001fe40007fbe0ff */
[----:B------:R1:W5:Y:S01]  /*19b0*/  @P3 LDG.E.U8.CONSTANT R10, desc[UR6][R2.64] ;  /* 0x00000006020a3981 */ /* 0x000362000c1e9100 */
[----:B------:R-:W-:Y:S02]  /*19c0*/  PRMT R12, RZ, 0x7610, R12 ;  /* 0x00007610ff0c7816 */ /* 0x000fe4000000000c */
[----:B------:R-:W-:Y:S01]  /*19d0*/  @P2 IMAD.X R7, R13, 0x1, R7, P5 ;  /* 0x000000010d072824 */ /* 0x000fe200028e0607 */
[----:B---3--:R-:W-:Y:S01]  /*19e0*/  @P1 IADD3 R8, P6, PT, R14, R8, RZ ;  /* 0x000000080e081210 */ /* 0x008fe20007fde0ff */
[----:B------:R-:W2:Y:S01]  /*19f0*/  @P0 LDG.E.U8.CONSTANT R4, desc[UR6][R4.64] ;  /* 0x0000000604040981 */ /* 0x000ea2000c1e9100 */
[----:B------:R-:W-:-:S03]  /*1a00*/  PRMT R13, RZ, 0x7610, R13 ;  /* 0x00007610ff0d7816 */ /* 0x000fc6000000000d */
[----:B------:R-:W-:-:S03]  /*1a10*/  @P1 IMAD.X R9, R15, 0x1, R9, P6 ;  /* 0x000000010f091824 */ /* 0x000fc600030e0609 */
[----:B------:R1:W5:Y:S04]  /*1a20*/  @P2 LDG.E.U8.CONSTANT R13, desc[UR6][R6.64] ;  /* 0x00000006060d2981 */ /* 0x000368000c1e9100 */
[----:B------:R1:W5:Y:S02]  /*1a30*/  @P1 LDG.E.U8.CONSTANT R12, desc[UR6][R8.64] ;  /* 0x00000006080c1981 */ /* 0x000364000c1e9100 */
[----:B-12---:R-:W-:-:S07]  /*1a40*/  @P0 IMAD.SHL.U32 R22, R4, 0x1000000, RZ ;  /* 0x0100000004160824 */ /* 0x006fce00078e00ff */
.L_x_143:
[----:B------:R-:W-:Y:S05]  /*1a50*/  BSYNC.RECONVERGENT B0 ;  /* 0x0000000000007941 */ /* 0x000fea0003800200 */
.L_x_142:
[----:B------:R-:W1:Y:S01]  /*1a60*/  S2UR UR5, SR_CgaCtaId ;  /* 0x00000000000579c3 */ /* 0x000e620000008800 */
[----:B-----5:R-:W-:Y:S01]  /*1a70*/  IMAD.U32 R3, R12, 0x10000, RZ ;  /* 0x000100000c037824 */ /* 0x020fe200078e00ff */
[----:B------:R-:W-:Y:S01]  /*1a80*/  UMOV UR4, 0x400 ;  /* 0x0000040000047882 */ /* 0x000fe20000000000 */
[----:B------:R-:W-:Y:S01]  /*1a90*/  IMAD.SHL.U32 R2, R0, 0x10, RZ ;  /* 0x0000001000027824 */ /* 0x000fe200078e00ff */
[----:B------:R-:W-:Y:S01]  /*1aa0*/  PRMT R13, R13, 0x7604, RZ ;  /* 0x000076040d0d7816 */ /* 0x000fe200000000ff */
[----:B------:R-:W2:Y:S01]  /*1ab0*/  LDCU.64 UR8, c[0x0][0x3a8] ;  /* 0x00007500ff0877ac */ /* 0x000ea20008000a00 */
[----:B------:R-:W-:Y:S02]  /*1ac0*/  LOP3.LUT R22, R22, 0xff0000, R3, 0xf8, !PT ;  /* 0x00ff000016167812 */ /* 0x000fe400078ef803 */
[----:B------:R-:W-:Y:S01]  /*1ad0*/  SHF.R.U32.HI R3, RZ, 0x3, R0 ;  /* 0x00000003ff037819 */ /* 0x000fe20000011600 */
[----:B------:R-:W-:Y:S01]  /*1ae0*/  IMAD.SHL.U32 R0, R0, 0x4, RZ ;  /* 0x0000000400007824 */ /* 0x000fe200078e00ff */
[----:B------:R-:W-:-:S02]  /*1af0*/  LOP3.LUT R2, R2, 0x1f0, RZ, 0xc0, !PT ;  /* 0x000001f002027812 */ /* 0x000fc400078ec0ff */
[----:B------:R-:W-:Y:S02]  /*1b00*/  LOP3.LUT R3, R3, 0x7c, RZ, 0xc0, !PT ;  /* 0x0000007c03037812 */ /* 0x000fe400078ec0ff */
[----:B------:R-:W-:Y:S02]  /*1b10*/  LOP3.LUT R13, R22, R13, RZ, 0xfc, !PT ;  /* 0x0000000d160d7212 */ /* 0x000fe400078efcff */
[----:B------:R-:W-:Y:S02]  /*1b20*/  IADD3 R20, PT, PT, R20, 0x3, -R21 ;  /* 0x0000000314147810 */ /* 0x000fe40007ffe815 */
[----:B------:R-:W-:Y:S02]  /*1b30*/  LOP3.LUT R10, R13, 0xff, R10, 0xf8, !PT ;  /* 0x000000ff0d0a7812 */ /* 0x000fe400078ef80a */
[----:B------:R-:W-:Y:S01]  /*1b40*/  SHF.R.S32.HI R5, RZ, 0x1f, R20 ;  /* 0x0000001fff057819 */ /* 0x000fe20000011414 */
[----:B-1----:R-:W-:-:S03]  /*1b50*/  ULEA UR4, UR5, UR4, 0x18 ;  /* 0x0000000405047291 */ /* 0x002fc6000f8ec0ff */
[----:B------:R-:W-:Y:S01]  /*1b60*/  LEA.HI R5, R5, R20, RZ, 0x2 ;  /* 0x0000001405057211 */ /* 0x000fe200078f10ff */
[----:B------:R-:W1:Y:S03]  /*1b70*/  LDCU UR5, c[0x0][0x398] ;  /* 0x00007300ff0577ac */ /* 0x000e660008000800 */
[----:B------:R-:W-:Y:S02]  /*1b80*/  SHF.R.S32.HI R5, RZ, 0x2, R5 ;  /* 0x00000002ff057819 */ /* 0x000fe40000011405 */
[----:B------:R-:W-:-:S03]  /*1b90*/  IADD3 R3, PT, PT, R2, UR4, R3 ;  /* 0x0000000402037c10 */ /* 0x000fc6000fffe003 */
[----:B------:R-:W-:Y:S02]  /*1ba0*/  IMAD R5, R5, R19, R18 ;  /* 0x0000001305057224 */ /* 0x000fe400078e0212 */
[----:B------:R-:W-:Y:S01]  /*1bb0*/  STS [R3], R10 ;  /* 0x0000000a03007388 */ /* 0x000fe20000000800 */
[----:B------:R-:W-:Y:S06]  /*1bc0*/  BAR.SYNC.DEFER_BLOCKING 0x0 ;  /* 0x0000000000007b1d */ /* 0x000fec0000010000 */
[----:B------:R-:W1:Y:S04]  /*1bd0*/  LDS R2, [UR4+0x280] ;  /* 0x00028004ff027984 */ /* 0x000e680008000800 */
[----:B------:R-:W3:Y:S01]  /*1be0*/  LDS R7, [R0+UR4] ;  /* 0x0000000400077984 */ /* 0x000ee20008000800 */
[----:B------:R-:W4:Y:S02]  /*1bf0*/  LDCU UR4, c[0x0][0x3b0] ;  /* 0x00007600ff0477ac */ /* 0x000f240008000800 */
[----:B----4-:R-:W-:-:S04]  /*1c00*/  IMAD R5, R5, UR4, RZ ;  /* 0x0000000405057c24 */ /* 0x010fc8000f8e02ff */
[----:B-1----:R-:W-:-:S05]  /*1c10*/  IMAD R5, R2, UR5, R5 ;  /* 0x0000000502057c24 */ /* 0x002fca000f8e0205 */
[----:B--2---:R-:W-:Y:S02]  /*1c20*/  IADD3 R2, P0, P1, R5, UR8, R0 ;  /* 0x0000000805027c10 */ /* 0x004fe4000f91e000 */
[----:B------:R-:W-:-:S04]  /*1c30*/  SHF.R.S32.HI R5, RZ, 0x1f, R5 ;  /* 0x0000001fff057819 */ /* 0x000fc80000011405 */
[----:B------:R-:W-:-:S05]  /*1c40*/  IADD3.X R3, PT, PT, R5, UR9, RZ, P0, P1 ;  /* 0x0000000905037c10 */ /* 0x000fca00087e24ff */
[----:B---3--:R-:W-:Y:S01]  /*1c50*/  STG.E desc[UR6][R2.64], R7 ;  /* 0x0000000702007986 */ /* 0x008fe2000c101906 */
[----:B------:R-:W-:Y:S05]  /*1c60*/  EXIT ;  /* 0x000000000000794d */ /* 0x000fea0003800000 */
.L_x_144:
        /* <DEDUP_REMOVED lines=9> */
.L_x_171:


//--------------------- .text._Z46mx_block_rearrange_2d_K_groups_rowmajor_kernelPKhiiiiPKiPhii --------------------------
	.section	.text._Z46mx_block_rearrange_2d_K_groups_rowmajor_kernelPKhiiiiPKiPhii,"ax",@progbits
	.align	128
        .global         _Z46mx_block_rearrange_2d_K_groups_rowmajor_kernelPKhiiiiPKiPhii
        .type           _Z46mx_block_rearrange_2d_K_groups_rowmajor_kernelPKhiiiiPKiPhii,@function
        .size           _Z46mx_block_rearrange_2d_K_groups_rowmajor_kernelPKhiiiiPKiPhii,(.L_x_172 - _Z46mx_block_rearrange_2d_K_groups_rowmajor_kernelPKhiiiiPKiPhii)
        .other          _Z46mx_block_rearrange_2d_K_groups_rowmajor_kernelPKhiiiiPKiPhii,@"STO_CUDA_ENTRY STV_DEFAULT"
_Z46mx_block_rearrange_2d_K_groups_rowmajor_kernelPKhiiiiPKiPhii:
.text._Z46mx_block_rearrange_2d_K_groups_rowmajor_kernelPKhiiiiPKiPhii:
        /* <DEDUP_REMOVED lines=24> */
.L_x_147:
        /* <DEDUP_REMOVED lines=20> */
.L_x_149:
        /* <DEDUP_REMOVED lines=56> */
.L_x_148:
        /* <DEDUP_REMOVED lines=45> */
.L_x_150:
        /* <DEDUP_REMOVED lines=27> */
.L_x_151:
        /* <DEDUP_REMOVED lines=16> */
.L_x_146:
[----:B------:R-:W-:Y:S05]  /*0bc0*/  BSYNC.RECONVERGENT B0 ;  /* 0x0000000000007941 */ /* 0x000fea0003800200 */
.L_x_145:
        /* <DEDUP_REMOVED lines=9> */
[----:B------:R-:W-:Y:S01]  /*0c60*/  IMAD.MOV.U32 R8, RZ, RZ, RZ ;  /* 0x000000ffff087224 */ /* 0x000fe200078e00ff */
[----:B---3--:R-:W-:Y:S01]  /*0c70*/  LEA R2, R4, R3, 0x18 ;  /* 0x0000000304027211 */ /* 0x008fe200078ec0ff */
[----:B------:R-:W-:-:S05]  /*0c80*/  VIADD R3, R3, 0x200 ;  /* 0x0000020003037836 */ /* 0x000fca0000000000 */
[----:B------:R-:W3:Y:S01]  /*0c90*/  LDS R2, [R2+0x200] ;  /* 0x0002000002027984 */ /* 0x000ee20000000800 */
[----:B012---:R-:W-:Y:S02]  /*0ca0*/  LEA R6, R4, R3, 0x18 ;  /* 0x0000000304067211 */ /* 0x007fe400078ec0ff */
[----:B---3--:R-:W-:-:S13]  /*0cb0*/  ISETP.LE.AND P0, PT, R2, UR8, PT ;  /* 0x0000000802007c0c */ /* 0x008fda000bf03270 */
[----:B------:R-:W-:Y:S05]  /*0cc0*/  @!P0 BRA `(.L_x_153) ;  /* 0x0000000000308947 */ /* 0x000fea0003800000 */
[----:B------:R-:W0:Y:S01]  /*0cd0*/  LDCU UR4, c[0x0][0x3ac] ;  /* 0x00007580ff0477ac */ /* 0x000e220008000800 */
[----:B------:R-:W-:Y:S01]  /*0ce0*/  NOP ;  /* 0x0000000000007918 */ /* 0x000fe20000000000 */
.L_x_154:
        /* <DEDUP_REMOVED lines=10> */
.L_x_153:
        /* <DEDUP_REMOVED lines=9> */
.L_x_152:
        /* <DEDUP_REMOVED lines=20> */
.L_x_157:
        /* <DEDUP_REMOVED lines=13> */
.L_x_160:
        /* <DEDUP_REMOVED lines=48> */
.L_x_159:
        /* <DEDUP_REMOVED lines=36> */
.L_x_161:
        /* <DEDUP_REMOVED lines=28> */
.L_x_158:
[----:B------:R-:W0:Y:S01]  /*1730*/  S2UR UR5, SR_CgaCtaId ;  /* 0x00000000000579c3 */ /* 0x000e220000008800 */
[----:B------:R-:W-:Y:S02]  /*1740*/  UMOV UR4, 0x400 ;  /* 0x0000040000047882 */ /* 0x000fe40000000000 */
[----:B0-----:R-:W-:-:S09]  /*1750*/  ULEA UR4, UR5, UR4, 0x18 ;  /* 0x0000000405047291 */ /* 0x001fd2000f8ec0ff */
[----:B------:R0:W-:Y:S03]  /*1760*/  STS [UR4+0x280], R11 ;  /* 0x0002800bff007988 */ /* 0x0001e60008000804 */
.L_x_156:
[----:B------:R-:W-:Y:S05]  /*1770*/  BSYNC.RECONVERGENT B0 ;  /* 0x0000000000007941 */ /* 0x000fea0003800200 */
.L_x_155:
[----:B------:R-:W1:Y:S01]  /*1780*/  LDCU UR4, c[0x0][0x38c] ;  /* 0x00007180ff0477ac */ /* 0x000e620008000800 */
[----:B------:R-:W-:Y:S01]  /*1790*/  IMAD R3, R5, 0x80, R0 ;  /* 0x0000008005037824 */ /* 0x000fe200078e0200 */
[----:B------:R-:W-:Y:S01]  /*17a0*/  BSSY.RECONVERGENT B0, `(.L_x_162) ;  /* 0x000002f000007945 */ /* 0x000fe20003800200 */
[----:B------:R-:W-:Y:S01]  /*17b0*/  IMAD.IADD R13, R9, 0x1, -R10 ;  /* 0x00000001090d7824 */ /* 0x000fe200078e0a0a */
[----:B------:R-:W-:Y:S02]  /*17c0*/  PRMT R6, RZ, 0x7610, R6 ;  /* 0x00007610ff067816 */ /* 0x000fe40000000006 */
[----:B------:R-:W-:Y:S02]  /*17d0*/  PRMT R7, RZ, 0x7610, R7 ;  /* 0x00007610ff077816 */ /* 0x000fe40000000007 */
[----:B0-----:R-:W-:Y:S02]  /*17e0*/  PRMT R11, RZ, 0x7610, R11 ;  /* 0x00007610ff0b7816 */ /* 0x001fe4000000000b */
[----:B------:R-:W-:-:S02]  /*17f0*/  PRMT R12, RZ, 0x7610, R12 ;  /* 0x00007610ff0c7816 */ /* 0x000fc4000000000c */
[----:B-1----:R-:W-:-:S13]  /*1800*/  ISETP.GE.AND P0, PT, R3, UR4, PT ;  /* 0x0000000403007c0c */ /* 0x002fda000bf06270 */
[----:B------:R-:W-:Y:S05]  /*1810*/  @P0 BRA `(.L_x_163) ;  /* 0x00000000009c0947 */ /* 0x000fea0003800000 */
[----:B------:R-:W0:Y:S01]  /*1820*/  LDCU UR4, c[0x0][0x388] ;  /* 0x00007100ff0477ac */ /* 0x000e220008000800 */
[----:B------:R-:W-:Y:S01]  /*1830*/  VIADD R12, R10, 0x4 ;  /* 0x000000040a0c7836 */ /* 0x000fe20000000000 */
[----:B------:R-:W1:Y:S01]  /*1840*/  LDCU.64 UR8, c[0x0][0x380] ;  /* 0x00007000ff0877ac */ /* 0x000e620008000a00 */
[----:B0-----:R-:W-:-:S05]  /*1850*/  IMAD R3, R3, UR4, R10 ;  /* 0x0000000403037c24 */ /* 0x001fca000f8e020a */
[----:B-1----:R-:W-:-:S04]  /*1860*/  IADD3 R2, P1, PT, R3, UR8, RZ ;  /* 0x0000000803027c10 */ /* 0x002fc8000ff3e0ff */
[----:B------:R-:W-:Y:S02]  /*1870*/  LOP3.LUT P0, RZ, R2, 0x3, RZ, 0xc0, !PT ;  /* 0x0000000302ff7812 */ /* 0x000fe4000780c0ff */
[----:B------:R-:W-:Y:S02]  /*1880*/  LEA.HI.X.SX32 R3, R3, UR9, 0x1, P1 ;  /* 0x0000000903037c11 */ /* 0x000fe400088f0eff */
[----:B------:R-:W-:-:S04]  /*1890*/  ISETP.GT.AND P0, PT, R13, 0x3, !P0 ;  /* 0x000000030d00780c */ /* 0x000fc80004704270 */
[----:B------:R-:W-:-:S13]  /*18a0*/  ISETP.LE.AND P0, PT, R12, R9, P0 ;  /* 0x000000090c00720c */ /* 0x000fda0000703270 */
[----:B------:R-:W-:Y:S05]  /*18b0*/  @!P0 BRA `(.L_x_164) ;  /* 0x0000000000188947 */ /* 0x000fea0003800000 */
[----:B------:R-:W2:Y:S02]  /*18c0*/  LDG.E.CONSTANT R2, desc[UR6][R2.64] ;  /* 0x0000000602027981 */ /* 0x000ea4000c1e9900 */
[--C-:B--2---:R-:W-:Y:S02]  /*18d0*/  SHF.R.U32.HI R6, RZ, 0x18, R2.reuse ;  /* 0x00000018ff067819 */ /* 0x104fe40000011602 */
[----:B------:R-:W-:Y:S02]  /*18e0*/  SHF.R.U32.HI R11, RZ, 0x8, R2 ;  /* 0x00000008ff0b7819 */ /* 0x000fe40000011602 */
[C---:B------:R-:W-:Y:S02]  /*18f0*/  PRMT R12, R2.reuse, 0x7610, R12 ;  /* 0x00007610020c7816 */ /* 0x040fe4000000000c */
[----:B------:R-:W-:Y:S01]  /*1900*/  PRMT R7, R2, 0x7632, R7 ;  /* 0x0000763202077816 */ /* 0x000fe20000000007 */
[----:B------:R-:W-:Y:S06]  /*1910*/  BRA `(.L_x_163) ;  /* 0x00000000005c7947 */ /* 0x000fec0003800000 */
.L_x_164:
[----:B------:R-:W-:Y:S02]  /*1920*/  ISETP.GT.AND P0, PT, R13, RZ, PT ;  /* 0x000000ff0d00720c */ /* 0x000fe40003f04270 */
[----:B------:R-:W-:Y:S02]  /*1930*/  PRMT R7, RZ, 0x7610, R7 ;  /* 0x00007610ff077816 */ /* 0x000fe40000000007 */
[----:B------:R-:W-:Y:S02]  /*1940*/  PRMT R11, RZ, 0x7610, R11 ;  /* 0x00007610ff0b7816 */ /* 0x000fe4000000000b */
[----:B------:R-:W-:-:S07]  /*1950*/  PRMT R12, RZ, 0x7610, R12 ;  /* 0x00007610ff0c7816 */ /* 0x000fce000000000c */
[----:B------:R-:W-:Y:S05]  /*1960*/  @!P0 BRA `(.L_x_163) ;  /* 0x0000000000488947 */ /* 0x000fea0003800000 */
[----:B------:R0:W5:Y:S01]  /*1970*/  LDG.E.U8.CONSTANT R12, desc[UR6][R2.64] ;  /* 0x00000006020c7981 */ /* 0x000162000c1e9100 */
[----:B------:R-:W-:Y:S01]  /*1980*/  VIADD R14, R10, 0x1 ;  /* 0x000000010a0e7836 */ /* 0x000fe20000000000 */
[----:B------:R-:W-:Y:S02]  /*1990*/  PRMT R7, RZ, 0x7610, R7 ;  /* 0x00007610ff077816 */ /* 0x000fe40000000007 */
[----:B------:R-:W-:Y:S02]  /*19a0*/  PRMT R11, RZ, 0x7610, R11 ;  /* 0x00007610ff0b7816 */ /* 0x000fe4000000000b */
[----:B------:R-:W-:-:S04]  /*19b0*/  ISETP.GE.AND P0, PT, R14, R9, PT ;  /* 0x000000090e00720c */ /* 0x000fc80003f06270 */
[----:B------:R-:W-:-:S13]  /*19c0*/  ISETP.EQ.OR P0, PT, R13, 0x1, P0 ;  /* 0x000000010d00780c */ /* 0x000fda0000702670 */
[----:B0-----:R-:W-:Y:S05]  /*19d0*/  @P0 BRA `(.L_x_163) ;  /* 0x00000000002c0947 */ /* 0x001fea0003800000 */
[----:B------:R0:W5:Y:S01]  /*19e0*/  LDG.E.U8.CONSTANT R11, desc[UR6][R2.64+0x1] ;  /* 0x00000106020b7981 */ /* 0x000162000c1e9100 */
[----:B------:R-:W-:Y:S01]  /*19f0*/  VIADD R14, R10, 0x2 ;  /* 0x000000020a0e7836 */ /* 0x000fe20000000000 */
[----:B------:R-:W-:-:S04]  /*1a00*/  PRMT R7, RZ, 0x7610, R7 ;  /* 0x00007610ff077816 */ /* 0x000fc80000000007 */
[----:B------:R-:W-:-:S04]  /*1a10*/  ISETP.GE.AND P0, PT, R14, R9, PT ;  /* 0x000000090e00720c */ /* 0x000fc80003f06270 */
[----:B------:R-:W-:-:S13]  /*1a20*/  ISETP.LT.U32.OR P0, PT, R13, 0x3, P0 ;  /* 0x000000030d00780c */ /* 0x000fda0000701470 */
[----:B0-----:R-:W-:Y:S05]  /*1a30*/  @P0 BRA `(.L_x_163) ;  /* 0x0000000000140947 */ /* 0x001fea0003800000 */
[----:B------:R-:W-:Y:S01]  /*1a40*/  VIADD R10, R10, 0x3 ;  /* 0x000000030a0a7836 */ /* 0x000fe20000000000 */
[----:B------:R0:W5:Y:S04]  /*1a50*/  LDG.E.U8.CONSTANT R7, desc[UR6][R2.64+0x2] ;  /* 0x0000020602077981 */ /* 0x000168000c1e9100 */
[----:B------:R-:W-:-:S04]  /*1a60*/  ISETP.GE.AND P0, PT, R10, R9, PT ;  /* 0x000000090a00720c */ /* 0x000fc80003f06270 */
[----:B------:R-:W-:-:S13]  /*1a70*/  ISETP.LT.OR P0, PT, R13, 0x4, P0 ;  /* 0x000000040d00780c */ /* 0x000fda0000701670 */
[----:B------:R0:W5:Y:S02]  /*1a80*/  @!P0 LDG.E.U8.CONSTANT R6, desc[UR6][R2.64+0x3] ;  /* 0x0000030602068981 */ /* 0x000164000c1e9100 */
.L_x_163:
[----:B------:R-:W-:Y:S05]  /*1a90*/  BSYNC.RECONVERGENT B0 ;  /* 0x0000000000007941 */ /* 0x000fea0003800200 */
.L_x_162:
[----:B------:R-:W1:Y:S01]  /*1aa0*/  S2UR UR5, SR_CgaCtaId ;  /* 0x00000000000579c3 */ /* 0x000e620000008800 */
[----:B0-----:R-:W-:Y:S01]  /*1ab0*/  IMAD.SHL.U32 R2, R0, 0x10, RZ ;  /* 0x0000001000027824 */ /* 0x001fe200078e00ff */
[----:B-----5:R-:W-:Y:S01]  /*1ac0*/  LOP3.LUT R6, R6, 0xffff, RZ, 0xc0, !PT ;  /* 0x0000ffff06067812 */ /* 0x020fe200078ec0ff */
[----:B------:R-:W-:Y:S01]  /*1ad0*/  UMOV UR4, 0x400 ;  /* 0x0000040000047882 */ /* 0x000fe20000000000 */
[----:B------:R-:W-:Y:S01]  /*1ae0*/  LOP3.LUT R7, R7, 0xffff, RZ, 0xc0, !PT ;  /* 0x0000ffff07077812 */ /* 0x000fe200078ec0ff */
[----:B------:R-:W0:Y:S01]  /*1af0*/  LDCU UR8, c[0x0][0x394] ;  /* 0x00007280ff0877ac */ /* 0x000e220008000800 */
[----:B------:R-:W-:Y:S02]  /*1b00*/  LOP3.LUT R11, R11, 0xffff, RZ, 0xc0, !PT ;  /* 0x0000ffff0b0b7812 */ /* 0x000fe400078ec0ff */
[----:B------:R-:W-:Y:S01]  /*1b10*/  LOP3.LUT R12, R12, 0xffff, RZ, 0xc0, !PT ;  /* 0x0000ffff0c0c7812 */ /* 0x000fe200078ec0ff */
[----:B------:R-:W2:Y:S01]  /*1b20*/  LDCU.64 UR10, c[0x0][0x3a0] ;  /* 0x00007400ff0a77ac */ /* 0x000ea20008000a00 */
[----:B------:R-:W-:Y:S01]  /*1b30*/  SHF.R.U32.HI R3, RZ, 0x3, R0 ;  /* 0x00000003ff037819 */ /* 0x000fe20000011600 */
[----:B------:R-:W-:Y:S01]  /*1b40*/  IMAD.SHL.U32 R0, R0, 0x4, RZ ;  /* 0x0000000400007824 */ /* 0x000fe200078e00ff */
[----:B------:R-:W-:-:S02]  /*1b50*/  PRMT R6, R7, 0x3340, R6 ;  /* 0x0000334007067816 */ /* 0x000fc40000000006 */
[----:B------:R-:W-:Y:S02]  /*1b60*/  PRMT R11, R12, 0x3340, R11 ;  /* 0x000033400c0b7816 */ /* 0x000fe4000000000b */
[----:B------:R-:W-:Y:S02]  /*1b70*/  LOP3.LUT R2, R2, 0x1f0, RZ, 0xc0, !PT ;  /* 0x000001f002027812 */ /* 0x000fe400078ec0ff */
[----:B------:R-:W-:Y:S02]  /*1b80*/  LOP3.LUT R3, R3, 0x7c, RZ, 0xc0, !PT ;  /* 0x0000007c03037812 */ /* 0x000fe400078ec0ff */
[----:B------:R-:W-:Y:S02]  /*1b90*/  PRMT R11, R11, 0x5410, R6 ;  /* 0x000054100b0b7816 */ /* 0x000fe40000000006 */
[----:B------:R-:W-:Y:S01]  /*1ba0*/  IADD3 R4, PT, PT, R9, 0x3, -R4 ;  /* 0x0000000309047810 */ /* 0x000fe20007ffe804 */
[----:B-1----:R-:W-:Y:S01]  /*1bb0*/  ULEA UR4, UR5, UR4, 0x18 ;  /* 0x0000000405047291 */ /* 0x002fe2000f8ec0ff */
[----:B------:R-:W-:Y:S01]  /*1bc0*/  ISETP.GT.AND P1, PT, R13, 0x3, PT ;  /* 0x000000030d00780c */ /* 0x000fe20003f24270 */
[----:B------:R-:W1:Y:S01]  /*1bd0*/  LDCU UR5, c[0x0][0x3a8] ;  /* 0x00007500ff0577ac */ /* 0x000e620008000800 */
[----:B------:R-:W-:-:S03]  /*1be0*/  SHF.R.S32.HI R7, RZ, 0x1f, R4 ;  /* 0x0000001fff077819 */ /* 0x000fc60000011404 */
[----:B------:R-:W-:Y:S02]  /*1bf0*/  IADD3 R2, PT, PT, R2, UR4, R3 ;  /* 0x0000000402027c10 */ /* 0x000fe4000fffe003 */
[----:B------:R-:W-:-:S03]  /*1c00*/  LEA.HI R7, R7, R4, RZ, 0x2 ;  /* 0x0000000407077211 */ /* 0x000fc600078f10ff */
[----:B------:R1:W-:Y:S01]  /*1c10*/  STS [R2], R11 ;  /* 0x0000000b02007388 */ /* 0x0003e20000000800 */
[----:B------:R-:W-:Y:S01]  /*1c20*/  SHF.R.S32.HI R7, RZ, 0x2, R7 ;  /* 0x00000002ff077819 */ /* 0x000fe20000011407 */
[----:B------:R-:W-:Y:S04]  /*1c30*/  BAR.SYNC.DEFER_BLOCKING 0x0 ;  /* 0x0000000000007b1d */ /* 0x000fe80000010000 */
[----:B------:R-:W-:-:S04]  /*1c40*/  IMAD R7, R7, R5, R8 ;  /* 0x0000000507077224 */ /* 0x000fc800078e0208 */
[----:B-1----:R-:W-:Y:S01]  /*1c50*/  IMAD R2, R7, UR5, RZ ;  /* 0x0000000507027c24 */ /* 0x002fe2000f8e02ff */
[----:B------:R-:W0:Y:S03]  /*1c60*/  LDS R3, [UR4+0x280] ;  /* 0x00028004ff037984 */ /* 0x000e260008000800 */
[----:B0-----:R-:W-:-:S05]  /*1c70*/  IMAD R3, R3, UR8, R2 ;  /* 0x0000000803037c24 */ /* 0x001fca000f8e0202 */
[----:B------:R-:W-:-:S04]  /*1c80*/  IADD3 R2, P2, PT, R3, R0, RZ ;  /* 0x0000000003027210 */ /* 0x000fc80007f5e0ff */
[----:B--2---:R-:W-:Y:S02]  /*1c90*/  IADD3 R2, P0, PT, R2, UR10, RZ ;  /* 0x0000000a02027c10 */ /* 0x004fe4000ff1e0ff */
[----:B------:R-:W-:Y:S02]  /*1ca0*/  LEA.HI.X.SX32 R3, R3, RZ, 0x1, P2 ;  /* 0x000000ff03037211 */ /* 0x000fe400010f0eff */
[----:B------:R-:W-:Y:S02]  /*1cb0*/  LOP3.LUT P2, RZ, R2, 0x3, RZ, 0xc0, !PT ;  /* 0x0000000302ff7812 */ /* 0x000fe4000784c0ff */
[----:B------:R-:W-:-:S11]  /*1cc0*/  IADD3.X R3, PT, PT, R3, UR11, RZ, P0, !PT ;  /* 0x0000000b03037c10 */ /* 0x000fd600087fe4ff */
[----:B------:R-:W-:Y:S05]  /*1cd0*/  @!P2 BRA P1, `(.L_x_165) ;  /* 0x000000000044a947 */ /* 0x000fea0000800000 */
[----:B------:R-:W-:-:S13]  /*1ce0*/  ISETP.GT.AND P0, PT, R13, RZ, PT ;  /* 0x000000ff0d00720c */ /* 0x000fda0003f04270 */
[----:B------:R-:W-:Y:S05]  /*1cf0*/  @!P0 EXIT ;  /* 0x000000000000894d */ /* 0x000fea0003800000 */
[----:B------:R-:W0:Y:S01]  /*1d00*/  LDS.U8 R5, [R0+UR4] ;  /* 0x0000000400057984 */ /* 0x000e220008000000 */
[----:B------:R-:W-:-:S03]  /*1d10*/  ISETP.NE.AND P0, PT, R13, 0x1, PT ;  /* 0x000000010d00780c */ /* 0x000fc60003f05270 */
[----:B0-----:R0:W-:Y:S10]  /*1d20*/  STG.E.U8 desc[UR6][R2.64], R5 ;  /* 0x0000000502007986 */ /* 0x0011f4000c101106 */
[----:B------:R-:W-:Y:S05]  /*1d30*/  @!P0 EXIT ;  /* 0x000000000000894d */ /* 0x000fea0003800000 */
[----:B0-----:R-:W0:Y:S01]  /*1d40*/  LDS.U8 R5, [R0+UR4+0x1] ;  /* 0x0000010400057984 */ /* 0x001e220008000000 */
[----:B------:R-:W-:-:S03]  /*1d50*/  ISETP.NE.AND P0, PT, R13, 0x2, PT ;  /* 0x000000020d00780c */ /* 0x000fc60003f05270 */
[----:B0-----:R0:W-:Y:S10]  /*1d60*/  STG.E.U8 desc[UR6][R2.64+0x1], R5 ;  /* 0x0000010502007986 */ /* 0x0011f4000c101106 */
[----:B------:R-:W-:Y:S05]  /*1d70*/  @!P0 EXIT ;  /* 0x000000000000894d */ /* 0x000fea0003800000 */
[----:B0-----:R-:W0:Y:S01]  /*1d80*/  LDS.U8 R5, [R0+UR4+0x2] ;  /* 0x0000020400057984 */ /* 0x001e220008000000 */
[----:B------:R-:W-:-:S03]  /*1d90*/  ISETP.NE.AND P0, PT, R13, 0x3, PT ;  /* 0x000000030d00780c */ /* 0x000fc60003f05270 */
[----:B0-----:R0:W-:Y:S10]  /*1da0*/  STG.E.U8 desc[UR6][R2.64+0x2], R5 ;  /* 0x0000020502007986 */ /* 0x0011f4000c101106 */
[----:B------:R-:W-:Y:S05]  /*1db0*/  @!P0 EXIT ;  /* 0x000000000000894d */ /* 0x000fea0003800000 */
[----:B0-----:R-:W0:Y:S04]  /*1dc0*/  LDS.U8 R5, [R0+UR4+0x3] ;  /* 0x0000030400057984 */ /* 0x001e280008000000 */
[----:B0-----:R-:W-:Y:S01]  /*1dd0*/  STG.E.U8 desc[UR6][R2.64+0x3], R5 ;  /* 0x0000030502007986 */ /* 0x001fe2000c101106 */
[----:B------:R-:W-:Y:S05]  /*1de0*/  EXIT ;  /* 0x000000000000794d */ /* 0x000fea0003800000 */
.L_x_165:
[----:B------:R-:W0:Y:S04]  /*1df0*/  LDS R5, [R0+UR4] ;  /* 0x0000000400057984 */ /* 0x000e280008000800 */
[----:B0-----:R-:W-:Y:S01]  /*1e00*/  STG.E desc[UR6][R2.64], R5 ;  /* 0x0000000502007986 */ /* 0x001fe2000c101906 */
[----:B------:R-:W-:Y:S05]  /*1e10*/  EXIT ;  /* 0x000000000000794d */ /* 0x000fea0003800000 */
.L_x_166:
        /* <DEDUP_REMOVED lines=14> */
.L_x_172:


//--------------------- .nv.shared._Z56mx_block_rearrange_2d_K_groups_rowmajor_128x4_vec_kernelPKhiiiiPKiPhii --------------------------
	.section	.nv.shared._Z56mx_block_rearrange_2d_K_groups_rowmajor_128x4_vec_kernelPKhiiiiPKiPhii,"aw",@nobits
	.sectionflags	@""
	.align	16
.nv.shared._Z56mx_block_rearrange_2d_K_groups_rowmajor_128x4_vec_kernelPKhiiiiPKiPhii:
	.zero		17540


//--------------------- .nv.shared.reserved.0     --------------------------
	.section	.nv.shared.reserved.0,"aw",@nobits
	.weak		__nv_reservedSMEM_offset_0_alias
	.size		__nv_reservedSMEM_offset_0_alias, 0, 64
	.other		__nv_reservedSMEM_offset_0_alias,@"STO_CUDA_RESERVED_SHARED STV_DEFAULT"
__nv_reservedSMEM_offset_0_alias:
	.zero		0
	.zero		64


//--------------------- .nv.shared._Z57mx_block_rearrange_2d_K_groups_rowmajor_vectorized_kernelPKhiiiiPKiPhii --------------------------
	.section	.nv.shared._Z57mx_block_rearrange_2d_K_groups_rowmajor_vectorized_kernelPKhiiiiPKiPhii,"aw",@nobits
	.sectionflags	@""
	.align	16
.nv.shared._Z57mx_block_rearrange_2d_K_groups_rowmajor_vectorized_kernelPKhiiiiPKiPhii:
	.zero		3204


//--------------------- .nv.shared._Z61mx_block_rearrange_2d_K_groups_colmajor_vectorized_16B_kernelPKhiiiiPKiPhii --------------------------
	.section	.nv.shared._Z61mx_block_rearrange_2d_K_groups_colmajor_vectorized_16B_kernelPKhiiiiPKiPhii,"aw",@nobits
	.sectionflags	@""
	.align	16
.nv.shared._Z61mx_block_rearrange_2d_K_groups_colmajor_vectorized_16B_kernelPKhiiiiPKiPhii:
	.zero		3204


//--------------------- .nv.shared._Z57mx_block_rearrange_2d_K_groups_colmajor_vectorized_kernelPKhiiiiPKiPhii --------------------------
	.section	.nv.shared._Z57mx_block_rearrange_2d_K_groups_colmajor_vectorized_kernelPKhiiiiPKiPhii,"aw",@nobits
	.sectionflags	@""
	.align	16
.nv.shared._Z57mx_block_rearrange_2d_K_groups_colmajor_vectorized_kernelPKhiiiiPKiPhii:
	.zero		1668


//--------------------- .nv.shared._Z46mx_block_rearrange_2d_K_groups_colmajor_kernelPKhiiiiiPKiPhii --------------------------
	.section	.nv.shared._Z46mx_block_rearrange_2d_K_groups_colmajor_kernelPKhiiiiiPKiPhii,"aw",@nobits
	.sectionflags	@""
	.align	16
.nv.shared._Z46mx_block_rearrange_2d_K_groups_colmajor_kernelPKhiiiiiPKiPhii:
	.zero		1668


//--------------------- .nv.shared._Z46mx_block_rearrange_2d_K_groups_rowmajor_kernelPKhiiiiPKiPhii --------------------------
	.section	.nv.shared._Z46mx_block_rearrange_2d_K_groups_rowmajor_kernelPKhiiiiPKiPhii,"aw",@nobits
	.sectionflags	@""
	.align	16
.nv.shared._Z46mx_block_rearrange_2d_K_groups_rowmajor_kernelPKhiiiiPKiPhii:
	.zero		1668


//--------------------- .nv.constant0._Z56mx_block_rearrange_2d_K_groups_rowmajor_128x4_vec_kernelPKhiiiiPKiPhii --------------------------
	.section	.nv.constant0._Z56mx_block_rearrange_2d_K_groups_rowmajor_128x4_vec_kernelPKhiiiiPKiPhii,"a",@progbits
	.sectionflags	@""
	.align	4
.nv.constant0._Z56mx_block_rearrange_2d_K_groups_rowmajor_128x4_vec_kernelPKhiiiiPKiPhii:
	.zero		944


//--------------------- .nv.constant0._Z57mx_block_rearrange_2d_K_groups_rowmajor_vectorized_kernelPKhiiiiPKiPhii --------------------------
	.section	.nv.constant0._Z57mx_block_rearrange_2d_K_groups_rowmajor_vectorized_kernelPKhiiiiPKiPhii,"a",@progbits
	.sectionflags	@""
	.align	4
.nv.constant0._Z57mx_block_rearrange_2d_K_groups_rowmajor_vectorized_kernelPKhiiiiPKiPhii:
	.zero		944


//--------------------- .nv.constant0._Z61mx_block_rearrange_2d_K_groups_colmajor_vectorized_16B_kernelPKhiiiiPKiPhii --------------------------
	.section	.nv.constant0._Z61mx_block_rearrange_2d_K_groups_colmajor_vectorized_16B_kernelPKhiiiiPKiPhii,"a",@progbits
	.sectionflags	@""
	.align	4
.nv.constant0._Z61mx_block_rearrange_2d_K_groups_colmajor_vectorized_16B_kernelPKhiiiiPKiPhii:
	.zero		944


//--------------------- .nv.constant0._Z57mx_block_rearrange_2d_K_groups_colmajor_vectorized_kernelPKhiiiiPKiPhii --------------------------
	.section	.nv.constant0._Z57mx_block_rearrange_2d_K_groups_colmajor_vectorized_kernelPKhiiiiPKiPhii,"a",@progbits
	.sectionflags	@""
	.align	4
.nv.constant0._Z57mx_block_rearrange_2d_K_groups_colmajor_vectorized_kernelPKhiiiiPKiPhii:
	.zero		944


//--------------------- .nv.constant0._Z46mx_block_rearrange_2d_K_groups_colmajor_kernelPKhiiiiiPKiPhii --------------------------
	.section	.nv.constant0._Z46mx_block_rearrange_2d_K_groups_colmajor_kernelPKhiiiiiPKiPhii,"a",@progbits
	.sectionflags	@""
	.align	4
.nv.constant0._Z46mx_block_rearrange_2d_K_groups_colmajor_kernelPKhiiiiiPKiPhii:
	.zero		952


//--------------------- .nv.constant0._Z46mx_block_rearrange_2d_K_groups_rowmajor_kernelPKhiiiiPKiPhii --------------------------
	.section	.nv.constant0._Z46mx_block_rearrange_2d_K_groups_rowmajor_kernelPKhiiiiPKiPhii,"a",@progbits
	.sectionflags	@""
	.align	4
.nv.constant0._Z46mx_block_rearrange_2d_K_groups_rowmajor_kernelPKhiiiiPKiPhii:
	.zero		944


//--------------------- SYMBOLS --------------------------

	.type		.nv.reservedSmem.offset0,@object
	.size		.nv.reservedSmem.offset0,0x4
	.type		.nv.reservedSmem.cap,@object
	.size		.nv.reservedSmem.cap,0x4
